	.target	sm_80

	.elftype	@"ET_EXEC"


//--------------------- .note.nv.tkinfo           --------------------------
	.section	.note.nv.tkinfo,"",@"SHT_NOTE"
	.sectionflags	@"SHF_NOTE_NV_TKINFO"
	.tkinfo
        /*0018*/ 	.word	0x00000002
        /*0030*/ 	.string	""
        /*0030*/ 	.string	"ptxas"
        /*0030*/ 	.string	"Cuda compilation tools, release 13.0, V13.0.88"
        /*0030*/ 	.string	"Build cuda_13.0.r13.0/compiler.36424714_0"
        /*0030*/ 	.string	"-arch sm_80 -m 64 "



//--------------------- .note.nv.cuinfo           --------------------------
	.section	.note.nv.cuinfo,"",@"SHT_NOTE"
	.sectionflags	@"SHF_NOTE_NV_CUINFO"
        /*0018*/ 	.short	0x0002
        /*001a*/ 	.short	0x0050
        /*001c*/ 	.short	0x0082
	.zero		2


//--------------------- .nv.info                  --------------------------
	.section	.nv.info,"",@"SHT_CUDA_INFO"
	.align	4


	//----- nvinfo : EIATTR_REGCOUNT
	.align		4
        /*0000*/ 	.byte	0x04, 0x2f
        /*0002*/ 	.short	(.L_39 - .L_38)
	.align		4
.L_38:
        /*0004*/ 	.word	index@(_ZN2at6native29vectorized_elementwise_kernelILi8EZZZNS0_68_GLOBAL__N__08176361_30_ActivationHardsigmoidKernel_cu_1520ed90_304418hardsigmoid_kernelERNS_18TensorIteratorBaseEENKUlvE_clEvENKUlvE_clEvEUldE_St5arrayIPcLm2EEEEviT0_T1_)
        /*0008*/ 	.word	0x00000004


	//----- nvinfo : EIATTR_FRAME_SIZE
	.align		4
.L_39:
        /*000c*/ 	.byte	0x04, 0x11
        /*000e*/ 	.short	(.L_41 - .L_40)
	.align		4
.L_40:
        /*0010*/ 	.word	index@(_ZN2at6native29vectorized_elementwise_kernelILi8EZZZNS0_68_GLOBAL__N__08176361_30_ActivationHardsigmoidKernel_cu_1520ed90_304418hardsigmoid_kernelERNS_18TensorIteratorBaseEENKUlvE_clEvENKUlvE_clEvEUldE_St5arrayIPcLm2EEEEviT0_T1_)
        /*0014*/ 	.word	0x00000000


	//----- nvinfo : EIATTR_REGCOUNT
	.align		4
.L_41:
        /*0018*/ 	.byte	0x04, 0x2f
        /*001a*/ 	.short	(.L_43 - .L_42)
	.align		4
.L_42:
        /*001c*/ 	.word	index@(_ZN2at6native29vectorized_elementwise_kernelILi4EZZZNS0_68_GLOBAL__N__08176361_30_ActivationHardsigmoidKernel_cu_1520ed90_304418hardsigmoid_kernelERNS_18TensorIteratorBaseEENKUlvE_clEvENKUlvE_clEvEUldE_St5arrayIPcLm2EEEEviT0_T1_)
        /*0020*/ 	.word	0x0000001e


	//----- nvinfo : EIATTR_FRAME_SIZE
	.align		4
.L_43:
        /*0024*/ 	.byte	0x04, 0x11
        /*0026*/ 	.short	(.L_45 - .L_44)
	.align		4
.L_44:
        /*0028*/ 	.word	index@(_ZN2at6native29vectorized_elementwise_kernelILi4EZZZNS0_68_GLOBAL__N__08176361_30_ActivationHardsigmoidKernel_cu_1520ed90_304418hardsigmoid_kernelERNS_18TensorIteratorBaseEENKUlvE_clEvENKUlvE_clEvEUldE_St5arrayIPcLm2EEEEviT0_T1_)
        /*002c*/ 	.word	0x00000000


	//----- nvinfo : EIATTR_REGCOUNT
	.align		4
.L_45:
        /*0030*/ 	.byte	0x04, 0x2f
        /*0032*/ 	.short	(.L_47 - .L_46)
	.align		4
.L_46:
        /*0034*/ 	.word	index@(_ZN2at6native29vectorized_elementwise_kernelILi2EZZZNS0_68_GLOBAL__N__08176361_30_ActivationHardsigmoidKernel_cu_1520ed90_304418hardsigmoid_kernelERNS_18TensorIteratorBaseEENKUlvE_clEvENKUlvE_clEvEUldE_St5arrayIPcLm2EEEEviT0_T1_)
        /*0038*/ 	.word	0x0000001e


	//----- nvinfo : EIATTR_FRAME_SIZE
	.align		4
.L_47:
        /*003c*/ 	.byte	0x04, 0x11
        /*003e*/ 	.short	(.L_49 - .L_48)
	.align		4
.L_48:
        /*0040*/ 	.word	index@(_ZN2at6native29vectorized_elementwise_kernelILi2EZZZNS0_68_GLOBAL__N__08176361_30_ActivationHardsigmoidKernel_cu_1520ed90_304418hardsigmoid_kernelERNS_18TensorIteratorBaseEENKUlvE_clEvENKUlvE_clEvEUldE_St5arrayIPcLm2EEEEviT0_T1_)
        /*0044*/ 	.word	0x00000000


	//----- nvinfo : EIATTR_REGCOUNT
	.align		4
.L_49:
        /*0048*/ 	.byte	0x04, 0x2f
        /*004a*/ 	.short	(.L_51 - .L_50)
	.align		4
.L_50:
        /*004c*/ 	.word	index@(_ZN2at6native27unrolled_elementwise_kernelIZZZNS0_68_GLOBAL__N__08176361_30_ActivationHardsigmoidKernel_cu_1520ed90_304418hardsigmoid_kernelERNS_18TensorIteratorBaseEENKUlvE_clEvENKUlvE_clEvEUldE_St5arrayIPcLm2EELi4E23TrivialOffsetCalculatorILi1EjESC_NS0_6memory15LoadWithoutCastENSD_16StoreWithoutCastEEEviT_T0_T2_T3_T4_T5_)
        /*0050*/ 	.word	0x00000014


	//----- nvinfo : EIATTR_FRAME_SIZE
	.align		4
.L_51:
        /*0054*/ 	.byte	0x04, 0x11
        /*0056*/ 	.short	(.L_53 - .L_52)
	.align		4
.L_52:
        /*0058*/ 	.word	index@(_ZN2at6native27unrolled_elementwise_kernelIZZZNS0_68_GLOBAL__N__08176361_30_ActivationHardsigmoidKernel_cu_1520ed90_304418hardsigmoid_kernelERNS_18TensorIteratorBaseEENKUlvE_clEvENKUlvE_clEvEUldE_St5arrayIPcLm2EELi4E23TrivialOffsetCalculatorILi1EjESC_NS0_6memory15LoadWithoutCastENSD_16StoreWithoutCastEEEviT_T0_T2_T3_T4_T5_)
        /*005c*/ 	.word	0x00000000


	//----- nvinfo : EIATTR_REGCOUNT
	.align		4
.L_53:
        /*0060*/ 	.byte	0x04, 0x2f
        /*0062*/ 	.short	(.L_55 - .L_54)
	.align		4
.L_54:
        /*0064*/ 	.word	index@(_ZN2at6native18elementwise_kernelILi128ELi2EZNS0_22gpu_kernel_impl_nocastIZZZNS0_68_GLOBAL__N__08176361_30_ActivationHardsigmoidKernel_cu_1520ed90_304418hardsigmoid_kernelERNS_18TensorIteratorBaseEENKUlvE_clEvENKUlvE_clEvEUldE_EEvS5_RKT_EUliE_EEviT1_)
        /*0068*/ 	.word	0x0000000c


	//----- nvinfo : EIATTR_FRAME_SIZE
	.align		4
.L_55:
        /*006c*/ 	.byte	0x04, 0x11
        /*006e*/ 	.short	(.L_57 - .L_56)
	.align		4
.L_56:
        /*0070*/ 	.word	index@(_ZN2at6native18elementwise_kernelILi128ELi2EZNS0_22gpu_kernel_impl_nocastIZZZNS0_68_GLOBAL__N__08176361_30_ActivationHardsigmoidKernel_cu_1520ed90_304418hardsigmoid_kernelERNS_18TensorIteratorBaseEENKUlvE_clEvENKUlvE_clEvEUldE_EEvS5_RKT_EUliE_EEviT1_)
        /*0074*/ 	.word	0x00000000


	//----- nvinfo : EIATTR_REGCOUNT
	.align		4
.L_57:
        /*0078*/ 	.byte	0x04, 0x2f
        /*007a*/ 	.short	(.L_59 - .L_58)
	.align		4
.L_58:
        /*007c*/ 	.word	index@(_ZN2at6native27unrolled_elementwise_kernelIZZZNS0_68_GLOBAL__N__08176361_30_ActivationHardsigmoidKernel_cu_1520ed90_304418hardsigmoid_kernelERNS_18TensorIteratorBaseEENKUlvE_clEvENKUlvE_clEvEUldE_St5arrayIPcLm2EELi4E23TrivialOffsetCalculatorILi1EjESC_NS0_6memory12LoadWithCastILi1EEENSD_13StoreWithCastILi1EEEEEviT_T0_T2_T3_T4_T5_)
        /*0080*/ 	.word	0x00000022


	//----- nvinfo : EIATTR_FRAME_SIZE
	.align		4
.L_59:
        /*0084*/ 	.byte	0x04, 0x11
        /*0086*/ 	.short	(.L_61 - .L_60)
	.align		4
.L_60:
        /*0088*/ 	.word	index@(_ZN2at6native27unrolled_elementwise_kernelIZZZNS0_68_GLOBAL__N__08176361_30_ActivationHardsigmoidKernel_cu_1520ed90_304418hardsigmoid_kernelERNS_18TensorIteratorBaseEENKUlvE_clEvENKUlvE_clEvEUldE_St5arrayIPcLm2EELi4E23TrivialOffsetCalculatorILi1EjESC_NS0_6memory12LoadWithCastILi1EEENSD_13StoreWithCastILi1EEEEEviT_T0_T2_T3_T4_T5_)
        /*008c*/ 	.word	0x00000000


	//----- nvinfo : EIATTR_REGCOUNT
	.align		4
.L_61:
        /*0090*/ 	.byte	0x04, 0x2f
        /*0092*/ 	.short	(.L_63 - .L_62)
	.align		4
.L_62:
        /*0094*/ 	.word	index@(_ZN2at6native18elementwise_kernelILi128ELi4EZNS0_15gpu_kernel_implIZZZNS0_68_GLOBAL__N__08176361_30_ActivationHardsigmoidKernel_cu_1520ed90_304418hardsigmoid_kernelERNS_18TensorIteratorBaseEENKUlvE_clEvENKUlvE_clEvEUldE_EEvS5_RKT_EUliE_EEviT1_)
        /*0098*/ 	.word	0x0000001a


	//----- nvinfo : EIATTR_FRAME_SIZE
	.align		4
.L_63:
        /*009c*/ 	.byte	0x04, 0x11
        /*009e*/ 	.short	(.L_65 - .L_64)
	.align		4
.L_64:
        /*00a0*/ 	.word	index@(_ZN2at6native18elementwise_kernelILi128ELi4EZNS0_15gpu_kernel_implIZZZNS0_68_GLOBAL__N__08176361_30_ActivationHardsigmoidKernel_cu_1520ed90_304418hardsigmoid_kernelERNS_18TensorIteratorBaseEENKUlvE_clEvENKUlvE_clEvEUldE_EEvS5_RKT_EUliE_EEviT1_)
        /*00a4*/ 	.word	0x00000000


	//----- nvinfo : EIATTR_REGCOUNT
	.align		4
.L_65:
        /*00a8*/ 	.byte	0x04, 0x2f
        /*00aa*/ 	.short	(.L_67 - .L_66)
	.align		4
.L_66:
        /*00ac*/ 	.word	index@(_ZN2at6native29vectorized_elementwise_kernelILi8EZZZNS0_68_GLOBAL__N__08176361_30_ActivationHardsigmoidKernel_cu_1520ed90_304418hardsigmoid_kernelERNS_18TensorIteratorBaseEENKUlvE_clEvENKUlvE0_clEvEUlfE_St5arrayIPcLm2EEEEviT0_T1_)
        /*00b0*/ 	.word	0x00000004


	//----- nvinfo : EIATTR_FRAME_SIZE
	.align		4
.L_67:
        /*00b4*/ 	.byte	0x04, 0x11
        /*00b6*/ 	.short	(.L_69 - .L_68)
	.align		4
.L_68:
        /*00b8*/ 	.word	index@(_ZN2at6native29vectorized_elementwise_kernelILi8EZZZNS0_68_GLOBAL__N__08176361_30_ActivationHardsigmoidKernel_cu_1520ed90_304418hardsigmoid_kernelERNS_18TensorIteratorBaseEENKUlvE_clEvENKUlvE0_clEvEUlfE_St5arrayIPcLm2EEEEviT0_T1_)
        /*00bc*/ 	.word	0x00000000


	//----- nvinfo : EIATTR_REGCOUNT
	.align		4
.L_69:
        /*00c0*/ 	.byte	0x04, 0x2f
        /*00c2*/ 	.short	(.L_71 - .L_70)
	.align		4
.L_70:
        /*00c4*/ 	.word	index@(_ZN2at6native29vectorized_elementwise_kernelILi4EZZZNS0_68_GLOBAL__N__08176361_30_ActivationHardsigmoidKernel_cu_1520ed90_304418hardsigmoid_kernelERNS_18TensorIteratorBaseEENKUlvE_clEvENKUlvE0_clEvEUlfE_St5arrayIPcLm2EEEEviT0_T1_)
        /*00c8*/ 	.word	0x00000017


	//----- nvinfo : EIATTR_FRAME_SIZE
	.align		4
.L_71:
        /*00cc*/ 	.byte	0x04, 0x11
        /*00ce*/ 	.short	(.L_73 - .L_72)
	.align		4
.L_72:
        /*00d0*/ 	.word	index@(_ZN2at6native29vectorized_elementwise_kernelILi4EZZZNS0_68_GLOBAL__N__08176361_30_ActivationHardsigmoidKernel_cu_1520ed90_304418hardsigmoid_kernelERNS_18TensorIteratorBaseEENKUlvE_clEvENKUlvE0_clEvEUlfE_St5arrayIPcLm2EEEEviT0_T1_)
        /*00d4*/ 	.word	0x00000000


	//----- nvinfo : EIATTR_REGCOUNT
	.align		4
.L_73:
        /*00d8*/ 	.byte	0x04, 0x2f
        /*00da*/ 	.short	(.L_75 - .L_74)
	.align		4
.L_74:
        /*00dc*/ 	.word	index@(_ZN2at6native29vectorized_elementwise_kernelILi2EZZZNS0_68_GLOBAL__N__08176361_30_ActivationHardsigmoidKernel_cu_1520ed90_304418hardsigmoid_kernelERNS_18TensorIteratorBaseEENKUlvE_clEvENKUlvE0_clEvEUlfE_St5arrayIPcLm2EEEEviT0_T1_)
        /*00e0*/ 	.word	0x00000017


	//----- nvinfo : EIATTR_FRAME_SIZE
	.align		4
.L_75:
        /*00e4*/ 	.byte	0x04, 0x11
        /*00e6*/ 	.short	(.L_77 - .L_76)
	.align		4
.L_76:
        /*00e8*/ 	.word	index@(_ZN2at6native29vectorized_elementwise_kernelILi2EZZZNS0_68_GLOBAL__N__08176361_30_ActivationHardsigmoidKernel_cu_1520ed90_304418hardsigmoid_kernelERNS_18TensorIteratorBaseEENKUlvE_clEvENKUlvE0_clEvEUlfE_St5arrayIPcLm2EEEEviT0_T1_)
        /*00ec*/ 	.word	0x00000000


	//----- nvinfo : EIATTR_REGCOUNT
	.align		4
.L_77:
        /*00f0*/ 	.byte	0x04, 0x2f
        /*00f2*/ 	.short	(.L_79 - .L_78)
	.align		4
.L_78:
        /*00f4*/ 	.word	index@(_ZN2at6native27unrolled_elementwise_kernelIZZZNS0_68_GLOBAL__N__08176361_30_ActivationHardsigmoidKernel_cu_1520ed90_304418hardsigmoid_kernelERNS_18TensorIteratorBaseEENKUlvE_clEvENKUlvE0_clEvEUlfE_St5arrayIPcLm2EELi4E23TrivialOffsetCalculatorILi1EjESC_NS0_6memory15LoadWithoutCastENSD_16StoreWithoutCastEEEviT_T0_T2_T3_T4_T5_)
        /*00f8*/ 	.word	0x00000011


	//----- nvinfo : EIATTR_FRAME_SIZE
	.align		4
.L_79:
        /*00fc*/ 	.byte	0x04, 0x11
        /*00fe*/ 	.short	(.L_81 - .L_80)
	.align		4
.L_80:
        /*0100*/ 	.word	index@(_ZN2at6native27unrolled_elementwise_kernelIZZZNS0_68_GLOBAL__N__08176361_30_ActivationHardsigmoidKernel_cu_1520ed90_304418hardsigmoid_kernelERNS_18TensorIteratorBaseEENKUlvE_clEvENKUlvE0_clEvEUlfE_St5arrayIPcLm2EELi4E23TrivialOffsetCalculatorILi1EjESC_NS0_6memory15LoadWithoutCastENSD_16StoreWithoutCastEEEviT_T0_T2_T3_T4_T5_)
        /*0104*/ 	.word	0x00000000


	//----- nvinfo : EIATTR_REGCOUNT
	.align		4
.L_81:
        /*0108*/ 	.byte	0x04, 0x2f
        /*010a*/ 	.short	(.L_83 - .L_82)
	.align		4
.L_82:
        /*010c*/ 	.word	index@(_ZN2at6native18elementwise_kernelILi128ELi2EZNS0_22gpu_kernel_impl_nocastIZZZNS0_68_GLOBAL__N__08176361_30_ActivationHardsigmoidKernel_cu_1520ed90_304418hardsigmoid_kernelERNS_18TensorIteratorBaseEENKUlvE_clEvENKUlvE0_clEvEUlfE_EEvS5_RKT_EUliE_EEviT1_)
        /*0110*/ 	.word	0x0000000c


	//----- nvinfo : EIATTR_FRAME_SIZE
	.align		4
.L_83:
        /*0114*/ 	.byte	0x04, 0x11
        /*0116*/ 	.short	(.L_85 - .L_84)
	.align		4
.L_84:
        /*0118*/ 	.word	index@(_ZN2at6native18elementwise_kernelILi128ELi2EZNS0_22gpu_kernel_impl_nocastIZZZNS0_68_GLOBAL__N__08176361_30_ActivationHardsigmoidKernel_cu_1520ed90_304418hardsigmoid_kernelERNS_18TensorIteratorBaseEENKUlvE_clEvENKUlvE0_clEvEUlfE_EEvS5_RKT_EUliE_EEviT1_)
        /*011c*/ 	.word	0x00000000


	//----- nvinfo : EIATTR_REGCOUNT
	.align		4
.L_85:
        /*0120*/ 	.byte	0x04, 0x2f
        /*0122*/ 	.short	(.L_87 - .L_86)
	.align		4
.L_86:
        /*0124*/ 	.word	index@(_ZN2at6native27unrolled_elementwise_kernelIZZZNS0_68_GLOBAL__N__08176361_30_ActivationHardsigmoidKernel_cu_1520ed90_304418hardsigmoid_kernelERNS_18TensorIteratorBaseEENKUlvE_clEvENKUlvE0_clEvEUlfE_St5arrayIPcLm2EELi4E23TrivialOffsetCalculatorILi1EjESC_NS0_6memory12LoadWithCastILi1EEENSD_13StoreWithCastILi1EEEEEviT_T0_T2_T3_T4_T5_)
        /*0128*/ 	.word	0x0000001c


	//----- nvinfo : EIATTR_FRAME_SIZE
	.align		4
.L_87:
        /*012c*/ 	.byte	0x04, 0x11
        /*012e*/ 	.short	(.L_89 - .L_88)
	.align		4
.L_88:
        /*0130*/ 	.word	index@(_ZN2at6native27unrolled_elementwise_kernelIZZZNS0_68_GLOBAL__N__08176361_30_ActivationHardsigmoidKernel_cu_1520ed90_304418hardsigmoid_kernelERNS_18TensorIteratorBaseEENKUlvE_clEvENKUlvE0_clEvEUlfE_St5arrayIPcLm2EELi4E23TrivialOffsetCalculatorILi1EjESC_NS0_6memory12LoadWithCastILi1EEENSD_13StoreWithCastILi1EEEEEviT_T0_T2_T3_T4_T5_)
        /*0134*/ 	.word	0x00000000


	//----- nvinfo : EIATTR_REGCOUNT
	.align		4
.L_89:
        /*0138*/ 	.byte	0x04, 0x2f
        /*013a*/ 	.short	(.L_91 - .L_90)
	.align		4
.L_90:
        /*013c*/ 	.word	index@(_ZN2at6native18elementwise_kernelILi128ELi4EZNS0_15gpu_kernel_implIZZZNS0_68_GLOBAL__N__08176361_30_ActivationHardsigmoidKernel_cu_1520ed90_304418hardsigmoid_kernelERNS_18TensorIteratorBaseEENKUlvE_clEvENKUlvE0_clEvEUlfE_EEvS5_RKT_EUliE_EEviT1_)
        /*0140*/ 	.word	0x0000001a


	//----- nvinfo : EIATTR_FRAME_SIZE
	.align		4
.L_91:
        /*0144*/ 	.byte	0x04, 0x11
        /*0146*/ 	.short	(.L_93 - .L_92)
	.align		4
.L_92:
        /*0148*/ 	.word	index@(_ZN2at6native18elementwise_kernelILi128ELi4EZNS0_15gpu_kernel_implIZZZNS0_68_GLOBAL__N__08176361_30_ActivationHardsigmoidKernel_cu_1520ed90_304418hardsigmoid_kernelERNS_18TensorIteratorBaseEENKUlvE_clEvENKUlvE0_clEvEUlfE_EEvS5_RKT_EUliE_EEviT1_)
        /*014c*/ 	.word	0x00000000


	//----- nvinfo : EIATTR_REGCOUNT
	.align		4
.L_93:
        /*0150*/ 	.byte	0x04, 0x2f
        /*0152*/ 	.short	(.L_95 - .L_94)
	.align		4
.L_94:
        /*0154*/ 	.word	index@(_ZN2at6native29vectorized_elementwise_kernelILi8EZZZNS0_68_GLOBAL__N__08176361_30_ActivationHardsigmoidKernel_cu_1520ed90_304418hardsigmoid_kernelERNS_18TensorIteratorBaseEENKUlvE_clEvENKUlvE1_clEvEUlN3c104HalfEE_St5arrayIPcLm2EEEEviT0_T1_)
        /*0158*/ 	.word	0x00000004


	//----- nvinfo : EIATTR_FRAME_SIZE
	.align		4
.L_95:
        /*015c*/ 	.byte	0x04, 0x11
        /*015e*/ 	.short	(.L_97 - .L_96)
	.align		4
.L_96:
        /*0160*/ 	.word	index@(_ZN2at6native29vectorized_elementwise_kernelILi8EZZZNS0_68_GLOBAL__N__08176361_30_ActivationHardsigmoidKernel_cu_1520ed90_304418hardsigmoid_kernelERNS_18TensorIteratorBaseEENKUlvE_clEvENKUlvE1_clEvEUlN3c104HalfEE_St5arrayIPcLm2EEEEviT0_T1_)
        /*0164*/ 	.word	0x00000000


	//----- nvinfo : EIATTR_REGCOUNT
	.align		4
.L_97:
        /*0168*/ 	.byte	0x04, 0x2f
        /*016a*/ 	.short	(.L_99 - .L_98)
	.align		4
.L_98:
        /*016c*/ 	.word	index@(_ZN2at6native29vectorized_elementwise_kernelILi4EZZZNS0_68_GLOBAL__N__08176361_30_ActivationHardsigmoidKernel_cu_1520ed90_304418hardsigmoid_kernelERNS_18TensorIteratorBaseEENKUlvE_clEvENKUlvE1_clEvEUlN3c104HalfEE_St5arrayIPcLm2EEEEviT0_T1_)
        /*0170*/ 	.word	0x00000018


	//----- nvinfo : EIATTR_FRAME_SIZE
	.align		4
.L_99:
        /*0174*/ 	.byte	0x04, 0x11
        /*0176*/ 	.short	(.L_101 - .L_100)
	.align		4
.L_100:
        /*0178*/ 	.word	index@(_ZN2at6native29vectorized_elementwise_kernelILi4EZZZNS0_68_GLOBAL__N__08176361_30_ActivationHardsigmoidKernel_cu_1520ed90_304418hardsigmoid_kernelERNS_18TensorIteratorBaseEENKUlvE_clEvENKUlvE1_clEvEUlN3c104HalfEE_St5arrayIPcLm2EEEEviT0_T1_)
        /*017c*/ 	.word	0x00000000


	//----- nvinfo : EIATTR_REGCOUNT
	.align		4
.L_101:
        /*0180*/ 	.byte	0x04, 0x2f
        /*0182*/ 	.short	(.L_103 - .L_102)
	.align		4
.L_102:
        /*0184*/ 	.word	index@(_ZN2at6native29vectorized_elementwise_kernelILi2EZZZNS0_68_GLOBAL__N__08176361_30_ActivationHardsigmoidKernel_cu_1520ed90_304418hardsigmoid_kernelERNS_18TensorIteratorBaseEENKUlvE_clEvENKUlvE1_clEvEUlN3c104HalfEE_St5arrayIPcLm2EEEEviT0_T1_)
        /*0188*/ 	.word	0x00000018


	//----- nvinfo : EIATTR_FRAME_SIZE
	.align		4
.L_103:
        /*018c*/ 	.byte	0x04, 0x11
        /*018e*/ 	.short	(.L_105 - .L_104)
	.align		4
.L_104:
        /*0190*/ 	.word	index@(_ZN2at6native29vectorized_elementwise_kernelILi2EZZZNS0_68_GLOBAL__N__08176361_30_ActivationHardsigmoidKernel_cu_1520ed90_304418hardsigmoid_kernelERNS_18TensorIteratorBaseEENKUlvE_clEvENKUlvE1_clEvEUlN3c104HalfEE_St5arrayIPcLm2EEEEviT0_T1_)
        /*0194*/ 	.word	0x00000000


	//----- nvinfo : EIATTR_REGCOUNT
	.align		4
.L_105:
        /*0198*/ 	.byte	0x04, 0x2f
        /*019a*/ 	.short	(.L_107 - .L_106)
	.align		4
.L_106:
        /*019c*/ 	.word	index@(_ZN2at6native27unrolled_elementwise_kernelIZZZNS0_68_GLOBAL__N__08176361_30_ActivationHardsigmoidKernel_cu_1520ed90_304418hardsigmoid_kernelERNS_18TensorIteratorBaseEENKUlvE_clEvENKUlvE1_clEvEUlN3c104HalfEE_St5arrayIPcLm2EELi4E23TrivialOffsetCalculatorILi1EjESE_NS0_6memory15LoadWithoutCastENSF_16StoreWithoutCastEEEviT_T0_T2_T3_T4_T5_)
        /*01a0*/ 	.word	0x00000012


	//----- nvinfo : EIATTR_FRAME_SIZE
	.align		4
.L_107:
        /*01a4*/ 	.byte	0x04, 0x11
        /*01a6*/ 	.short	(.L_109 - .L_108)
	.align		4
.L_108:
        /*01a8*/ 	.word	index@(_ZN2at6native27unrolled_elementwise_kernelIZZZNS0_68_GLOBAL__N__08176361_30_ActivationHardsigmoidKernel_cu_1520ed90_304418hardsigmoid_kernelERNS_18TensorIteratorBaseEENKUlvE_clEvENKUlvE1_clEvEUlN3c104HalfEE_St5arrayIPcLm2EELi4E23TrivialOffsetCalculatorILi1EjESE_NS0_6memory15LoadWithoutCastENSF_16StoreWithoutCastEEEviT_T0_T2_T3_T4_T5_)
        /*01ac*/ 	.word	0x00000000


	//----- nvinfo : EIATTR_REGCOUNT
	.align		4
.L_109:
        /*01b0*/ 	.byte	0x04, 0x2f
        /*01b2*/ 	.short	(.L_111 - .L_110)
	.align		4
.L_110:
        /*01b4*/ 	.word	index@(_ZN2at6native18elementwise_kernelILi128ELi4EZNS0_22gpu_kernel_impl_nocastIZZZNS0_68_GLOBAL__N__08176361_30_ActivationHardsigmoidKernel_cu_1520ed90_304418hardsigmoid_kernelERNS_18TensorIteratorBaseEENKUlvE_clEvENKUlvE1_clEvEUlN3c104HalfEE_EEvS5_RKT_EUliE_EEviT1_)
        /*01b8*/ 	.word	0x0000000c


	//----- nvinfo : EIATTR_FRAME_SIZE
	.align		4
.L_111:
        /*01bc*/ 	.byte	0x04, 0x11
        /*01be*/ 	.short	(.L_113 - .L_112)
	.align		4
.L_112:
        /*01c0*/ 	.word	index@(_ZN2at6native18elementwise_kernelILi128ELi4EZNS0_22gpu_kernel_impl_nocastIZZZNS0_68_GLOBAL__N__08176361_30_ActivationHardsigmoidKernel_cu_1520ed90_304418hardsigmoid_kernelERNS_18TensorIteratorBaseEENKUlvE_clEvENKUlvE1_clEvEUlN3c104HalfEE_EEvS5_RKT_EUliE_EEviT1_)
        /*01c4*/ 	.word	0x00000000


	//----- nvinfo : EIATTR_REGCOUNT
	.align		4
.L_113:
        /*01c8*/ 	.byte	0x04, 0x2f
        /*01ca*/ 	.short	(.L_115 - .L_114)
	.align		4
.L_114:
        /*01cc*/ 	.word	index@(_ZN2at6native27unrolled_elementwise_kernelIZZZNS0_68_GLOBAL__N__08176361_30_ActivationHardsigmoidKernel_cu_1520ed90_304418hardsigmoid_kernelERNS_18TensorIteratorBaseEENKUlvE_clEvENKUlvE1_clEvEUlN3c104HalfEE_St5arrayIPcLm2EELi4E23TrivialOffsetCalculatorILi1EjESE_NS0_6memory12LoadWithCastILi1EEENSF_13StoreWithCastILi1EEEEEviT_T0_T2_T3_T4_T5_)
        /*01d0*/ 	.word	0x0000001c


	//----- nvinfo : EIATTR_FRAME_SIZE
	.align		4
.L_115:
        /*01d4*/ 	.byte	0x04, 0x11
        /*01d6*/ 	.short	(.L_117 - .L_116)
	.align		4
.L_116:
        /*01d8*/ 	.word	index@(_ZN2at6native27unrolled_elementwise_kernelIZZZNS0_68_GLOBAL__N__08176361_30_ActivationHardsigmoidKernel_cu_1520ed90_304418hardsigmoid_kernelERNS_18TensorIteratorBaseEENKUlvE_clEvENKUlvE1_clEvEUlN3c104HalfEE_St5arrayIPcLm2EELi4E23TrivialOffsetCalculatorILi1EjESE_NS0_6memory12LoadWithCastILi1EEENSF_13StoreWithCastILi1EEEEEviT_T0_T2_T3_T4_T5_)
        /*01dc*/ 	.word	0x00000000


	//----- nvinfo : EIATTR_REGCOUNT
	.align		4
.L_117:
        /*01e0*/ 	.byte	0x04, 0x2f
        /*01e2*/ 	.short	(.L_119 - .L_118)
	.align		4
.L_118:
        /*01e4*/ 	.word	index@(_ZN2at6native18elementwise_kernelILi128ELi4EZNS0_15gpu_kernel_implIZZZNS0_68_GLOBAL__N__08176361_30_ActivationHardsigmoidKernel_cu_1520ed90_304418hardsigmoid_kernelERNS_18TensorIteratorBaseEENKUlvE_clEvENKUlvE1_clEvEUlN3c104HalfEE_EEvS5_RKT_EUliE_EEviT1_)
        /*01e8*/ 	.word	0x0000001a


	//----- nvinfo : EIATTR_FRAME_SIZE
	.align		4
.L_119:
        /*01ec*/ 	.byte	0x04, 0x11
        /*01ee*/ 	.short	(.L_121 - .L_120)
	.align		4
.L_120:
        /*01f0*/ 	.word	index@(_ZN2at6native18elementwise_kernelILi128ELi4EZNS0_15gpu_kernel_implIZZZNS0_68_GLOBAL__N__08176361_30_ActivationHardsigmoidKernel_cu_1520ed90_304418hardsigmoid_kernelERNS_18TensorIteratorBaseEENKUlvE_clEvENKUlvE1_clEvEUlN3c104HalfEE_EEvS5_RKT_EUliE_EEviT1_)
        /*01f4*/ 	.word	0x00000000


	//----- nvinfo : EIATTR_REGCOUNT
	.align		4
.L_121:
        /*01f8*/ 	.byte	0x04, 0x2f
        /*01fa*/ 	.short	(.L_123 - .L_122)
	.align		4
.L_122:
        /*01fc*/ 	.word	index@(_ZN2at6native29vectorized_elementwise_kernelILi8EZZZNS0_68_GLOBAL__N__08176361_30_ActivationHardsigmoidKernel_cu_1520ed90_304418hardsigmoid_kernelERNS_18TensorIteratorBaseEENKUlvE_clEvENKUlvE2_clEvEUlN3c108BFloat16EE_St5arrayIPcLm2EEEEviT0_T1_)
        /*0200*/ 	.word	0x00000004


	//----- nvinfo : EIATTR_FRAME_SIZE
	.align		4
.L_123:
        /*0204*/ 	.byte	0x04, 0x11
        /*0206*/ 	.short	(.L_125 - .L_124)
	.align		4
.L_124:
        /*0208*/ 	.word	index@(_ZN2at6native29vectorized_elementwise_kernelILi8EZZZNS0_68_GLOBAL__N__08176361_30_ActivationHardsigmoidKernel_cu_1520ed90_304418hardsigmoid_kernelERNS_18TensorIteratorBaseEENKUlvE_clEvENKUlvE2_clEvEUlN3c108BFloat16EE_St5arrayIPcLm2EEEEviT0_T1_)
        /*020c*/ 	.word	0x00000000


	//----- nvinfo : EIATTR_REGCOUNT
	.align		4
.L_125:
        /*0210*/ 	.byte	0x04, 0x2f
        /*0212*/ 	.short	(.L_127 - .L_126)
	.align		4
.L_126:
        /*0214*/ 	.word	index@(_ZN2at6native29vectorized_elementwise_kernelILi4EZZZNS0_68_GLOBAL__N__08176361_30_ActivationHardsigmoidKernel_cu_1520ed90_304418hardsigmoid_kernelERNS_18TensorIteratorBaseEENKUlvE_clEvENKUlvE2_clEvEUlN3c108BFloat16EE_St5arrayIPcLm2EEEEviT0_T1_)
        /*0218*/ 	.word	0x00000017


	//----- nvinfo : EIATTR_FRAME_SIZE
	.align		4
.L_127:
        /*021c*/ 	.byte	0x04, 0x11
        /*021e*/ 	.short	(.L_129 - .L_128)
	.align		4
.L_128:
        /*0220*/ 	.word	index@(_ZN2at6native29vectorized_elementwise_kernelILi4EZZZNS0_68_GLOBAL__N__08176361_30_ActivationHardsigmoidKernel_cu_1520ed90_304418hardsigmoid_kernelERNS_18TensorIteratorBaseEENKUlvE_clEvENKUlvE2_clEvEUlN3c108BFloat16EE_St5arrayIPcLm2EEEEviT0_T1_)
        /*0224*/ 	.word	0x00000000


	//----- nvinfo : EIATTR_REGCOUNT
	.align		4
.L_129:
        /*0228*/ 	.byte	0x04, 0x2f
        /*022a*/ 	.short	(.L_131 - .L_130)
	.align		4
.L_130:
        /*022c*/ 	.word	index@(_ZN2at6native29vectorized_elementwise_kernelILi2EZZZNS0_68_GLOBAL__N__08176361_30_ActivationHardsigmoidKernel_cu_1520ed90_304418hardsigmoid_kernelERNS_18TensorIteratorBaseEENKUlvE_clEvENKUlvE2_clEvEUlN3c108BFloat16EE_St5arrayIPcLm2EEEEviT0_T1_)
        /*0230*/ 	.word	0x00000017


	//----- nvinfo : EIATTR_FRAME_SIZE
	.align		4
.L_131:
        /*0234*/ 	.byte	0x04, 0x11
        /*0236*/ 	.short	(.L_133 - .L_132)
	.align		4
.L_132:
        /*0238*/ 	.word	index@(_ZN2at6native29vectorized_elementwise_kernelILi2EZZZNS0_68_GLOBAL__N__08176361_30_ActivationHardsigmoidKernel_cu_1520ed90_304418hardsigmoid_kernelERNS_18TensorIteratorBaseEENKUlvE_clEvENKUlvE2_clEvEUlN3c108BFloat16EE_St5arrayIPcLm2EEEEviT0_T1_)
        /*023c*/ 	.word	0x00000000


	//----- nvinfo : EIATTR_REGCOUNT
	.align		4
.L_133:
        /*0240*/ 	.byte	0x04, 0x2f
        /*0242*/ 	.short	(.L_135 - .L_134)
	.align		4
.L_134:
        /*0244*/ 	.word	index@(_ZN2at6native27unrolled_elementwise_kernelIZZZNS0_68_GLOBAL__N__08176361_30_ActivationHardsigmoidKernel_cu_1520ed90_304418hardsigmoid_kernelERNS_18TensorIteratorBaseEENKUlvE_clEvENKUlvE2_clEvEUlN3c108BFloat16EE_St5arrayIPcLm2EELi4E23TrivialOffsetCalculatorILi1EjESE_NS0_6memory15LoadWithoutCastENSF_16StoreWithoutCastEEEviT_T0_T2_T3_T4_T5_)
        /*0248*/ 	.word	0x00000012


	//----- nvinfo : EIATTR_FRAME_SIZE
	.align		4
.L_135:
        /*024c*/ 	.byte	0x04, 0x11
        /*024e*/ 	.short	(.L_137 - .L_136)
	.align		4
.L_136:
        /*0250*/ 	.word	index@(_ZN2at6native27unrolled_elementwise_kernelIZZZNS0_68_GLOBAL__N__08176361_30_ActivationHardsigmoidKernel_cu_1520ed90_304418hardsigmoid_kernelERNS_18TensorIteratorBaseEENKUlvE_clEvENKUlvE2_clEvEUlN3c108BFloat16EE_St5arrayIPcLm2EELi4E23TrivialOffsetCalculatorILi1EjESE_NS0_6memory15LoadWithoutCastENSF_16StoreWithoutCastEEEviT_T0_T2_T3_T4_T5_)
        /*0254*/ 	.word	0x00000000


	//----- nvinfo : EIATTR_REGCOUNT
	.align		4
.L_137:
        /*0258*/ 	.byte	0x04, 0x2f
        /*025a*/ 	.short	(.L_139 - .L_138)
	.align		4
.L_138:
        /*025c*/ 	.word	index@(_ZN2at6native18elementwise_kernelILi128ELi4EZNS0_22gpu_kernel_impl_nocastIZZZNS0_68_GLOBAL__N__08176361_30_ActivationHardsigmoidKernel_cu_1520ed90_304418hardsigmoid_kernelERNS_18TensorIteratorBaseEENKUlvE_clEvENKUlvE2_clEvEUlN3c108BFloat16EE_EEvS5_RKT_EUliE_EEviT1_)
        /*0260*/ 	.word	0x0000000c


	//----- nvinfo : EIATTR_FRAME_SIZE
	.align		4
.L_139:
        /*0264*/ 	.byte	0x04, 0x11
        /*0266*/ 	.short	(.L_141 - .L_140)
	.align		4
.L_140:
        /*0268*/ 	.word	index@(_ZN2at6native18elementwise_kernelILi128ELi4EZNS0_22gpu_kernel_impl_nocastIZZZNS0_68_GLOBAL__N__08176361_30_ActivationHardsigmoidKernel_cu_1520ed90_304418hardsigmoid_kernelERNS_18TensorIteratorBaseEENKUlvE_clEvENKUlvE2_clEvEUlN3c108BFloat16EE_EEvS5_RKT_EUliE_EEviT1_)
        /*026c*/ 	.word	0x00000000


	//----- nvinfo : EIATTR_REGCOUNT
	.align		4
.L_141:
        /*0270*/ 	.byte	0x04, 0x2f
        /*0272*/ 	.short	(.L_143 - .L_142)
	.align		4
.L_142:
        /*0274*/ 	.word	index@(_ZN2at6native27unrolled_elementwise_kernelIZZZNS0_68_GLOBAL__N__08176361_30_ActivationHardsigmoidKernel_cu_1520ed90_304418hardsigmoid_kernelERNS_18TensorIteratorBaseEENKUlvE_clEvENKUlvE2_clEvEUlN3c108BFloat16EE_St5arrayIPcLm2EELi4E23TrivialOffsetCalculatorILi1EjESE_NS0_6memory12LoadWithCastILi1EEENSF_13StoreWithCastILi1EEEEEviT_T0_T2_T3_T4_T5_)
        /*0278*/ 	.word	0x0000001c


	//----- nvinfo : EIATTR_FRAME_SIZE
	.align		4
.L_143:
        /*027c*/ 	.byte	0x04, 0x11
        /*027e*/ 	.short	(.L_145 - .L_144)
	.align		4
.L_144:
        /*0280*/ 	.word	index@(_ZN2at6native27unrolled_elementwise_kernelIZZZNS0_68_GLOBAL__N__08176361_30_ActivationHardsigmoidKernel_cu_1520ed90_304418hardsigmoid_kernelERNS_18TensorIteratorBaseEENKUlvE_clEvENKUlvE2_clEvEUlN3c108BFloat16EE_St5arrayIPcLm2EELi4E23TrivialOffsetCalculatorILi1EjESE_NS0_6memory12LoadWithCastILi1EEENSF_13StoreWithCastILi1EEEEEviT_T0_T2_T3_T4_T5_)
        /*0284*/ 	.word	0x00000000


	//----- nvinfo : EIATTR_REGCOUNT
	.align		4
.L_145:
        /*0288*/ 	.byte	0x04, 0x2f
        /*028a*/ 	.short	(.L_147 - .L_146)
	.align		4
.L_146:
        /*028c*/ 	.word	index@(_ZN2at6native18elementwise_kernelILi128ELi4EZNS0_15gpu_kernel_implIZZZNS0_68_GLOBAL__N__08176361_30_ActivationHardsigmoidKernel_cu_1520ed90_304418hardsigmoid_kernelERNS_18TensorIteratorBaseEENKUlvE_clEvENKUlvE2_clEvEUlN3c108BFloat16EE_EEvS5_RKT_EUliE_EEviT1_)
        /*0290*/ 	.word	0x0000001a


	//----- nvinfo : EIATTR_FRAME_SIZE
	.align		4
.L_147:
        /*0294*/ 	.byte	0x04, 0x11
        /*0296*/ 	.short	(.L_149 - .L_148)
	.align		4
.L_148:
        /*0298*/ 	.word	index@(_ZN2at6native18elementwise_kernelILi128ELi4EZNS0_15gpu_kernel_implIZZZNS0_68_GLOBAL__N__08176361_30_ActivationHardsigmoidKernel_cu_1520ed90_304418hardsigmoid_kernelERNS_18TensorIteratorBaseEENKUlvE_clEvENKUlvE2_clEvEUlN3c108BFloat16EE_EEvS5_RKT_EUliE_EEviT1_)
        /*029c*/ 	.word	0x00000000


	//----- nvinfo : EIATTR_REGCOUNT
	.align		4
.L_149:
        /*02a0*/ 	.byte	0x04, 0x2f
        /*02a2*/ 	.short	(.L_151 - .L_150)
	.align		4
.L_150:
        /*02a4*/ 	.word	index@(_ZN2at6native29vectorized_elementwise_kernelILi8EZZZNS0_68_GLOBAL__N__08176361_30_ActivationHardsigmoidKernel_cu_1520ed90_304427hardsigmoid_backward_kernelERNS_18TensorIteratorBaseEENKUlvE_clEvENKUlvE_clEvEUlddE_St5arrayIPcLm3EEEEviT0_T1_)
        /*02a8*/ 	.word	0x00000004


	//----- nvinfo : EIATTR_FRAME_SIZE
	.align		4
.L_151:
        /*02ac*/ 	.byte	0x04, 0x11
        /*02ae*/ 	.short	(.L_153 - .L_152)
	.align		4
.L_152:
        /*02b0*/ 	.word	index@(_ZN2at6native29vectorized_elementwise_kernelILi8EZZZNS0_68_GLOBAL__N__08176361_30_ActivationHardsigmoidKernel_cu_1520ed90_304427hardsigmoid_backward_kernelERNS_18TensorIteratorBaseEENKUlvE_clEvENKUlvE_clEvEUlddE_St5arrayIPcLm3EEEEviT0_T1_)
        /*02b4*/ 	.word	0x00000000


	//----- nvinfo : EIATTR_REGCOUNT
	.align		4
.L_153:
        /*02b8*/ 	.byte	0x04, 0x2f
        /*02ba*/ 	.short	(.L_155 - .L_154)
	.align		4
.L_154:
        /*02bc*/ 	.word	index@(_ZN2at6native29vectorized_elementwise_kernelILi4EZZZNS0_68_GLOBAL__N__08176361_30_ActivationHardsigmoidKernel_cu_1520ed90_304427hardsigmoid_backward_kernelERNS_18TensorIteratorBaseEENKUlvE_clEvENKUlvE_clEvEUlddE_St5arrayIPcLm3EEEEviT0_T1_)
        /*02c0*/ 	.word	0x00000028


	//----- nvinfo : EIATTR_FRAME_SIZE
	.align		4
.L_155:
        /*02c4*/ 	.byte	0x04, 0x11
        /*02c6*/ 	.short	(.L_157 - .L_156)
	.align		4
.L_156:
        /*02c8*/ 	.word	index@(_ZN2at6native29vectorized_elementwise_kernelILi4EZZZNS0_68_GLOBAL__N__08176361_30_ActivationHardsigmoidKernel_cu_1520ed90_304427hardsigmoid_backward_kernelERNS_18TensorIteratorBaseEENKUlvE_clEvENKUlvE_clEvEUlddE_St5arrayIPcLm3EEEEviT0_T1_)
        /*02cc*/ 	.word	0x00000000


	//----- nvinfo : EIATTR_REGCOUNT
	.align		4
.L_157:
        /*02d0*/ 	.byte	0x04, 0x2f
        /*02d2*/ 	.short	(.L_159 - .L_158)
	.align		4
.L_158:
        /*02d4*/ 	.word	index@(_ZN2at6native29vectorized_elementwise_kernelILi2EZZZNS0_68_GLOBAL__N__08176361_30_ActivationHardsigmoidKernel_cu_1520ed90_304427hardsigmoid_backward_kernelERNS_18TensorIteratorBaseEENKUlvE_clEvENKUlvE_clEvEUlddE_St5arrayIPcLm3EEEEviT0_T1_)
        /*02d8*/ 	.word	0x00000028


	//----- nvinfo : EIATTR_FRAME_SIZE
	.align		4
.L_159:
        /*02dc*/ 	.byte	0x04, 0x11
        /*02de*/ 	.short	(.L_161 - .L_160)
	.align		4
.L_160:
        /*02e0*/ 	.word	index@(_ZN2at6native29vectorized_elementwise_kernelILi2EZZZNS0_68_GLOBAL__N__08176361_30_ActivationHardsigmoidKernel_cu_1520ed90_304427hardsigmoid_backward_kernelERNS_18TensorIteratorBaseEENKUlvE_clEvENKUlvE_clEvEUlddE_St5arrayIPcLm3EEEEviT0_T1_)
        /*02e4*/ 	.word	0x00000000


	//----- nvinfo : EIATTR_REGCOUNT
	.align		4
.L_161:
        /*02e8*/ 	.byte	0x04, 0x2f
        /*02ea*/ 	.short	(.L_163 - .L_162)
	.align		4
.L_162:
        /*02ec*/ 	.word	index@(_ZN2at6native27unrolled_elementwise_kernelIZZZNS0_68_GLOBAL__N__08176361_30_ActivationHardsigmoidKernel_cu_1520ed90_304427hardsigmoid_backward_kernelERNS_18TensorIteratorBaseEENKUlvE_clEvENKUlvE_clEvEUlddE_St5arrayIPcLm3EELi4E23TrivialOffsetCalculatorILi2EjESB_ILi1EjENS0_6memory15LoadWithoutCastENSE_16StoreWithoutCastEEEviT_T0_T2_T3_T4_T5_)
        /*02f0*/ 	.word	0x0000001a


	//----- nvinfo : EIATTR_FRAME_SIZE
	.align		4
.L_163:
        /*02f4*/ 	.byte	0x04, 0x11
        /*02f6*/ 	.short	(.L_165 - .L_164)
	.align		4
.L_164:
        /*02f8*/ 	.word	index@(_ZN2at6native27unrolled_elementwise_kernelIZZZNS0_68_GLOBAL__N__08176361_30_ActivationHardsigmoidKernel_cu_1520ed90_304427hardsigmoid_backward_kernelERNS_18TensorIteratorBaseEENKUlvE_clEvENKUlvE_clEvEUlddE_St5arrayIPcLm3EELi4E23TrivialOffsetCalculatorILi2EjESB_ILi1EjENS0_6memory15LoadWithoutCastENSE_16StoreWithoutCastEEEviT_T0_T2_T3_T4_T5_)
        /*02fc*/ 	.word	0x00000000


	//----- nvinfo : EIATTR_REGCOUNT
	.align		4
.L_165:
        /*0300*/ 	.byte	0x04, 0x2f
        /*0302*/ 	.short	(.L_167 - .L_166)
	.align		4
.L_166:
        /*0304*/ 	.word	index@(_ZN2at6native18elementwise_kernelILi128ELi2EZNS0_22gpu_kernel_impl_nocastIZZZNS0_68_GLOBAL__N__08176361_30_ActivationHardsigmoidKernel_cu_1520ed90_304427hardsigmoid_backward_kernelERNS_18TensorIteratorBaseEENKUlvE_clEvENKUlvE_clEvEUlddE_EEvS5_RKT_EUliE_EEviT1_)
        /*0308*/ 	.word	0x00000010


	//----- nvinfo : EIATTR_FRAME_SIZE
	.align		4
.L_167:
        /*030c*/ 	.byte	0x04, 0x11
        /*030e*/ 	.short	(.L_169 - .L_168)
	.align		4
.L_168:
        /*0310*/ 	.word	index@(_ZN2at6native18elementwise_kernelILi128ELi2EZNS0_22gpu_kernel_impl_nocastIZZZNS0_68_GLOBAL__N__08176361_30_ActivationHardsigmoidKernel_cu_1520ed90_304427hardsigmoid_backward_kernelERNS_18TensorIteratorBaseEENKUlvE_clEvENKUlvE_clEvEUlddE_EEvS5_RKT_EUliE_EEviT1_)
        /*0314*/ 	.word	0x00000000


	//----- nvinfo : EIATTR_REGCOUNT
	.align		4
.L_169:
        /*0318*/ 	.byte	0x04, 0x2f
        /*031a*/ 	.short	(.L_171 - .L_170)
	.align		4
.L_170:
        /*031c*/ 	.word	index@(_ZN2at6native27unrolled_elementwise_kernelIZZZNS0_68_GLOBAL__N__08176361_30_ActivationHardsigmoidKernel_cu_1520ed90_304427hardsigmoid_backward_kernelERNS_18TensorIteratorBaseEENKUlvE_clEvENKUlvE_clEvEUlddE_St5arrayIPcLm3EELi4E23TrivialOffsetCalculatorILi2EjESB_ILi1EjENS0_6memory12LoadWithCastILi2EEENSE_13StoreWithCastILi1EEEEEviT_T0_T2_T3_T4_T5_)
        /*0320*/ 	.word	0x00000028


	//----- nvinfo : EIATTR_FRAME_SIZE
	.align		4
.L_171:
        /*0324*/ 	.byte	0x04, 0x11
        /*0326*/ 	.short	(.L_173 - .L_172)
	.align		4
.L_172:
        /*0328*/ 	.word	index@(_ZN2at6native27unrolled_elementwise_kernelIZZZNS0_68_GLOBAL__N__08176361_30_ActivationHardsigmoidKernel_cu_1520ed90_304427hardsigmoid_backward_kernelERNS_18TensorIteratorBaseEENKUlvE_clEvENKUlvE_clEvEUlddE_St5arrayIPcLm3EELi4E23TrivialOffsetCalculatorILi2EjESB_ILi1EjENS0_6memory12LoadWithCastILi2EEENSE_13StoreWithCastILi1EEEEEviT_T0_T2_T3_T4_T5_)
        /*032c*/ 	.word	0x00000000


	//----- nvinfo : EIATTR_REGCOUNT
	.align		4
.L_173:
        /*0330*/ 	.byte	0x04, 0x2f
        /*0332*/ 	.short	(.L_175 - .L_174)
	.align		4
.L_174:
        /*0334*/ 	.word	index@(_ZN2at6native18elementwise_kernelILi128ELi4EZNS0_15gpu_kernel_implIZZZNS0_68_GLOBAL__N__08176361_30_ActivationHardsigmoidKernel_cu_1520ed90_304427hardsigmoid_backward_kernelERNS_18TensorIteratorBaseEENKUlvE_clEvENKUlvE_clEvEUlddE_EEvS5_RKT_EUliE_EEviT1_)
        /*0338*/ 	.word	0x0000001c


	//----- nvinfo : EIATTR_FRAME_SIZE
	.align		4
.L_175:
        /*033c*/ 	.byte	0x04, 0x11
        /*033e*/ 	.short	(.L_177 - .L_176)
	.align		4
.L_176:
        /*0340*/ 	.word	index@(_ZN2at6native18elementwise_kernelILi128ELi4EZNS0_15gpu_kernel_implIZZZNS0_68_GLOBAL__N__08176361_30_ActivationHardsigmoidKernel_cu_1520ed90_304427hardsigmoid_backward_kernelERNS_18TensorIteratorBaseEENKUlvE_clEvENKUlvE_clEvEUlddE_EEvS5_RKT_EUliE_EEviT1_)
        /*0344*/ 	.word	0x00000000


	//----- nvinfo : EIATTR_REGCOUNT
	.align		4
.L_177:
        /*0348*/ 	.byte	0x04, 0x2f
        /*034a*/ 	.short	(.L_179 - .L_178)
	.align		4
.L_178:
        /*034c*/ 	.word	index@(_ZN2at6native29vectorized_elementwise_kernelILi8EZZZNS0_68_GLOBAL__N__08176361_30_ActivationHardsigmoidKernel_cu_1520ed90_304427hardsigmoid_backward_kernelERNS_18TensorIteratorBaseEENKUlvE_clEvENKUlvE0_clEvEUlffE_St5arrayIPcLm3EEEEviT0_T1_)
        /*0350*/ 	.word	0x00000004


	//----- nvinfo : EIATTR_FRAME_SIZE
	.align		4
.L_179:
        /*0354*/ 	.byte	0x04, 0x11
        /*0356*/ 	.short	(.L_181 - .L_180)
	.align		4
.L_180:
        /*0358*/ 	.word	index@(_ZN2at6native29vectorized_elementwise_kernelILi8EZZZNS0_68_GLOBAL__N__08176361_30_ActivationHardsigmoidKernel_cu_1520ed90_304427hardsigmoid_backward_kernelERNS_18TensorIteratorBaseEENKUlvE_clEvENKUlvE0_clEvEUlffE_St5arrayIPcLm3EEEEviT0_T1_)
        /*035c*/ 	.word	0x00000000


	//----- nvinfo : EIATTR_REGCOUNT
	.align		4
.L_181:
        /*0360*/ 	.byte	0x04, 0x2f
        /*0362*/ 	.short	(.L_183 - .L_182)
	.align		4
.L_182:
        /*0364*/ 	.word	index@(_ZN2at6native29vectorized_elementwise_kernelILi4EZZZNS0_68_GLOBAL__N__08176361_30_ActivationHardsigmoidKernel_cu_1520ed90_304427hardsigmoid_backward_kernelERNS_18TensorIteratorBaseEENKUlvE_clEvENKUlvE0_clEvEUlffE_St5arrayIPcLm3EEEEviT0_T1_)
        /*0368*/ 	.word	0x00000020


	//----- nvinfo : EIATTR_FRAME_SIZE
	.align		4
.L_183:
        /*036c*/ 	.byte	0x04, 0x11
        /*036e*/ 	.short	(.L_185 - .L_184)
	.align		4
.L_184:
        /*0370*/ 	.word	index@(_ZN2at6native29vectorized_elementwise_kernelILi4EZZZNS0_68_GLOBAL__N__08176361_30_ActivationHardsigmoidKernel_cu_1520ed90_304427hardsigmoid_backward_kernelERNS_18TensorIteratorBaseEENKUlvE_clEvENKUlvE0_clEvEUlffE_St5arrayIPcLm3EEEEviT0_T1_)
        /*0374*/ 	.word	0x00000000


	//----- nvinfo : EIATTR_REGCOUNT
	.align		4
.L_185:
        /*0378*/ 	.byte	0x04, 0x2f
        /*037a*/ 	.short	(.L_187 - .L_186)
	.align		4
.L_186:
        /*037c*/ 	.word	index@(_ZN2at6native29vectorized_elementwise_kernelILi2EZZZNS0_68_GLOBAL__N__08176361_30_ActivationHardsigmoidKernel_cu_1520ed90_304427hardsigmoid_backward_kernelERNS_18TensorIteratorBaseEENKUlvE_clEvENKUlvE0_clEvEUlffE_St5arrayIPcLm3EEEEviT0_T1_)
        /*0380*/ 	.word	0x00000020


	//----- nvinfo : EIATTR_FRAME_SIZE
	.align		4
.L_187:
        /*0384*/ 	.byte	0x04, 0x11
        /*0386*/ 	.short	(.L_189 - .L_188)
	.align		4
.L_188:
        /*0388*/ 	.word	index@(_ZN2at6native29vectorized_elementwise_kernelILi2EZZZNS0_68_GLOBAL__N__08176361_30_ActivationHardsigmoidKernel_cu_1520ed90_304427hardsigmoid_backward_kernelERNS_18TensorIteratorBaseEENKUlvE_clEvENKUlvE0_clEvEUlffE_St5arrayIPcLm3EEEEviT0_T1_)
        /*038c*/ 	.word	0x00000000


	//----- nvinfo : EIATTR_REGCOUNT
	.align		4
.L_189:
        /*0390*/ 	.byte	0x04, 0x2f
        /*0392*/ 	.short	(.L_191 - .L_190)
	.align		4
.L_190:
        /*0394*/ 	.word	index@(_ZN2at6native27unrolled_elementwise_kernelIZZZNS0_68_GLOBAL__N__08176361_30_ActivationHardsigmoidKernel_cu_1520ed90_304427hardsigmoid_backward_kernelERNS_18TensorIteratorBaseEENKUlvE_clEvENKUlvE0_clEvEUlffE_St5arrayIPcLm3EELi4E23TrivialOffsetCalculatorILi2EjESB_ILi1EjENS0_6memory15LoadWithoutCastENSE_16StoreWithoutCastEEEviT_T0_T2_T3_T4_T5_)
        /*0398*/ 	.word	0x00000019


	//----- nvinfo : EIATTR_FRAME_SIZE
	.align		4
.L_191:
        /*039c*/ 	.byte	0x04, 0x11
        /*039e*/ 	.short	(.L_193 - .L_192)
	.align		4
.L_192:
        /*03a0*/ 	.word	index@(_ZN2at6native27unrolled_elementwise_kernelIZZZNS0_68_GLOBAL__N__08176361_30_ActivationHardsigmoidKernel_cu_1520ed90_304427hardsigmoid_backward_kernelERNS_18TensorIteratorBaseEENKUlvE_clEvENKUlvE0_clEvEUlffE_St5arrayIPcLm3EELi4E23TrivialOffsetCalculatorILi2EjESB_ILi1EjENS0_6memory15LoadWithoutCastENSE_16StoreWithoutCastEEEviT_T0_T2_T3_T4_T5_)
        /*03a4*/ 	.word	0x00000000


	//----- nvinfo : EIATTR_REGCOUNT
	.align		4
.L_193:
        /*03a8*/ 	.byte	0x04, 0x2f
        /*03aa*/ 	.short	(.L_195 - .L_194)
	.align		4
.L_194:
        /*03ac*/ 	.word	index@(_ZN2at6native18elementwise_kernelILi128ELi2EZNS0_22gpu_kernel_impl_nocastIZZZNS0_68_GLOBAL__N__08176361_30_ActivationHardsigmoidKernel_cu_1520ed90_304427hardsigmoid_backward_kernelERNS_18TensorIteratorBaseEENKUlvE_clEvENKUlvE0_clEvEUlffE_EEvS5_RKT_EUliE_EEviT1_)
        /*03b0*/ 	.word	0x0000000e


	//----- nvinfo : EIATTR_FRAME_SIZE
	.align		4
.L_195:
        /*03b4*/ 	.byte	0x04, 0x11
        /*03b6*/ 	.short	(.L_197 - .L_196)
	.align		4
.L_196:
        /*03b8*/ 	.word	index@(_ZN2at6native18elementwise_kernelILi128ELi2EZNS0_22gpu_kernel_impl_nocastIZZZNS0_68_GLOBAL__N__08176361_30_ActivationHardsigmoidKernel_cu_1520ed90_304427hardsigmoid_backward_kernelERNS_18TensorIteratorBaseEENKUlvE_clEvENKUlvE0_clEvEUlffE_EEvS5_RKT_EUliE_EEviT1_)
        /*03bc*/ 	.word	0x00000000


	//----- nvinfo : EIATTR_REGCOUNT
	.align		4
.L_197:
        /*03c0*/ 	.byte	0x04, 0x2f
        /*03c2*/ 	.short	(.L_199 - .L_198)
	.align		4
.L_198:
        /*03c4*/ 	.word	index@(_ZN2at6native27unrolled_elementwise_kernelIZZZNS0_68_GLOBAL__N__08176361_30_ActivationHardsigmoidKernel_cu_1520ed90_304427hardsigmoid_backward_kernelERNS_18TensorIteratorBaseEENKUlvE_clEvENKUlvE0_clEvEUlffE_St5arrayIPcLm3EELi4E23TrivialOffsetCalculatorILi2EjESB_ILi1EjENS0_6memory12LoadWithCastILi2EEENSE_13StoreWithCastILi1EEEEEviT_T0_T2_T3_T4_T5_)
        /*03c8*/ 	.word	0x00000020


	//----- nvinfo : EIATTR_FRAME_SIZE
	.align		4
.L_199:
        /*03cc*/ 	.byte	0x04, 0x11
        /*03ce*/ 	.short	(.L_201 - .L_200)
	.align		4
.L_200:
        /*03d0*/ 	.word	index@(_ZN2at6native27unrolled_elementwise_kernelIZZZNS0_68_GLOBAL__N__08176361_30_ActivationHardsigmoidKernel_cu_1520ed90_304427hardsigmoid_backward_kernelERNS_18TensorIteratorBaseEENKUlvE_clEvENKUlvE0_clEvEUlffE_St5arrayIPcLm3EELi4E23TrivialOffsetCalculatorILi2EjESB_ILi1EjENS0_6memory12LoadWithCastILi2EEENSE_13StoreWithCastILi1EEEEEviT_T0_T2_T3_T4_T5_)
        /*03d4*/ 	.word	0x00000000


	//----- nvinfo : EIATTR_REGCOUNT
	.align		4
.L_201:
        /*03d8*/ 	.byte	0x04, 0x2f
        /*03da*/ 	.short	(.L_203 - .L_202)
	.align		4
.L_202:
        /*03dc*/ 	.word	index@(_ZN2at6native18elementwise_kernelILi128ELi4EZNS0_15gpu_kernel_implIZZZNS0_68_GLOBAL__N__08176361_30_ActivationHardsigmoidKernel_cu_1520ed90_304427hardsigmoid_backward_kernelERNS_18TensorIteratorBaseEENKUlvE_clEvENKUlvE0_clEvEUlffE_EEvS5_RKT_EUliE_EEviT1_)
        /*03e0*/ 	.word	0x0000001a


	//----- nvinfo : EIATTR_FRAME_SIZE
	.align		4
.L_203:
        /*03e4*/ 	.byte	0x04, 0x11
        /*03e6*/ 	.short	(.L_205 - .L_204)
	.align		4
.L_204:
        /*03e8*/ 	.word	index@(_ZN2at6native18elementwise_kernelILi128ELi4EZNS0_15gpu_kernel_implIZZZNS0_68_GLOBAL__N__08176361_30_ActivationHardsigmoidKernel_cu_1520ed90_304427hardsigmoid_backward_kernelERNS_18TensorIteratorBaseEENKUlvE_clEvENKUlvE0_clEvEUlffE_EEvS5_RKT_EUliE_EEviT1_)
        /*03ec*/ 	.word	0x00000000


	//----- nvinfo : EIATTR_REGCOUNT
	.align		4
.L_205:
        /*03f0*/ 	.byte	0x04, 0x2f
        /*03f2*/ 	.short	(.L_207 - .L_206)
	.align		4
.L_206:
        /*03f4*/ 	.word	index@(_ZN2at6native29vectorized_elementwise_kernelILi8EZZZNS0_68_GLOBAL__N__08176361_30_ActivationHardsigmoidKernel_cu_1520ed90_304427hardsigmoid_backward_kernelERNS_18TensorIteratorBaseEENKUlvE_clEvENKUlvE1_clEvEUlN3c104HalfES8_E_St5arrayIPcLm3EEEEviT0_T1_)
        /*03f8*/ 	.word	0x00000004


	//----- nvinfo : EIATTR_FRAME_SIZE
	.align		4
.L_207:
        /*03fc*/ 	.byte	0x04, 0x11
        /*03fe*/ 	.short	(.L_209 - .L_208)
	.align		4
.L_208:
        /*0400*/ 	.word	index@(_ZN2at6native29vectorized_elementwise_kernelILi8EZZZNS0_68_GLOBAL__N__08176361_30_ActivationHardsigmoidKernel_cu_1520ed90_304427hardsigmoid_backward_kernelERNS_18TensorIteratorBaseEENKUlvE_clEvENKUlvE1_clEvEUlN3c104HalfES8_E_St5arrayIPcLm3EEEEviT0_T1_)
        /*0404*/ 	.word	0x00000000


	//----- nvinfo : EIATTR_REGCOUNT
	.align		4
.L_209:
        /*0408*/ 	.byte	0x04, 0x2f
        /*040a*/ 	.short	(.L_211 - .L_210)
	.align		4
.L_210:
        /*040c*/ 	.word	index@(_ZN2at6native29vectorized_elementwise_kernelILi4EZZZNS0_68_GLOBAL__N__08176361_30_ActivationHardsigmoidKernel_cu_1520ed90_304427hardsigmoid_backward_kernelERNS_18TensorIteratorBaseEENKUlvE_clEvENKUlvE1_clEvEUlN3c104HalfES8_E_St5arrayIPcLm3EEEEviT0_T1_)
        /*0410*/ 	.word	0x00000020


	//----- nvinfo : EIATTR_FRAME_SIZE
	.align		4
.L_211:
        /*0414*/ 	.byte	0x04, 0x11
        /*0416*/ 	.short	(.L_213 - .L_212)
	.align		4
.L_212:
        /*0418*/ 	.word	index@(_ZN2at6native29vectorized_elementwise_kernelILi4EZZZNS0_68_GLOBAL__N__08176361_30_ActivationHardsigmoidKernel_cu_1520ed90_304427hardsigmoid_backward_kernelERNS_18TensorIteratorBaseEENKUlvE_clEvENKUlvE1_clEvEUlN3c104HalfES8_E_St5arrayIPcLm3EEEEviT0_T1_)
        /*041c*/ 	.word	0x00000000


	//----- nvinfo : EIATTR_REGCOUNT
	.align		4
.L_213:
        /*0420*/ 	.byte	0x04, 0x2f
        /*0422*/ 	.short	(.L_215 - .L_214)
	.align		4
.L_214:
        /*0424*/ 	.word	index@(_ZN2at6native29vectorized_elementwise_kernelILi2EZZZNS0_68_GLOBAL__N__08176361_30_ActivationHardsigmoidKernel_cu_1520ed90_304427hardsigmoid_backward_kernelERNS_18TensorIteratorBaseEENKUlvE_clEvENKUlvE1_clEvEUlN3c104HalfES8_E_St5arrayIPcLm3EEEEviT0_T1_)
        /*0428*/ 	.word	0x00000020


	//----- nvinfo : EIATTR_FRAME_SIZE
	.align		4
.L_215:
        /*042c*/ 	.byte	0x04, 0x11
        /*042e*/ 	.short	(.L_217 - .L_216)
	.align		4
.L_216:
        /*0430*/ 	.word	index@(_ZN2at6native29vectorized_elementwise_kernelILi2EZZZNS0_68_GLOBAL__N__08176361_30_ActivationHardsigmoidKernel_cu_1520ed90_304427hardsigmoid_backward_kernelERNS_18TensorIteratorBaseEENKUlvE_clEvENKUlvE1_clEvEUlN3c104HalfES8_E_St5arrayIPcLm3EEEEviT0_T1_)
        /*0434*/ 	.word	0x00000000


	//----- nvinfo : EIATTR_REGCOUNT
	.align		4
.L_217:
        /*0438*/ 	.byte	0x04, 0x2f
        /*043a*/ 	.short	(.L_219 - .L_218)
	.align		4
.L_218:
        /*043c*/ 	.word	index@(_ZN2at6native27unrolled_elementwise_kernelIZZZNS0_68_GLOBAL__N__08176361_30_ActivationHardsigmoidKernel_cu_1520ed90_304427hardsigmoid_backward_kernelERNS_18TensorIteratorBaseEENKUlvE_clEvENKUlvE1_clEvEUlN3c104HalfES8_E_St5arrayIPcLm3EELi4E23TrivialOffsetCalculatorILi2EjESD_ILi1EjENS0_6memory15LoadWithoutCastENSG_16StoreWithoutCastEEEviT_T0_T2_T3_T4_T5_)
        /*0440*/ 	.word	0x0000001b


	//----- nvinfo : EIATTR_FRAME_SIZE
	.align		4
.L_219:
        /*0444*/ 	.byte	0x04, 0x11
        /*0446*/ 	.short	(.L_221 - .L_220)
	.align		4
.L_220:
        /*0448*/ 	.word	index@(_ZN2at6native27unrolled_elementwise_kernelIZZZNS0_68_GLOBAL__N__08176361_30_ActivationHardsigmoidKernel_cu_1520ed90_304427hardsigmoid_backward_kernelERNS_18TensorIteratorBaseEENKUlvE_clEvENKUlvE1_clEvEUlN3c104HalfES8_E_St5arrayIPcLm3EELi4E23TrivialOffsetCalculatorILi2EjESD_ILi1EjENS0_6memory15LoadWithoutCastENSG_16StoreWithoutCastEEEviT_T0_T2_T3_T4_T5_)
        /*044c*/ 	.word	0x00000000


	//----- nvinfo : EIATTR_REGCOUNT
	.align		4
.L_221:
        /*0450*/ 	.byte	0x04, 0x2f
        /*0452*/ 	.short	(.L_223 - .L_222)
	.align		4
.L_222:
        /*0454*/ 	.word	index@(_ZN2at6native18elementwise_kernelILi128ELi4EZNS0_22gpu_kernel_impl_nocastIZZZNS0_68_GLOBAL__N__08176361_30_ActivationHardsigmoidKernel_cu_1520ed90_304427hardsigmoid_backward_kernelERNS_18TensorIteratorBaseEENKUlvE_clEvENKUlvE1_clEvEUlN3c104HalfES9_E_EEvS5_RKT_EUliE_EEviT1_)
        /*0458*/ 	.word	0x0000000c


	//----- nvinfo : EIATTR_FRAME_SIZE
	.align		4
.L_223:
        /*045c*/ 	.byte	0x04, 0x11
        /*045e*/ 	.short	(.L_225 - .L_224)
	.align		4
.L_224:
        /*0460*/ 	.word	index@(_ZN2at6native18elementwise_kernelILi128ELi4EZNS0_22gpu_kernel_impl_nocastIZZZNS0_68_GLOBAL__N__08176361_30_ActivationHardsigmoidKernel_cu_1520ed90_304427hardsigmoid_backward_kernelERNS_18TensorIteratorBaseEENKUlvE_clEvENKUlvE1_clEvEUlN3c104HalfES9_E_EEvS5_RKT_EUliE_EEviT1_)
        /*0464*/ 	.word	0x00000000


	//----- nvinfo : EIATTR_REGCOUNT
	.align		4
.L_225:
        /*0468*/ 	.byte	0x04, 0x2f
        /*046a*/ 	.short	(.L_227 - .L_226)
	.align		4
.L_226:
        /*046c*/ 	.word	index@(_ZN2at6native27unrolled_elementwise_kernelIZZZNS0_68_GLOBAL__N__08176361_30_ActivationHardsigmoidKernel_cu_1520ed90_304427hardsigmoid_backward_kernelERNS_18TensorIteratorBaseEENKUlvE_clEvENKUlvE1_clEvEUlN3c104HalfES8_E_St5arrayIPcLm3EELi4E23TrivialOffsetCalculatorILi2EjESD_ILi1EjENS0_6memory12LoadWithCastILi2EEENSG_13StoreWithCastILi1EEEEEviT_T0_T2_T3_T4_T5_)
        /*0470*/ 	.word	0x0000001f


	//----- nvinfo : EIATTR_FRAME_SIZE
	.align		4
.L_227:
        /*0474*/ 	.byte	0x04, 0x11
        /*0476*/ 	.short	(.L_229 - .L_228)
	.align		4
.L_228:
        /*0478*/ 	.word	index@(_ZN2at6native27unrolled_elementwise_kernelIZZZNS0_68_GLOBAL__N__08176361_30_ActivationHardsigmoidKernel_cu_1520ed90_304427hardsigmoid_backward_kernelERNS_18TensorIteratorBaseEENKUlvE_clEvENKUlvE1_clEvEUlN3c104HalfES8_E_St5arrayIPcLm3EELi4E23TrivialOffsetCalculatorILi2EjESD_ILi1EjENS0_6memory12LoadWithCastILi2EEENSG_13StoreWithCastILi1EEEEEviT_T0_T2_T3_T4_T5_)
        /*047c*/ 	.word	0x00000000


	//----- nvinfo : EIATTR_REGCOUNT
	.align		4
.L_229:
        /*0480*/ 	.byte	0x04, 0x2f
        /*0482*/ 	.short	(.L_231 - .L_230)
	.align		4
.L_230:
        /*0484*/ 	.word	index@(_ZN2at6native18elementwise_kernelILi128ELi4EZNS0_15gpu_kernel_implIZZZNS0_68_GLOBAL__N__08176361_30_ActivationHardsigmoidKernel_cu_1520ed90_304427hardsigmoid_backward_kernelERNS_18TensorIteratorBaseEENKUlvE_clEvENKUlvE1_clEvEUlN3c104HalfES9_E_EEvS5_RKT_EUliE_EEviT1_)
        /*0488*/ 	.word	0x0000001a


	//----- nvinfo : EIATTR_FRAME_SIZE
	.align		4
.L_231:
        /*048c*/ 	.byte	0x04, 0x11
        /*048e*/ 	.short	(.L_233 - .L_232)
	.align		4
.L_232:
        /*0490*/ 	.word	index@(_ZN2at6native18elementwise_kernelILi128ELi4EZNS0_15gpu_kernel_implIZZZNS0_68_GLOBAL__N__08176361_30_ActivationHardsigmoidKernel_cu_1520ed90_304427hardsigmoid_backward_kernelERNS_18TensorIteratorBaseEENKUlvE_clEvENKUlvE1_clEvEUlN3c104HalfES9_E_EEvS5_RKT_EUliE_EEviT1_)
        /*0494*/ 	.word	0x00000000


	//----- nvinfo : EIATTR_REGCOUNT
	.align		4
.L_233:
        /*0498*/ 	.byte	0x04, 0x2f
        /*049a*/ 	.short	(.L_235 - .L_234)
	.align		4
.L_234:
        /*049c*/ 	.word	index@(_ZN2at6native29vectorized_elementwise_kernelILi8EZZZNS0_68_GLOBAL__N__08176361_30_ActivationHardsigmoidKernel_cu_1520ed90_304427hardsigmoid_backward_kernelERNS_18TensorIteratorBaseEENKUlvE_clEvENKUlvE2_clEvEUlN3c108BFloat16ES8_E_St5arrayIPcLm3EEEEviT0_T1_)
        /*04a0*/ 	.word	0x00000004


	//----- nvinfo : EIATTR_FRAME_SIZE
	.align		4
.L_235:
        /*04a4*/ 	.byte	0x04, 0x11
        /*04a6*/ 	.short	(.L_237 - .L_236)
	.align		4
.L_236:
        /*04a8*/ 	.word	index@(_ZN2at6native29vectorized_elementwise_kernelILi8EZZZNS0_68_GLOBAL__N__08176361_30_ActivationHardsigmoidKernel_cu_1520ed90_304427hardsigmoid_backward_kernelERNS_18TensorIteratorBaseEENKUlvE_clEvENKUlvE2_clEvEUlN3c108BFloat16ES8_E_St5arrayIPcLm3EEEEviT0_T1_)
        /*04ac*/ 	.word	0x00000000


	//----- nvinfo : EIATTR_REGCOUNT
	.align		4
.L_237:
        /*04b0*/ 	.byte	0x04, 0x2f
        /*04b2*/ 	.short	(.L_239 - .L_238)
	.align		4
.L_238:
        /*04b4*/ 	.word	index@(_ZN2at6native29vectorized_elementwise_kernelILi4EZZZNS0_68_GLOBAL__N__08176361_30_ActivationHardsigmoidKernel_cu_1520ed90_304427hardsigmoid_backward_kernelERNS_18TensorIteratorBaseEENKUlvE_clEvENKUlvE2_clEvEUlN3c108BFloat16ES8_E_St5arrayIPcLm3EEEEviT0_T1_)
        /*04b8*/ 	.word	0x00000020


	//----- nvinfo : EIATTR_FRAME_SIZE
	.align		4
.L_239:
        /*04bc*/ 	.byte	0x04, 0x11
        /*04be*/ 	.short	(.L_241 - .L_240)
	.align		4
.L_240:
        /*04c0*/ 	.word	index@(_ZN2at6native29vectorized_elementwise_kernelILi4EZZZNS0_68_GLOBAL__N__08176361_30_ActivationHardsigmoidKernel_cu_1520ed90_304427hardsigmoid_backward_kernelERNS_18TensorIteratorBaseEENKUlvE_clEvENKUlvE2_clEvEUlN3c108BFloat16ES8_E_St5arrayIPcLm3EEEEviT0_T1_)
        /*04c4*/ 	.word	0x00000000


	//----- nvinfo : EIATTR_REGCOUNT
	.align		4
.L_241:
        /*04c8*/ 	.byte	0x04, 0x2f
        /*04ca*/ 	.short	(.L_243 - .L_242)
	.align		4
.L_242:
        /*04cc*/ 	.word	index@(_ZN2at6native29vectorized_elementwise_kernelILi2EZZZNS0_68_GLOBAL__N__08176361_30_ActivationHardsigmoidKernel_cu_1520ed90_304427hardsigmoid_backward_kernelERNS_18TensorIteratorBaseEENKUlvE_clEvENKUlvE2_clEvEUlN3c108BFloat16ES8_E_St5arrayIPcLm3EEEEviT0_T1_)
        /*04d0*/ 	.word	0x00000020


	//----- nvinfo : EIATTR_FRAME_SIZE
	.align		4
.L_243:
        /*04d4*/ 	.byte	0x04, 0x11
        /*04d6*/ 	.short	(.L_245 - .L_244)
	.align		4
.L_244:
        /*04d8*/ 	.word	index@(_ZN2at6native29vectorized_elementwise_kernelILi2EZZZNS0_68_GLOBAL__N__08176361_30_ActivationHardsigmoidKernel_cu_1520ed90_304427hardsigmoid_backward_kernelERNS_18TensorIteratorBaseEENKUlvE_clEvENKUlvE2_clEvEUlN3c108BFloat16ES8_E_St5arrayIPcLm3EEEEviT0_T1_)
        /*04dc*/ 	.word	0x00000000


	//----- nvinfo : EIATTR_REGCOUNT
	.align		4
.L_245:
        /*04e0*/ 	.byte	0x04, 0x2f
        /*04e2*/ 	.short	(.L_247 - .L_246)
	.align		4
.L_246:
        /*04e4*/ 	.word	index@(_ZN2at6native27unrolled_elementwise_kernelIZZZNS0_68_GLOBAL__N__08176361_30_ActivationHardsigmoidKernel_cu_1520ed90_304427hardsigmoid_backward_kernelERNS_18TensorIteratorBaseEENKUlvE_clEvENKUlvE2_clEvEUlN3c108BFloat16ES8_E_St5arrayIPcLm3EELi4E23TrivialOffsetCalculatorILi2EjESD_ILi1EjENS0_6memory15LoadWithoutCastENSG_16StoreWithoutCastEEEviT_T0_T2_T3_T4_T5_)
        /*04e8*/ 	.word	0x0000001c


	//----- nvinfo : EIATTR_FRAME_SIZE
	.align		4
.L_247:
        /*04ec*/ 	.byte	0x04, 0x11
        /*04ee*/ 	.short	(.L_249 - .L_248)
	.align		4
.L_248:
        /*04f0*/ 	.word	index@(_ZN2at6native27unrolled_elementwise_kernelIZZZNS0_68_GLOBAL__N__08176361_30_ActivationHardsigmoidKernel_cu_1520ed90_304427hardsigmoid_backward_kernelERNS_18TensorIteratorBaseEENKUlvE_clEvENKUlvE2_clEvEUlN3c108BFloat16ES8_E_St5arrayIPcLm3EELi4E23TrivialOffsetCalculatorILi2EjESD_ILi1EjENS0_6memory15LoadWithoutCastENSG_16StoreWithoutCastEEEviT_T0_T2_T3_T4_T5_)
        /*04f4*/ 	.word	0x00000000


	//----- nvinfo : EIATTR_REGCOUNT
	.align		4
.L_249:
        /*04f8*/ 	.byte	0x04, 0x2f
        /*04fa*/ 	.short	(.L_251 - .L_250)
	.align		4
.L_250:
        /*04fc*/ 	.word	index@(_ZN2at6native18elementwise_kernelILi128ELi4EZNS0_22gpu_kernel_impl_nocastIZZZNS0_68_GLOBAL__N__08176361_30_ActivationHardsigmoidKernel_cu_1520ed90_304427hardsigmoid_backward_kernelERNS_18TensorIteratorBaseEENKUlvE_clEvENKUlvE2_clEvEUlN3c108BFloat16ES9_E_EEvS5_RKT_EUliE_EEviT1_)
        /*0500*/ 	.word	0x0000000c


	//----- nvinfo : EIATTR_FRAME_SIZE
	.align		4
.L_251:
        /*0504*/ 	.byte	0x04, 0x11
        /*0506*/ 	.short	(.L_253 - .L_252)
	.align		4
.L_252:
        /*0508*/ 	.word	index@(_ZN2at6native18elementwise_kernelILi128ELi4EZNS0_22gpu_kernel_impl_nocastIZZZNS0_68_GLOBAL__N__08176361_30_ActivationHardsigmoidKernel_cu_1520ed90_304427hardsigmoid_backward_kernelERNS_18TensorIteratorBaseEENKUlvE_clEvENKUlvE2_clEvEUlN3c108BFloat16ES9_E_EEvS5_RKT_EUliE_EEviT1_)
        /*050c*/ 	.word	0x00000000


	//----- nvinfo : EIATTR_REGCOUNT
	.align		4
.L_253:
        /*0510*/ 	.byte	0x04, 0x2f
        /*0512*/ 	.short	(.L_255 - .L_254)
	.align		4
.L_254:
        /*0514*/ 	.word	index@(_ZN2at6native27unrolled_elementwise_kernelIZZZNS0_68_GLOBAL__N__08176361_30_ActivationHardsigmoidKernel_cu_1520ed90_304427hardsigmoid_backward_kernelERNS_18TensorIteratorBaseEENKUlvE_clEvENKUlvE2_clEvEUlN3c108BFloat16ES8_E_St5arrayIPcLm3EELi4E23TrivialOffsetCalculatorILi2EjESD_ILi1EjENS0_6memory12LoadWithCastILi2EEENSG_13StoreWithCastILi1EEEEEviT_T0_T2_T3_T4_T5_)
        /*0518*/ 	.word	0x0000001f


	//----- nvinfo : EIATTR_FRAME_SIZE
	.align		4
.L_255:
        /*051c*/ 	.byte	0x04, 0x11
        /*051e*/ 	.short	(.L_257 - .L_256)
	.align		4
.L_256:
        /*0520*/ 	.word	index@(_ZN2at6native27unrolled_elementwise_kernelIZZZNS0_68_GLOBAL__N__08176361_30_ActivationHardsigmoidKernel_cu_1520ed90_304427hardsigmoid_backward_kernelERNS_18TensorIteratorBaseEENKUlvE_clEvENKUlvE2_clEvEUlN3c108BFloat16ES8_E_St5arrayIPcLm3EELi4E23TrivialOffsetCalculatorILi2EjESD_ILi1EjENS0_6memory12LoadWithCastILi2EEENSG_13StoreWithCastILi1EEEEEviT_T0_T2_T3_T4_T5_)
        /*0524*/ 	.word	0x00000000


	//----- nvinfo : EIATTR_REGCOUNT
	.align		4
.L_257:
        /*0528*/ 	.byte	0x04, 0x2f
        /*052a*/ 	.short	(.L_259 - .L_258)
	.align		4
.L_258:
        /*052c*/ 	.word	index@(_ZN2at6native18elementwise_kernelILi128ELi4EZNS0_15gpu_kernel_implIZZZNS0_68_GLOBAL__N__08176361_30_ActivationHardsigmoidKernel_cu_1520ed90_304427hardsigmoid_backward_kernelERNS_18TensorIteratorBaseEENKUlvE_clEvENKUlvE2_clEvEUlN3c108BFloat16ES9_E_EEvS5_RKT_EUliE_EEviT1_)
        /*0530*/ 	.word	0x0000001a


	//----- nvinfo : EIATTR_FRAME_SIZE
	.align		4
.L_259:
        /*0534*/ 	.byte	0x04, 0x11
        /*0536*/ 	.short	(.L_261 - .L_260)
	.align		4
.L_260:
        /*0538*/ 	.word	index@(_ZN2at6native18elementwise_kernelILi128ELi4EZNS0_15gpu_kernel_implIZZZNS0_68_GLOBAL__N__08176361_30_ActivationHardsigmoidKernel_cu_1520ed90_304427hardsigmoid_backward_kernelERNS_18TensorIteratorBaseEENKUlvE_clEvENKUlvE2_clEvEUlN3c108BFloat16ES9_E_EEvS5_RKT_EUliE_EEviT1_)
        /*053c*/ 	.word	0x00000000


	//----- nvinfo : EIATTR_MIN_STACK_SIZE
	.align		4
.L_261:
        /*0540*/ 	.byte	0x04, 0x12
        /*0542*/ 	.short	(.L_263 - .L_262)
	.align		4
.L_262:
        /*0544*/ 	.word	index@(_ZN2at6native18elementwise_kernelILi128ELi4EZNS0_15gpu_kernel_implIZZZNS0_68_GLOBAL__N__08176361_30_ActivationHardsigmoidKernel_cu_1520ed90_304427hardsigmoid_backward_kernelERNS_18TensorIteratorBaseEENKUlvE_clEvENKUlvE2_clEvEUlN3c108BFloat16ES9_E_EEvS5_RKT_EUliE_EEviT1_)
        /*0548*/ 	.word	0x00000000


	//----- nvinfo : EIATTR_MIN_STACK_SIZE
	.align		4
.L_263:
        /*054c*/ 	.byte	0x04, 0x12
        /*054e*/ 	.short	(.L_265 - .L_264)
	.align		4
.L_264:
        /*0550*/ 	.word	index@(_ZN2at6native27unrolled_elementwise_kernelIZZZNS0_68_GLOBAL__N__08176361_30_ActivationHardsigmoidKernel_cu_1520ed90_304427hardsigmoid_backward_kernelERNS_18TensorIteratorBaseEENKUlvE_clEvENKUlvE2_clEvEUlN3c108BFloat16ES8_E_St5arrayIPcLm3EELi4E23TrivialOffsetCalculatorILi2EjESD_ILi1EjENS0_6memory12LoadWithCastILi2EEENSG_13StoreWithCastILi1EEEEEviT_T0_T2_T3_T4_T5_)
        /*0554*/ 	.word	0x00000000


	//----- nvinfo : EIATTR_MIN_STACK_SIZE
	.align		4
.L_265:
        /*0558*/ 	.byte	0x04, 0x12
        /*055a*/ 	.short	(.L_267 - .L_266)
	.align		4
.L_266:
        /*055c*/ 	.word	index@(_ZN2at6native18elementwise_kernelILi128ELi4EZNS0_22gpu_kernel_impl_nocastIZZZNS0_68_GLOBAL__N__08176361_30_ActivationHardsigmoidKernel_cu_1520ed90_304427hardsigmoid_backward_kernelERNS_18TensorIteratorBaseEENKUlvE_clEvENKUlvE2_clEvEUlN3c108BFloat16ES9_E_EEvS5_RKT_EUliE_EEviT1_)
        /*0560*/ 	.word	0x00000000


	//----- nvinfo : EIATTR_MIN_STACK_SIZE
	.align		4
.L_267:
        /*0564*/ 	.byte	0x04, 0x12
        /*0566*/ 	.short	(.L_269 - .L_268)
	.align		4
.L_268:
        /*0568*/ 	.word	index@(_ZN2at6native27unrolled_elementwise_kernelIZZZNS0_68_GLOBAL__N__08176361_30_ActivationHardsigmoidKernel_cu_1520ed90_304427hardsigmoid_backward_kernelERNS_18TensorIteratorBaseEENKUlvE_clEvENKUlvE2_clEvEUlN3c108BFloat16ES8_E_St5arrayIPcLm3EELi4E23TrivialOffsetCalculatorILi2EjESD_ILi1EjENS0_6memory15LoadWithoutCastENSG_16StoreWithoutCastEEEviT_T0_T2_T3_T4_T5_)
        /*056c*/ 	.word	0x00000000


	//----- nvinfo : EIATTR_MIN_STACK_SIZE
	.align		4
.L_269:
        /*0570*/ 	.byte	0x04, 0x12
        /*0572*/ 	.short	(.L_271 - .L_270)
	.align		4
.L_270:
        /*0574*/ 	.word	index@(_ZN2at6native29vectorized_elementwise_kernelILi2EZZZNS0_68_GLOBAL__N__08176361_30_ActivationHardsigmoidKernel_cu_1520ed90_304427hardsigmoid_backward_kernelERNS_18TensorIteratorBaseEENKUlvE_clEvENKUlvE2_clEvEUlN3c108BFloat16ES8_E_St5arrayIPcLm3EEEEviT0_T1_)
        /*0578*/ 	.word	0x00000000


	//----- nvinfo : EIATTR_MIN_STACK_SIZE
	.align		4
.L_271:
        /*057c*/ 	.byte	0x04, 0x12
        /*057e*/ 	.short	(.L_273 - .L_272)
	.align		4
.L_272:
        /*0580*/ 	.word	index@(_ZN2at6native29vectorized_elementwise_kernelILi4EZZZNS0_68_GLOBAL__N__08176361_30_ActivationHardsigmoidKernel_cu_1520ed90_304427hardsigmoid_backward_kernelERNS_18TensorIteratorBaseEENKUlvE_clEvENKUlvE2_clEvEUlN3c108BFloat16ES8_E_St5arrayIPcLm3EEEEviT0_T1_)
        /*0584*/ 	.word	0x00000000


	//----- nvinfo : EIATTR_MIN_STACK_SIZE
	.align		4
.L_273:
        /*0588*/ 	.byte	0x04, 0x12
        /*058a*/ 	.short	(.L_275 - .L_274)
	.align		4
.L_274:
        /*058c*/ 	.word	index@(_ZN2at6native29vectorized_elementwise_kernelILi8EZZZNS0_68_GLOBAL__N__08176361_30_ActivationHardsigmoidKernel_cu_1520ed90_304427hardsigmoid_backward_kernelERNS_18TensorIteratorBaseEENKUlvE_clEvENKUlvE2_clEvEUlN3c108BFloat16ES8_E_St5arrayIPcLm3EEEEviT0_T1_)
        /*0590*/ 	.word	0x00000000


	//----- nvinfo : EIATTR_MIN_STACK_SIZE
	.align		4
.L_275:
        /*0594*/ 	.byte	0x04, 0x12
        /*0596*/ 	.short	(.L_277 - .L_276)
	.align		4
.L_276:
        /*0598*/ 	.word	index@(_ZN2at6native18elementwise_kernelILi128ELi4EZNS0_15gpu_kernel_implIZZZNS0_68_GLOBAL__N__08176361_30_ActivationHardsigmoidKernel_cu_1520ed90_304427hardsigmoid_backward_kernelERNS_18TensorIteratorBaseEENKUlvE_clEvENKUlvE1_clEvEUlN3c104HalfES9_E_EEvS5_RKT_EUliE_EEviT1_)
        /*059c*/ 	.word	0x00000000


	//----- nvinfo : EIATTR_MIN_STACK_SIZE
	.align		4
.L_277:
        /*05a0*/ 	.byte	0x04, 0x12
        /*05a2*/ 	.short	(.L_279 - .L_278)
	.align		4
.L_278:
        /*05a4*/ 	.word	index@(_ZN2at6native27unrolled_elementwise_kernelIZZZNS0_68_GLOBAL__N__08176361_30_ActivationHardsigmoidKernel_cu_1520ed90_304427hardsigmoid_backward_kernelERNS_18TensorIteratorBaseEENKUlvE_clEvENKUlvE1_clEvEUlN3c104HalfES8_E_St5arrayIPcLm3EELi4E23TrivialOffsetCalculatorILi2EjESD_ILi1EjENS0_6memory12LoadWithCastILi2EEENSG_13StoreWithCastILi1EEEEEviT_T0_T2_T3_T4_T5_)
        /*05a8*/ 	.word	0x00000000


	//----- nvinfo : EIATTR_MIN_STACK_SIZE
	.align		4
.L_279:
        /*05ac*/ 	.byte	0x04, 0x12
        /*05ae*/ 	.short	(.L_281 - .L_280)
	.align		4
.L_280:
        /*05b0*/ 	.word	index@(_ZN2at6native18elementwise_kernelILi128ELi4EZNS0_22gpu_kernel_impl_nocastIZZZNS0_68_GLOBAL__N__08176361_30_ActivationHardsigmoidKernel_cu_1520ed90_304427hardsigmoid_backward_kernelERNS_18TensorIteratorBaseEENKUlvE_clEvENKUlvE1_clEvEUlN3c104HalfES9_E_EEvS5_RKT_EUliE_EEviT1_)
        /*05b4*/ 	.word	0x00000000


	//----- nvinfo : EIATTR_MIN_STACK_SIZE
	.align		4
.L_281:
        /*05b8*/ 	.byte	0x04, 0x12
        /*05ba*/ 	.short	(.L_283 - .L_282)
	.align		4
.L_282:
        /*05bc*/ 	.word	index@(_ZN2at6native27unrolled_elementwise_kernelIZZZNS0_68_GLOBAL__N__08176361_30_ActivationHardsigmoidKernel_cu_1520ed90_304427hardsigmoid_backward_kernelERNS_18TensorIteratorBaseEENKUlvE_clEvENKUlvE1_clEvEUlN3c104HalfES8_E_St5arrayIPcLm3EELi4E23TrivialOffsetCalculatorILi2EjESD_ILi1EjENS0_6memory15LoadWithoutCastENSG_16StoreWithoutCastEEEviT_T0_T2_T3_T4_T5_)
        /*05c0*/ 	.word	0x00000000


	//----- nvinfo : EIATTR_MIN_STACK_SIZE
	.align		4
.L_283:
        /*05c4*/ 	.byte	0x04, 0x12
        /*05c6*/ 	.short	(.L_285 - .L_284)
	.align		4
.L_284:
        /*05c8*/ 	.word	index@(_ZN2at6native29vectorized_elementwise_kernelILi2EZZZNS0_68_GLOBAL__N__08176361_30_ActivationHardsigmoidKernel_cu_1520ed90_304427hardsigmoid_backward_kernelERNS_18TensorIteratorBaseEENKUlvE_clEvENKUlvE1_clEvEUlN3c104HalfES8_E_St5arrayIPcLm3EEEEviT0_T1_)
        /*05cc*/ 	.word	0x00000000


	//----- nvinfo : EIATTR_MIN_STACK_SIZE
	.align		4
.L_285:
        /*05d0*/ 	.byte	0x04, 0x12
        /*05d2*/ 	.short	(.L_287 - .L_286)
	.align		4
.L_286:
        /*05d4*/ 	.word	index@(_ZN2at6native29vectorized_elementwise_kernelILi4EZZZNS0_68_GLOBAL__N__08176361_30_ActivationHardsigmoidKernel_cu_1520ed90_304427hardsigmoid_backward_kernelERNS_18TensorIteratorBaseEENKUlvE_clEvENKUlvE1_clEvEUlN3c104HalfES8_E_St5arrayIPcLm3EEEEviT0_T1_)
        /*05d8*/ 	.word	0x00000000


	//----- nvinfo : EIATTR_MIN_STACK_SIZE
	.align		4
.L_287:
        /*05dc*/ 	.byte	0x04, 0x12
        /*05de*/ 	.short	(.L_289 - .L_288)
	.align		4
.L_288:
        /*05e0*/ 	.word	index@(_ZN2at6native29vectorized_elementwise_kernelILi8EZZZNS0_68_GLOBAL__N__08176361_30_ActivationHardsigmoidKernel_cu_1520ed90_304427hardsigmoid_backward_kernelERNS_18TensorIteratorBaseEENKUlvE_clEvENKUlvE1_clEvEUlN3c104HalfES8_E_St5arrayIPcLm3EEEEviT0_T1_)
        /*05e4*/ 	.word	0x00000000


	//----- nvinfo : EIATTR_MIN_STACK_SIZE
	.align		4
.L_289:
        /*05e8*/ 	.byte	0x04, 0x12
        /*05ea*/ 	.short	(.L_291 - .L_290)
	.align		4
.L_290:
        /*05ec*/ 	.word	index@(_ZN2at6native18elementwise_kernelILi128ELi4EZNS0_15gpu_kernel_implIZZZNS0_68_GLOBAL__N__08176361_30_ActivationHardsigmoidKernel_cu_1520ed90_304427hardsigmoid_backward_kernelERNS_18TensorIteratorBaseEENKUlvE_clEvENKUlvE0_clEvEUlffE_EEvS5_RKT_EUliE_EEviT1_)
        /*05f0*/ 	.word	0x00000000


	//----- nvinfo : EIATTR_MIN_STACK_SIZE
	.align		4
.L_291:
        /*05f4*/ 	.byte	0x04, 0x12
        /*05f6*/ 	.short	(.L_293 - .L_292)
	.align		4
.L_292:
        /*05f8*/ 	.word	index@(_ZN2at6native27unrolled_elementwise_kernelIZZZNS0_68_GLOBAL__N__08176361_30_ActivationHardsigmoidKernel_cu_1520ed90_304427hardsigmoid_backward_kernelERNS_18TensorIteratorBaseEENKUlvE_clEvENKUlvE0_clEvEUlffE_St5arrayIPcLm3EELi4E23TrivialOffsetCalculatorILi2EjESB_ILi1EjENS0_6memory12LoadWithCastILi2EEENSE_13StoreWithCastILi1EEEEEviT_T0_T2_T3_T4_T5_)
        /*05fc*/ 	.word	0x00000000


	//----- nvinfo : EIATTR_MIN_STACK_SIZE
	.align		4
.L_293:
        /*0600*/ 	.byte	0x04, 0x12
        /*0602*/ 	.short	(.L_295 - .L_294)
	.align		4
.L_294:
        /*0604*/ 	.word	index@(_ZN2at6native18elementwise_kernelILi128ELi2EZNS0_22gpu_kernel_impl_nocastIZZZNS0_68_GLOBAL__N__08176361_30_ActivationHardsigmoidKernel_cu_1520ed90_304427hardsigmoid_backward_kernelERNS_18TensorIteratorBaseEENKUlvE_clEvENKUlvE0_clEvEUlffE_EEvS5_RKT_EUliE_EEviT1_)
        /*0608*/ 	.word	0x00000000


	//----- nvinfo : EIATTR_MIN_STACK_SIZE
	.align		4
.L_295:
        /*060c*/ 	.byte	0x04, 0x12
        /*060e*/ 	.short	(.L_297 - .L_296)
	.align		4
.L_296:
        /*0610*/ 	.word	index@(_ZN2at6native27unrolled_elementwise_kernelIZZZNS0_68_GLOBAL__N__08176361_30_ActivationHardsigmoidKernel_cu_1520ed90_304427hardsigmoid_backward_kernelERNS_18TensorIteratorBaseEENKUlvE_clEvENKUlvE0_clEvEUlffE_St5arrayIPcLm3EELi4E23TrivialOffsetCalculatorILi2EjESB_ILi1EjENS0_6memory15LoadWithoutCastENSE_16StoreWithoutCastEEEviT_T0_T2_T3_T4_T5_)
        /*0614*/ 	.word	0x00000000


	//----- nvinfo : EIATTR_MIN_STACK_SIZE
	.align		4
.L_297:
        /*0618*/ 	.byte	0x04, 0x12
        /*061a*/ 	.short	(.L_299 - .L_298)
	.align		4
.L_298:
        /*061c*/ 	.word	index@(_ZN2at6native29vectorized_elementwise_kernelILi2EZZZNS0_68_GLOBAL__N__08176361_30_ActivationHardsigmoidKernel_cu_1520ed90_304427hardsigmoid_backward_kernelERNS_18TensorIteratorBaseEENKUlvE_clEvENKUlvE0_clEvEUlffE_St5arrayIPcLm3EEEEviT0_T1_)
        /*0620*/ 	.word	0x00000000


	//----- nvinfo : EIATTR_MIN_STACK_SIZE
	.align		4
.L_299:
        /*0624*/ 	.byte	0x04, 0x12
        /*0626*/ 	.short	(.L_301 - .L_300)
	.align		4
.L_300:
        /*0628*/ 	.word	index@(_ZN2at6native29vectorized_elementwise_kernelILi4EZZZNS0_68_GLOBAL__N__08176361_30_ActivationHardsigmoidKernel_cu_1520ed90_304427hardsigmoid_backward_kernelERNS_18TensorIteratorBaseEENKUlvE_clEvENKUlvE0_clEvEUlffE_St5arrayIPcLm3EEEEviT0_T1_)
        /*062c*/ 	.word	0x00000000


	//----- nvinfo : EIATTR_MIN_STACK_SIZE
	.align		4
.L_301:
        /*0630*/ 	.byte	0x04, 0x12
        /*0632*/ 	.short	(.L_303 - .L_302)
	.align		4
.L_302:
        /*0634*/ 	.word	index@(_ZN2at6native29vectorized_elementwise_kernelILi8EZZZNS0_68_GLOBAL__N__08176361_30_ActivationHardsigmoidKernel_cu_1520ed90_304427hardsigmoid_backward_kernelERNS_18TensorIteratorBaseEENKUlvE_clEvENKUlvE0_clEvEUlffE_St5arrayIPcLm3EEEEviT0_T1_)
        /*0638*/ 	.word	0x00000000


	//----- nvinfo : EIATTR_MIN_STACK_SIZE
	.align		4
.L_303:
        /*063c*/ 	.byte	0x04, 0x12
        /*063e*/ 	.short	(.L_305 - .L_304)
	.align		4
.L_304:
        /*0640*/ 	.word	index@(_ZN2at6native18elementwise_kernelILi128ELi4EZNS0_15gpu_kernel_implIZZZNS0_68_GLOBAL__N__08176361_30_ActivationHardsigmoidKernel_cu_1520ed90_304427hardsigmoid_backward_kernelERNS_18TensorIteratorBaseEENKUlvE_clEvENKUlvE_clEvEUlddE_EEvS5_RKT_EUliE_EEviT1_)
        /*0644*/ 	.word	0x00000000


	//----- nvinfo : EIATTR_MIN_STACK_SIZE
	.align		4
.L_305:
        /*0648*/ 	.byte	0x04, 0x12
        /*064a*/ 	.short	(.L_307 - .L_306)
	.align		4
.L_306:
        /*064c*/ 	.word	index@(_ZN2at6native27unrolled_elementwise_kernelIZZZNS0_68_GLOBAL__N__08176361_30_ActivationHardsigmoidKernel_cu_1520ed90_304427hardsigmoid_backward_kernelERNS_18TensorIteratorBaseEENKUlvE_clEvENKUlvE_clEvEUlddE_St5arrayIPcLm3EELi4E23TrivialOffsetCalculatorILi2EjESB_ILi1EjENS0_6memory12LoadWithCastILi2EEENSE_13StoreWithCastILi1EEEEEviT_T0_T2_T3_T4_T5_)
        /*0650*/ 	.word	0x00000000


	//----- nvinfo : EIATTR_MIN_STACK_SIZE
	.align		4
.L_307:
        /*0654*/ 	.byte	0x04, 0x12
        /*0656*/ 	.short	(.L_309 - .L_308)
	.align		4
.L_308:
        /*0658*/ 	.word	index@(_ZN2at6native18elementwise_kernelILi128ELi2EZNS0_22gpu_kernel_impl_nocastIZZZNS0_68_GLOBAL__N__08176361_30_ActivationHardsigmoidKernel_cu_1520ed90_304427hardsigmoid_backward_kernelERNS_18TensorIteratorBaseEENKUlvE_clEvENKUlvE_clEvEUlddE_EEvS5_RKT_EUliE_EEviT1_)
        /*065c*/ 	.word	0x00000000


	//----- nvinfo : EIATTR_MIN_STACK_SIZE
	.align		4
.L_309:
        /*0660*/ 	.byte	0x04, 0x12
        /*0662*/ 	.short	(.L_311 - .L_310)
	.align		4
.L_310:
        /*0664*/ 	.word	index@(_ZN2at6native27unrolled_elementwise_kernelIZZZNS0_68_GLOBAL__N__08176361_30_ActivationHardsigmoidKernel_cu_1520ed90_304427hardsigmoid_backward_kernelERNS_18TensorIteratorBaseEENKUlvE_clEvENKUlvE_clEvEUlddE_St5arrayIPcLm3EELi4E23TrivialOffsetCalculatorILi2EjESB_ILi1EjENS0_6memory15LoadWithoutCastENSE_16StoreWithoutCastEEEviT_T0_T2_T3_T4_T5_)
        /*0668*/ 	.word	0x00000000


	//----- nvinfo : EIATTR_MIN_STACK_SIZE
	.align		4
.L_311:
        /*066c*/ 	.byte	0x04, 0x12
        /*066e*/ 	.short	(.L_313 - .L_312)
	.align		4
.L_312:
        /*0670*/ 	.word	index@(_ZN2at6native29vectorized_elementwise_kernelILi2EZZZNS0_68_GLOBAL__N__08176361_30_ActivationHardsigmoidKernel_cu_1520ed90_304427hardsigmoid_backward_kernelERNS_18TensorIteratorBaseEENKUlvE_clEvENKUlvE_clEvEUlddE_St5arrayIPcLm3EEEEviT0_T1_)
        /*0674*/ 	.word	0x00000000


	//----- nvinfo : EIATTR_MIN_STACK_SIZE
	.align		4
.L_313:
        /*0678*/ 	.byte	0x04, 0x12
        /*067a*/ 	.short	(.L_315 - .L_314)
	.align		4
.L_314:
        /*067c*/ 	.word	index@(_ZN2at6native29vectorized_elementwise_kernelILi4EZZZNS0_68_GLOBAL__N__08176361_30_ActivationHardsigmoidKernel_cu_1520ed90_304427hardsigmoid_backward_kernelERNS_18TensorIteratorBaseEENKUlvE_clEvENKUlvE_clEvEUlddE_St5arrayIPcLm3EEEEviT0_T1_)
        /*0680*/ 	.word	0x00000000


	//----- nvinfo : EIATTR_MIN_STACK_SIZE
	.align		4
.L_315:
        /*0684*/ 	.byte	0x04, 0x12
        /*0686*/ 	.short	(.L_317 - .L_316)
	.align		4
.L_316:
        /*0688*/ 	.word	index@(_ZN2at6native29vectorized_elementwise_kernelILi8EZZZNS0_68_GLOBAL__N__08176361_30_ActivationHardsigmoidKernel_cu_1520ed90_304427hardsigmoid_backward_kernelERNS_18TensorIteratorBaseEENKUlvE_clEvENKUlvE_clEvEUlddE_St5arrayIPcLm3EEEEviT0_T1_)
        /*068c*/ 	.word	0x00000000


	//----- nvinfo : EIATTR_MIN_STACK_SIZE
	.align		4
.L_317:
        /*0690*/ 	.byte	0x04, 0x12
        /*0692*/ 	.short	(.L_319 - .L_318)
	.align		4
.L_318:
        /*0694*/ 	.word	index@(_ZN2at6native18elementwise_kernelILi128ELi4EZNS0_15gpu_kernel_implIZZZNS0_68_GLOBAL__N__08176361_30_ActivationHardsigmoidKernel_cu_1520ed90_304418hardsigmoid_kernelERNS_18TensorIteratorBaseEENKUlvE_clEvENKUlvE2_clEvEUlN3c108BFloat16EE_EEvS5_RKT_EUliE_EEviT1_)
        /*0698*/ 	.word	0x00000000


	//----- nvinfo : EIATTR_MIN_STACK_SIZE
	.align		4
.L_319:
        /*069c*/ 	.byte	0x04, 0x12
        /*069e*/ 	.short	(.L_321 - .L_320)
	.align		4
.L_320:
        /*06a0*/ 	.word	index@(_ZN2at6native27unrolled_elementwise_kernelIZZZNS0_68_GLOBAL__N__08176361_30_ActivationHardsigmoidKernel_cu_1520ed90_304418hardsigmoid_kernelERNS_18TensorIteratorBaseEENKUlvE_clEvENKUlvE2_clEvEUlN3c108BFloat16EE_St5arrayIPcLm2EELi4E23TrivialOffsetCalculatorILi1EjESE_NS0_6memory12LoadWithCastILi1EEENSF_13StoreWithCastILi1EEEEEviT_T0_T2_T3_T4_T5_)
        /*06a4*/ 	.word	0x00000000


	//----- nvinfo : EIATTR_MIN_STACK_SIZE
	.align		4
.L_321:
        /*06a8*/ 	.byte	0x04, 0x12
        /*06aa*/ 	.short	(.L_323 - .L_322)
	.align		4
.L_322:
        /*06ac*/ 	.word	index@(_ZN2at6native18elementwise_kernelILi128ELi4EZNS0_22gpu_kernel_impl_nocastIZZZNS0_68_GLOBAL__N__08176361_30_ActivationHardsigmoidKernel_cu_1520ed90_304418hardsigmoid_kernelERNS_18TensorIteratorBaseEENKUlvE_clEvENKUlvE2_clEvEUlN3c108BFloat16EE_EEvS5_RKT_EUliE_EEviT1_)
        /*06b0*/ 	.word	0x00000000


	//----- nvinfo : EIATTR_MIN_STACK_SIZE
	.align		4
.L_323:
        /*06b4*/ 	.byte	0x04, 0x12
        /*06b6*/ 	.short	(.L_325 - .L_324)
	.align		4
.L_324:
        /*06b8*/ 	.word	index@(_ZN2at6native27unrolled_elementwise_kernelIZZZNS0_68_GLOBAL__N__08176361_30_ActivationHardsigmoidKernel_cu_1520ed90_304418hardsigmoid_kernelERNS_18TensorIteratorBaseEENKUlvE_clEvENKUlvE2_clEvEUlN3c108BFloat16EE_St5arrayIPcLm2EELi4E23TrivialOffsetCalculatorILi1EjESE_NS0_6memory15LoadWithoutCastENSF_16StoreWithoutCastEEEviT_T0_T2_T3_T4_T5_)
        /*06bc*/ 	.word	0x00000000


	//----- nvinfo : EIATTR_MIN_STACK_SIZE
	.align		4
.L_325:
        /*06c0*/ 	.byte	0x04, 0x12
        /*06c2*/ 	.short	(.L_327 - .L_326)
	.align		4
.L_326:
        /*06c4*/ 	.word	index@(_ZN2at6native29vectorized_elementwise_kernelILi2EZZZNS0_68_GLOBAL__N__08176361_30_ActivationHardsigmoidKernel_cu_1520ed90_304418hardsigmoid_kernelERNS_18TensorIteratorBaseEENKUlvE_clEvENKUlvE2_clEvEUlN3c108BFloat16EE_St5arrayIPcLm2EEEEviT0_T1_)
        /*06c8*/ 	.word	0x00000000


	//----- nvinfo : EIATTR_MIN_STACK_SIZE
	.align		4
.L_327:
        /*06cc*/ 	.byte	0x04, 0x12
        /*06ce*/ 	.short	(.L_329 - .L_328)
	.align		4
.L_328:
        /*06d0*/ 	.word	index@(_ZN2at6native29vectorized_elementwise_kernelILi4EZZZNS0_68_GLOBAL__N__08176361_30_ActivationHardsigmoidKernel_cu_1520ed90_304418hardsigmoid_kernelERNS_18TensorIteratorBaseEENKUlvE_clEvENKUlvE2_clEvEUlN3c108BFloat16EE_St5arrayIPcLm2EEEEviT0_T1_)
        /*06d4*/ 	.word	0x00000000


	//----- nvinfo : EIATTR_MIN_STACK_SIZE
	.align		4
.L_329:
        /*06d8*/ 	.byte	0x04, 0x12
        /*06da*/ 	.short	(.L_331 - .L_330)
	.align		4
.L_330:
        /*06dc*/ 	.word	index@(_ZN2at6native29vectorized_elementwise_kernelILi8EZZZNS0_68_GLOBAL__N__08176361_30_ActivationHardsigmoidKernel_cu_1520ed90_304418hardsigmoid_kernelERNS_18TensorIteratorBaseEENKUlvE_clEvENKUlvE2_clEvEUlN3c108BFloat16EE_St5arrayIPcLm2EEEEviT0_T1_)
        /*06e0*/ 	.word	0x00000000


	//----- nvinfo : EIATTR_MIN_STACK_SIZE
	.align		4
.L_331:
        /*06e4*/ 	.byte	0x04, 0x12
        /*06e6*/ 	.short	(.L_333 - .L_332)
	.align		4
.L_332:
        /*06e8*/ 	.word	index@(_ZN2at6native18elementwise_kernelILi128ELi4EZNS0_15gpu_kernel_implIZZZNS0_68_GLOBAL__N__08176361_30_ActivationHardsigmoidKernel_cu_1520ed90_304418hardsigmoid_kernelERNS_18TensorIteratorBaseEENKUlvE_clEvENKUlvE1_clEvEUlN3c104HalfEE_EEvS5_RKT_EUliE_EEviT1_)
        /*06ec*/ 	.word	0x00000000


	//----- nvinfo : EIATTR_MIN_STACK_SIZE
	.align		4
.L_333:
        /*06f0*/ 	.byte	0x04, 0x12
        /*06f2*/ 	.short	(.L_335 - .L_334)
	.align		4
.L_334:
        /*06f4*/ 	.word	index@(_ZN2at6native27unrolled_elementwise_kernelIZZZNS0_68_GLOBAL__N__08176361_30_ActivationHardsigmoidKernel_cu_1520ed90_304418hardsigmoid_kernelERNS_18TensorIteratorBaseEENKUlvE_clEvENKUlvE1_clEvEUlN3c104HalfEE_St5arrayIPcLm2EELi4E23TrivialOffsetCalculatorILi1EjESE_NS0_6memory12LoadWithCastILi1EEENSF_13StoreWithCastILi1EEEEEviT_T0_T2_T3_T4_T5_)
        /*06f8*/ 	.word	0x00000000


	//----- nvinfo : EIATTR_MIN_STACK_SIZE
	.align		4
.L_335:
        /*06fc*/ 	.byte	0x04, 0x12
        /*06fe*/ 	.short	(.L_337 - .L_336)
	.align		4
.L_336:
        /*0700*/ 	.word	index@(_ZN2at6native18elementwise_kernelILi128ELi4EZNS0_22gpu_kernel_impl_nocastIZZZNS0_68_GLOBAL__N__08176361_30_ActivationHardsigmoidKernel_cu_1520ed90_304418hardsigmoid_kernelERNS_18TensorIteratorBaseEENKUlvE_clEvENKUlvE1_clEvEUlN3c104HalfEE_EEvS5_RKT_EUliE_EEviT1_)
        /*0704*/ 	.word	0x00000000


	//----- nvinfo : EIATTR_MIN_STACK_SIZE
	.align		4
.L_337:
        /*0708*/ 	.byte	0x04, 0x12
        /*070a*/ 	.short	(.L_339 - .L_338)
	.align		4
.L_338:
        /*070c*/ 	.word	index@(_ZN2at6native27unrolled_elementwise_kernelIZZZNS0_68_GLOBAL__N__08176361_30_ActivationHardsigmoidKernel_cu_1520ed90_304418hardsigmoid_kernelERNS_18TensorIteratorBaseEENKUlvE_clEvENKUlvE1_clEvEUlN3c104HalfEE_St5arrayIPcLm2EELi4E23TrivialOffsetCalculatorILi1EjESE_NS0_6memory15LoadWithoutCastENSF_16StoreWithoutCastEEEviT_T0_T2_T3_T4_T5_)
        /*0710*/ 	.word	0x00000000


	//----- nvinfo : EIATTR_MIN_STACK_SIZE
	.align		4
.L_339:
        /*0714*/ 	.byte	0x04, 0x12
        /*0716*/ 	.short	(.L_341 - .L_340)
	.align		4
.L_340:
        /*0718*/ 	.word	index@(_ZN2at6native29vectorized_elementwise_kernelILi2EZZZNS0_68_GLOBAL__N__08176361_30_ActivationHardsigmoidKernel_cu_1520ed90_304418hardsigmoid_kernelERNS_18TensorIteratorBaseEENKUlvE_clEvENKUlvE1_clEvEUlN3c104HalfEE_St5arrayIPcLm2EEEEviT0_T1_)
        /*071c*/ 	.word	0x00000000


	//----- nvinfo : EIATTR_MIN_STACK_SIZE
	.align		4
.L_341:
        /*0720*/ 	.byte	0x04, 0x12
        /*0722*/ 	.short	(.L_343 - .L_342)
	.align		4
.L_342:
        /*0724*/ 	.word	index@(_ZN2at6native29vectorized_elementwise_kernelILi4EZZZNS0_68_GLOBAL__N__08176361_30_ActivationHardsigmoidKernel_cu_1520ed90_304418hardsigmoid_kernelERNS_18TensorIteratorBaseEENKUlvE_clEvENKUlvE1_clEvEUlN3c104HalfEE_St5arrayIPcLm2EEEEviT0_T1_)
        /*0728*/ 	.word	0x00000000


	//----- nvinfo : EIATTR_MIN_STACK_SIZE
	.align		4
.L_343:
        /*072c*/ 	.byte	0x04, 0x12
        /*072e*/ 	.short	(.L_345 - .L_344)
	.align		4
.L_344:
        /*0730*/ 	.word	index@(_ZN2at6native29vectorized_elementwise_kernelILi8EZZZNS0_68_GLOBAL__N__08176361_30_ActivationHardsigmoidKernel_cu_1520ed90_304418hardsigmoid_kernelERNS_18TensorIteratorBaseEENKUlvE_clEvENKUlvE1_clEvEUlN3c104HalfEE_St5arrayIPcLm2EEEEviT0_T1_)
        /*0734*/ 	.word	0x00000000


	//----- nvinfo : EIATTR_MIN_STACK_SIZE
	.align		4
.L_345:
        /*0738*/ 	.byte	0x04, 0x12
        /*073a*/ 	.short	(.L_347 - .L_346)
	.align		4
.L_346:
        /*073c*/ 	.word	index@(_ZN2at6native18elementwise_kernelILi128ELi4EZNS0_15gpu_kernel_implIZZZNS0_68_GLOBAL__N__08176361_30_ActivationHardsigmoidKernel_cu_1520ed90_304418hardsigmoid_kernelERNS_18TensorIteratorBaseEENKUlvE_clEvENKUlvE0_clEvEUlfE_EEvS5_RKT_EUliE_EEviT1_)
        /*0740*/ 	.word	0x00000000


	//----- nvinfo : EIATTR_MIN_STACK_SIZE
	.align		4
.L_347:
        /*0744*/ 	.byte	0x04, 0x12
        /*0746*/ 	.short	(.L_349 - .L_348)
	.align		4
.L_348:
        /*0748*/ 	.word	index@(_ZN2at6native27unrolled_elementwise_kernelIZZZNS0_68_GLOBAL__N__08176361_30_ActivationHardsigmoidKernel_cu_1520ed90_304418hardsigmoid_kernelERNS_18TensorIteratorBaseEENKUlvE_clEvENKUlvE0_clEvEUlfE_St5arrayIPcLm2EELi4E23TrivialOffsetCalculatorILi1EjESC_NS0_6memory12LoadWithCastILi1EEENSD_13StoreWithCastILi1EEEEEviT_T0_T2_T3_T4_T5_)
        /*074c*/ 	.word	0x00000000


	//----- nvinfo : EIATTR_MIN_STACK_SIZE
	.align		4
.L_349:
        /*0750*/ 	.byte	0x04, 0x12
        /*0752*/ 	.short	(.L_351 - .L_350)
	.align		4
.L_350:
        /*0754*/ 	.word	index@(_ZN2at6native18elementwise_kernelILi128ELi2EZNS0_22gpu_kernel_impl_nocastIZZZNS0_68_GLOBAL__N__08176361_30_ActivationHardsigmoidKernel_cu_1520ed90_304418hardsigmoid_kernelERNS_18TensorIteratorBaseEENKUlvE_clEvENKUlvE0_clEvEUlfE_EEvS5_RKT_EUliE_EEviT1_)
        /*0758*/ 	.word	0x00000000


	//----- nvinfo : EIATTR_MIN_STACK_SIZE
	.align		4
.L_351:
        /*075c*/ 	.byte	0x04, 0x12
        /*075e*/ 	.short	(.L_353 - .L_352)
	.align		4
.L_352:
        /*0760*/ 	.word	index@(_ZN2at6native27unrolled_elementwise_kernelIZZZNS0_68_GLOBAL__N__08176361_30_ActivationHardsigmoidKernel_cu_1520ed90_304418hardsigmoid_kernelERNS_18TensorIteratorBaseEENKUlvE_clEvENKUlvE0_clEvEUlfE_St5arrayIPcLm2EELi4E23TrivialOffsetCalculatorILi1EjESC_NS0_6memory15LoadWithoutCastENSD_16StoreWithoutCastEEEviT_T0_T2_T3_T4_T5_)
        /*0764*/ 	.word	0x00000000


	//----- nvinfo : EIATTR_MIN_STACK_SIZE
	.align		4
.L_353:
        /*0768*/ 	.byte	0x04, 0x12
        /*076a*/ 	.short	(.L_355 - .L_354)
	.align		4
.L_354:
        /*076c*/ 	.word	index@(_ZN2at6native29vectorized_elementwise_kernelILi2EZZZNS0_68_GLOBAL__N__08176361_30_ActivationHardsigmoidKernel_cu_1520ed90_304418hardsigmoid_kernelERNS_18TensorIteratorBaseEENKUlvE_clEvENKUlvE0_clEvEUlfE_St5arrayIPcLm2EEEEviT0_T1_)
        /*0770*/ 	.word	0x00000000


	//----- nvinfo : EIATTR_MIN_STACK_SIZE
	.align		4
.L_355:
        /*0774*/ 	.byte	0x04, 0x12
        /*0776*/ 	.short	(.L_357 - .L_356)
	.align		4
.L_356:
        /*0778*/ 	.word	index@(_ZN2at6native29vectorized_elementwise_kernelILi4EZZZNS0_68_GLOBAL__N__08176361_30_ActivationHardsigmoidKernel_cu_1520ed90_304418hardsigmoid_kernelERNS_18TensorIteratorBaseEENKUlvE_clEvENKUlvE0_clEvEUlfE_St5arrayIPcLm2EEEEviT0_T1_)
        /*077c*/ 	.word	0x00000000


	//----- nvinfo : EIATTR_MIN_STACK_SIZE
	.align		4
.L_357:
        /*0780*/ 	.byte	0x04, 0x12
        /*0782*/ 	.short	(.L_359 - .L_358)
	.align		4
.L_358:
        /*0784*/ 	.word	index@(_ZN2at6native29vectorized_elementwise_kernelILi8EZZZNS0_68_GLOBAL__N__08176361_30_ActivationHardsigmoidKernel_cu_1520ed90_304418hardsigmoid_kernelERNS_18TensorIteratorBaseEENKUlvE_clEvENKUlvE0_clEvEUlfE_St5arrayIPcLm2EEEEviT0_T1_)
        /*0788*/ 	.word	0x00000000


	//----- nvinfo : EIATTR_MIN_STACK_SIZE
	.align		4
.L_359:
        /*078c*/ 	.byte	0x04, 0x12
        /*078e*/ 	.short	(.L_361 - .L_360)
	.align		4
.L_360:
        /*0790*/ 	.word	index@(_ZN2at6native18elementwise_kernelILi128ELi4EZNS0_15gpu_kernel_implIZZZNS0_68_GLOBAL__N__08176361_30_ActivationHardsigmoidKernel_cu_1520ed90_304418hardsigmoid_kernelERNS_18TensorIteratorBaseEENKUlvE_clEvENKUlvE_clEvEUldE_EEvS5_RKT_EUliE_EEviT1_)
        /*0794*/ 	.word	0x00000000


	//----- nvinfo : EIATTR_MIN_STACK_SIZE
	.align		4
.L_361:
        /*0798*/ 	.byte	0x04, 0x12
        /*079a*/ 	.short	(.L_363 - .L_362)
	.align		4
.L_362:
        /*079c*/ 	.word	index@(_ZN2at6native27unrolled_elementwise_kernelIZZZNS0_68_GLOBAL__N__08176361_30_ActivationHardsigmoidKernel_cu_1520ed90_304418hardsigmoid_kernelERNS_18TensorIteratorBaseEENKUlvE_clEvENKUlvE_clEvEUldE_St5arrayIPcLm2EELi4E23TrivialOffsetCalculatorILi1EjESC_NS0_6memory12LoadWithCastILi1EEENSD_13StoreWithCastILi1EEEEEviT_T0_T2_T3_T4_T5_)
        /*07a0*/ 	.word	0x00000000


	//----- nvinfo : EIATTR_MIN_STACK_SIZE
	.align		4
.L_363:
        /*07a4*/ 	.byte	0x04, 0x12
        /*07a6*/ 	.short	(.L_365 - .L_364)
	.align		4
.L_364:
        /*07a8*/ 	.word	index@(_ZN2at6native18elementwise_kernelILi128ELi2EZNS0_22gpu_kernel_impl_nocastIZZZNS0_68_GLOBAL__N__08176361_30_ActivationHardsigmoidKernel_cu_1520ed90_304418hardsigmoid_kernelERNS_18TensorIteratorBaseEENKUlvE_clEvENKUlvE_clEvEUldE_EEvS5_RKT_EUliE_EEviT1_)
        /*07ac*/ 	.word	0x00000000


	//----- nvinfo : EIATTR_MIN_STACK_SIZE
	.align		4
.L_365:
        /*07b0*/ 	.byte	0x04, 0x12
        /*07b2*/ 	.short	(.L_367 - .L_366)
	.align		4
.L_366:
        /*07b4*/ 	.word	index@(_ZN2at6native27unrolled_elementwise_kernelIZZZNS0_68_GLOBAL__N__08176361_30_ActivationHardsigmoidKernel_cu_1520ed90_304418hardsigmoid_kernelERNS_18TensorIteratorBaseEENKUlvE_clEvENKUlvE_clEvEUldE_St5arrayIPcLm2EELi4E23TrivialOffsetCalculatorILi1EjESC_NS0_6memory15LoadWithoutCastENSD_16StoreWithoutCastEEEviT_T0_T2_T3_T4_T5_)
        /*07b8*/ 	.word	0x00000000


	//----- nvinfo : EIATTR_MIN_STACK_SIZE
	.align		4
.L_367:
        /*07bc*/ 	.byte	0x04, 0x12
        /*07be*/ 	.short	(.L_369 - .L_368)
	.align		4
.L_368:
        /*07c0*/ 	.word	index@(_ZN2at6native29vectorized_elementwise_kernelILi2EZZZNS0_68_GLOBAL__N__08176361_30_ActivationHardsigmoidKernel_cu_1520ed90_304418hardsigmoid_kernelERNS_18TensorIteratorBaseEENKUlvE_clEvENKUlvE_clEvEUldE_St5arrayIPcLm2EEEEviT0_T1_)
        /*07c4*/ 	.word	0x00000000


	//----- nvinfo : EIATTR_MIN_STACK_SIZE
	.align		4
.L_369:
        /*07c8*/ 	.byte	0x04, 0x12
        /*07ca*/ 	.short	(.L_371 - .L_370)
	.align		4
.L_370:
        /*07cc*/ 	.word	index@(_ZN2at6native29vectorized_elementwise_kernelILi4EZZZNS0_68_GLOBAL__N__08176361_30_ActivationHardsigmoidKernel_cu_1520ed90_304418hardsigmoid_kernelERNS_18TensorIteratorBaseEENKUlvE_clEvENKUlvE_clEvEUldE_St5arrayIPcLm2EEEEviT0_T1_)
        /*07d0*/ 	.word	0x00000000


	//----- nvinfo : EIATTR_MIN_STACK_SIZE
	.align		4
.L_371:
        /*07d4*/ 	.byte	0x04, 0x12
        /*07d6*/ 	.short	(.L_373 - .L_372)
	.align		4
.L_372:
        /*07d8*/ 	.word	index@(_ZN2at6native29vectorized_elementwise_kernelILi8EZZZNS0_68_GLOBAL__N__08176361_30_ActivationHardsigmoidKernel_cu_1520ed90_304418hardsigmoid_kernelERNS_18TensorIteratorBaseEENKUlvE_clEvENKUlvE_clEvEUldE_St5arrayIPcLm2EEEEviT0_T1_)
        /*07dc*/ 	.word	0x00000000
.L_373:


//--------------------- .nv.info._ZN2at6native18elementwise_kernelILi128ELi4EZNS0_15gpu_kernel_implIZZZNS0_68_GLOBAL__N__08176361_30_ActivationHardsigmoidKernel_cu_1520ed90_304427hardsigmoid_backward_kernelERNS_18TensorIteratorBaseEENKUlvE_clEvENKUlvE2_clEvEUlN3c108BFloat16ES9_E_EEvS5_RKT_EUliE_EEviT1_ --------------------------
	.section	.nv.info._ZN2at6native18elementwise_kernelILi128ELi4EZNS0_15gpu_kernel_implIZZZNS0_68_GLOBAL__N__08176361_30_ActivationHardsigmoidKernel_cu_1520ed90_304427hardsigmoid_backward_kernelERNS_18TensorIteratorBaseEENKUlvE_clEvENKUlvE2_clEvEUlN3c108BFloat16ES9_E_EEvS5_RKT_EUliE_EEviT1_,"",@"SHT_CUDA_INFO"
	.sectionflags	@""
	.align	4


	//----- nvinfo : EIATTR_CUDA_API_VERSION
	.align		4
        /*0000*/ 	.byte	0x04, 0x37
        /*0002*/ 	.short	(.L_375 - .L_374)
.L_374:
        /*0004*/ 	.word	0x00000082


	//----- nvinfo : EIATTR_SW2861232_WAR
	.align		4
.L_375:
        /*0008*/ 	.byte	0x01, 0x35
	.zero		2


	//----- nvinfo : EIATTR_PARAM_CBANK
	.align		4
        /*000c*/ 	.byte	0x04, 0x0a
        /*000e*/ 	.short	(.L_377 - .L_376)
	.align		4
.L_376:
        /*0010*/ 	.word	index@(.nv.constant0._ZN2at6native18elementwise_kernelILi128ELi4EZNS0_15gpu_kernel_implIZZZNS0_68_GLOBAL__N__08176361_30_ActivationHardsigmoidKernel_cu_1520ed90_304427hardsigmoid_backward_kernelERNS_18TensorIteratorBaseEENKUlvE_clEvENKUlvE2_clEvEUlN3c108BFloat16ES9_E_EEvS5_RKT_EUliE_EEviT1_)
        /*0014*/ 	.short	0x0160
        /*0016*/ 	.short	0x02a8


	//----- nvinfo : EIATTR_CBANK_PARAM_SIZE
	.align		4
.L_377:
        /*0018*/ 	.byte	0x03, 0x19
        /*001a*/ 	.short	0x02a8


	//----- nvinfo : EIATTR_KPARAM_INFO
	.align		4
        /*001c*/ 	.byte	0x04, 0x17
        /*001e*/ 	.short	(.L_379 - .L_378)
.L_378:
        /*0020*/ 	.word	0x00000000
        /*0024*/ 	.short	0x0001
        /*0026*/ 	.short	0x0008
        /*0028*/ 	.byte	0x00, 0xf0, 0x81, 0x0a


	//----- nvinfo : EIATTR_KPARAM_INFO
	.align		4
.L_379:
        /*002c*/ 	.byte	0x04, 0x17
        /*002e*/ 	.short	(.L_381 - .L_380)
.L_380:
        /*0030*/ 	.word	0x00000000
        /*0034*/ 	.short	0x0000
        /*0036*/ 	.short	0x0000
        /*0038*/ 	.byte	0x00, 0xf0, 0x11, 0x00


	//----- nvinfo : EIATTR_MAXREG_COUNT
	.align		4
.L_381:
        /*003c*/ 	.byte	0x03, 0x1b
        /*003e*/ 	.short	0x0080


	//----- nvinfo : EIATTR_EXTERNS
	.align		4
        /*0040*/ 	.byte	0x04, 0x0f
        /*0042*/ 	.short	(.L_383 - .L_382)


	//   ....[0]....
	.align		4
.L_382:
        /*0044*/ 	.word	index@(__assertfail)


	//----- nvinfo : EIATTR_MERCURY_ISA_VERSION
	.align		4
.L_383:
        /*0048*/ 	.byte	0x03, 0x5f
        /*004a*/ 	.short	0x0000


	//----- nvinfo : EIATTR_SYSCALL_OFFSETS
	.align		4
        /*004c*/ 	.byte	0x04, 0x46
        /*004e*/ 	.short	(.L_385 - .L_384)


	//   ....[0]....
.L_384:
        /*0050*/ 	.word	0x00002050


	//   ....[1]....
        /*0054*/ 	.word	0x00003000


	//   ....[2]....
        /*0058*/ 	.word	0x00004020


	//   ....[3]....
        /*005c*/ 	.word	0x000060e0


	//   ....[4]....
        /*0060*/ 	.word	0x00007090


	//   ....[5]....
        /*0064*/ 	.word	0x000080b0


	//   ....[6]....
        /*0068*/ 	.word	0x0000a140


	//   ....[7]....
        /*006c*/ 	.word	0x0000b0f0


	//   ....[8]....
        /*0070*/ 	.word	0x0000c110


	//   ....[9]....
        /*0074*/ 	.word	0x0000e1b0


	//   ....[10]....
        /*0078*/ 	.word	0x0000f160


	//   ....[11]....
        /*007c*/ 	.word	0x00010180


	//----- nvinfo : EIATTR_EXIT_INSTR_OFFSETS
	.align		4
.L_385:
        /*0080*/ 	.byte	0x04, 0x1c
        /*0082*/ 	.short	(.L_387 - .L_386)


	//   ....[0]....
.L_386:
        /*0084*/ 	.word	0x0000c1d0


	//   ....[1]....
        /*0088*/ 	.word	0x0000f380


	//   ....[2]....
        /*008c*/ 	.word	0x0000f3c0


	//   ....[3]....
        /*0090*/ 	.word	0x0000f460


	//   ....[4]....
        /*0094*/ 	.word	0x0000f4a0


	//   ....[5]....
        /*0098*/ 	.word	0x0000f4e0


	//   ....[6]....
        /*009c*/ 	.word	0x0000f570


	//   ....[7]....
        /*00a0*/ 	.word	0x0000f5b0


	//   ....[8]....
        /*00a4*/ 	.word	0x0000f650


	//   ....[9]....
        /*00a8*/ 	.word	0x0000f6a0


	//   ....[10]....
        /*00ac*/ 	.word	0x0000f6f0


	//   ....[11]....
        /*00b0*/ 	.word	0x0000f7c0


	//   ....[12]....
        /*00b4*/ 	.word	0x0000f820


	//   ....[13]....
        /*00b8*/ 	.word	0x0000f9b0


	//   ....[14]....
        /*00bc*/ 	.word	0x0000fb10


	//   ....[15]....
        /*00c0*/ 	.word	0x0000fb30


	//   ....[16]....
        /*00c4*/ 	.word	0x0000fbf0


	//   ....[17]....
        /*00c8*/ 	.word	0x0000fd70


	//   ....[18]....
        /*00cc*/ 	.word	0x0000fef0


	//   ....[19]....
        /*00d0*/ 	.word	0x00010050


	//   ....[20]....
        /*00d4*/ 	.word	0x00010190


	//   ....[21]....
        /*00d8*/ 	.word	0x000101d0


	//   ....[22]....
        /*00dc*/ 	.word	0x00010210


	//----- nvinfo : EIATTR_MAX_THREADS
	.align		4
.L_387:
        /*00e0*/ 	.byte	0x04, 0x05
        /*00e2*/ 	.short	(.L_389 - .L_388)
.L_388:
        /*00e4*/ 	.word	0x00000080
        /*00e8*/ 	.word	0x00000001
        /*00ec*/ 	.word	0x00000001


	//----- nvinfo : EIATTR_CRS_STACK_SIZE
	.align		4
.L_389:
        /*00f0*/ 	.byte	0x04, 0x1e
        /*00f2*/ 	.short	(.L_391 - .L_390)
.L_390:
        /*00f4*/ 	.word	0x00000000
.L_391:


//--------------------- .nv.info._ZN2at6native27unrolled_elementwise_kernelIZZZNS0_68_GLOBAL__N__08176361_30_ActivationHardsigmoidKernel_cu_1520ed90_304427hardsigmoid_backward_kernelERNS_18TensorIteratorBaseEENKUlvE_clEvENKUlvE2_clEvEUlN3c108BFloat16ES8_E_St5arrayIPcLm3EELi4E23TrivialOffsetCalculatorILi2EjESD_ILi1EjENS0_6memory12LoadWithCastILi2EEENSG_13StoreWithCastILi1EEEEEviT_T0_T2_T3_T4_T5_ --------------------------
	.section	.nv.info._ZN2at6native27unrolled_elementwise_kernelIZZZNS0_68_GLOBAL__N__08176361_30_ActivationHardsigmoidKernel_cu_1520ed90_304427hardsigmoid_backward_kernelERNS_18TensorIteratorBaseEENKUlvE_clEvENKUlvE2_clEvEUlN3c108BFloat16ES8_E_St5arrayIPcLm3EELi4E23TrivialOffsetCalculatorILi2EjESD_ILi1EjENS0_6memory12LoadWithCastILi2EEENSG_13StoreWithCastILi1EEEEEviT_T0_T2_T3_T4_T5_,"",@"SHT_CUDA_INFO"
	.sectionflags	@""
	.align	4


	//----- nvinfo : EIATTR_CUDA_API_VERSION
	.align		4
        /*0000*/ 	.byte	0x04, 0x37
        /*0002*/ 	.short	(.L_393 - .L_392)
.L_392:
        /*0004*/ 	.word	0x00000082


	//----- nvinfo : EIATTR_SW2861232_WAR
	.align		4
.L_393:
        /*0008*/ 	.byte	0x01, 0x35
	.zero		2


	//----- nvinfo : EIATTR_PARAM_CBANK
	.align		4
        /*000c*/ 	.byte	0x04, 0x0a
        /*000e*/ 	.short	(.L_395 - .L_394)
	.align		4
.L_394:
        /*0010*/ 	.word	index@(.nv.constant0._ZN2at6native27unrolled_elementwise_kernelIZZZNS0_68_GLOBAL__N__08176361_30_ActivationHardsigmoidKernel_cu_1520ed90_304427hardsigmoid_backward_kernelERNS_18TensorIteratorBaseEENKUlvE_clEvENKUlvE2_clEvEUlN3c108BFloat16ES8_E_St5arrayIPcLm3EELi4E23TrivialOffsetCalculatorILi2EjESD_ILi1EjENS0_6memory12LoadWithCastILi2EEENSG_13StoreWithCastILi1EEEEEviT_T0_T2_T3_T4_T5_)
        /*0014*/ 	.short	0x0160
        /*0016*/ 	.short	0x0050


	//----- nvinfo : EIATTR_CBANK_PARAM_SIZE
	.align		4
.L_395:
        /*0018*/ 	.byte	0x03, 0x19
        /*001a*/ 	.short	0x0050


	//----- nvinfo : EIATTR_KPARAM_INFO
	.align		4
        /*001c*/ 	.byte	0x04, 0x17
        /*001e*/ 	.short	(.L_397 - .L_396)
.L_396:
        /*0020*/ 	.word	0x00000000
        /*0024*/ 	.short	0x0006
        /*0026*/ 	.short	0x0048
        /*0028*/ 	.byte	0x00, 0xf0, 0x21, 0x00


	//----- nvinfo : EIATTR_KPARAM_INFO
	.align		4
.L_397:
        /*002c*/ 	.byte	0x04, 0x17
        /*002e*/ 	.short	(.L_399 - .L_398)
.L_398:
        /*0030*/ 	.word	0x00000000
        /*0034*/ 	.short	0x0005
        /*0036*/ 	.short	0x003c
        /*0038*/ 	.byte	0x00, 0xf0, 0x31, 0x00


	//----- nvinfo : EIATTR_KPARAM_INFO
	.align		4
.L_399:
        /*003c*/ 	.byte	0x04, 0x17
        /*003e*/ 	.short	(.L_401 - .L_400)
.L_400:
        /*0040*/ 	.word	0x00000000
        /*0044*/ 	.short	0x0004
        /*0046*/ 	.short	0x0039
        /*0048*/ 	.byte	0x00, 0xf0, 0x05, 0x00


	//----- nvinfo : EIATTR_KPARAM_INFO
	.align		4
.L_401:
        /*004c*/ 	.byte	0x04, 0x17
        /*004e*/ 	.short	(.L_403 - .L_402)
.L_402:
        /*0050*/ 	.word	0x00000000
        /*0054*/ 	.short	0x0003
        /*0056*/ 	.short	0x0038
        /*0058*/ 	.byte	0x00, 0xf0, 0x05, 0x00


	//----- nvinfo : EIATTR_KPARAM_INFO
	.align		4
.L_403:
        /*005c*/ 	.byte	0x04, 0x17
        /*005e*/ 	.short	(.L_405 - .L_404)
.L_404:
        /*0060*/ 	.word	0x00000000
        /*0064*/ 	.short	0x0002
        /*0066*/ 	.short	0x0020
        /*0068*/ 	.byte	0x00, 0xf0, 0x61, 0x00


	//----- nvinfo : EIATTR_KPARAM_INFO
	.align		4
.L_405:
        /*006c*/ 	.byte	0x04, 0x17
        /*006e*/ 	.short	(.L_407 - .L_406)
.L_406:
        /*0070*/ 	.word	0x00000000
        /*0074*/ 	.short	0x0001
        /*0076*/ 	.short	0x0008
        /*0078*/ 	.byte	0x00, 0xf0, 0x61, 0x00


	//----- nvinfo : EIATTR_KPARAM_INFO
	.align		4
.L_407:
        /*007c*/ 	.byte	0x04, 0x17
        /*007e*/ 	.short	(.L_409 - .L_408)
.L_408:
        /*0080*/ 	.word	0x00000000
        /*0084*/ 	.short	0x0000
        /*0086*/ 	.short	0x0000
        /*0088*/ 	.byte	0x00, 0xf0, 0x11, 0x00


	//----- nvinfo : EIATTR_MAXREG_COUNT
	.align		4
.L_409:
        /*008c*/ 	.byte	0x03, 0x1b
        /*008e*/ 	.short	0x00ff


	//----- nvinfo : EIATTR_EXTERNS
	.align		4
        /*0090*/ 	.byte	0x04, 0x0f
        /*0092*/ 	.short	(.L_411 - .L_410)


	//   ....[0]....
	.align		4
.L_410:
        /*0094*/ 	.word	index@(__assertfail)


	//----- nvinfo : EIATTR_MERCURY_ISA_VERSION
	.align		4
.L_411:
        /*0098*/ 	.byte	0x03, 0x5f
        /*009a*/ 	.short	0x0000


	//----- nvinfo : EIATTR_SYSCALL_OFFSETS
	.align		4
        /*009c*/ 	.byte	0x04, 0x46
        /*009e*/ 	.short	(.L_413 - .L_412)


	//   ....[0]....
.L_412:
        /*00a0*/ 	.word	0x000010b0


	//   ....[1]....
        /*00a4*/ 	.word	0x00002130


	//   ....[2]....
        /*00a8*/ 	.word	0x00003230


	//   ....[3]....
        /*00ac*/ 	.word	0x000042b0


	//   ....[4]....
        /*00b0*/ 	.word	0x000053c0


	//   ....[5]....
        /*00b4*/ 	.word	0x00006430


	//   ....[6]....
        /*00b8*/ 	.word	0x00007520


	//   ....[7]....
        /*00bc*/ 	.word	0x000084c0


	//   ....[8]....
        /*00c0*/ 	.word	0x000098b0


	//   ....[9]....
        /*00c4*/ 	.word	0x0000a8e0


	//   ....[10]....
        /*00c8*/ 	.word	0x0000b8d0


	//   ....[11]....
        /*00cc*/ 	.word	0x0000c8c0


	//----- nvinfo : EIATTR_EXIT_INSTR_OFFSETS
	.align		4
.L_413:
        /*00d0*/ 	.byte	0x04, 0x1c
        /*00d2*/ 	.short	(.L_415 - .L_414)


	//   ....[0]....
.L_414:
        /*00d4*/ 	.word	0x0000b990


	//   ....[1]....
        /*00d8*/ 	.word	0x0000bac0


	//   ....[2]....
        /*00dc*/ 	.word	0x0000bb00


	//   ....[3]....
        /*00e0*/ 	.word	0x0000bba0


	//   ....[4]....
        /*00e4*/ 	.word	0x0000bbe0


	//   ....[5]....
        /*00e8*/ 	.word	0x0000bc20


	//   ....[6]....
        /*00ec*/ 	.word	0x0000bcb0


	//   ....[7]....
        /*00f0*/ 	.word	0x0000bcf0


	//   ....[8]....
        /*00f4*/ 	.word	0x0000bd90


	//   ....[9]....
        /*00f8*/ 	.word	0x0000bde0


	//   ....[10]....
        /*00fc*/ 	.word	0x0000be30


	//   ....[11]....
        /*0100*/ 	.word	0x0000bf00


	//   ....[12]....
        /*0104*/ 	.word	0x0000bf60


	//   ....[13]....
        /*0108*/ 	.word	0x0000c0f0


	//   ....[14]....
        /*010c*/ 	.word	0x0000c250


	//   ....[15]....
        /*0110*/ 	.word	0x0000c270


	//   ....[16]....
        /*0114*/ 	.word	0x0000c330


	//   ....[17]....
        /*0118*/ 	.word	0x0000c4b0


	//   ....[18]....
        /*011c*/ 	.word	0x0000c630


	//   ....[19]....
        /*0120*/ 	.word	0x0000c790


	//   ....[20]....
        /*0124*/ 	.word	0x0000c8d0


	//   ....[21]....
        /*0128*/ 	.word	0x0000c910


	//   ....[22]....
        /*012c*/ 	.word	0x0000c950


	//----- nvinfo : EIATTR_MAX_THREADS
	.align		4
.L_415:
        /*0130*/ 	.byte	0x04, 0x05
        /*0132*/ 	.short	(.L_417 - .L_416)
.L_416:
        /*0134*/ 	.word	0x00000080
        /*0138*/ 	.word	0x00000001
        /*013c*/ 	.word	0x00000001


	//----- nvinfo : EIATTR_CRS_STACK_SIZE
	.align		4
.L_417:
        /*0140*/ 	.byte	0x04, 0x1e
        /*0142*/ 	.short	(.L_419 - .L_418)
.L_418:
        /*0144*/ 	.word	0x00000000
.L_419:


//--------------------- .nv.info._ZN2at6native18elementwise_kernelILi128ELi4EZNS0_22gpu_kernel_impl_nocastIZZZNS0_68_GLOBAL__N__08176361_30_ActivationHardsigmoidKernel_cu_1520ed90_304427hardsigmoid_backward_kernelERNS_18TensorIteratorBaseEENKUlvE_clEvENKUlvE2_clEvEUlN3c108BFloat16ES9_E_EEvS5_RKT_EUliE_EEviT1_ --------------------------
	.section	.nv.info._ZN2at6native18elementwise_kernelILi128ELi4EZNS0_22gpu_kernel_impl_nocastIZZZNS0_68_GLOBAL__N__08176361_30_ActivationHardsigmoidKernel_cu_1520ed90_304427hardsigmoid_backward_kernelERNS_18TensorIteratorBaseEENKUlvE_clEvENKUlvE2_clEvEUlN3c108BFloat16ES9_E_EEvS5_RKT_EUliE_EEviT1_,"",@"SHT_CUDA_INFO"
	.sectionflags	@""
	.align	4


	//----- nvinfo : EIATTR_CUDA_API_VERSION
	.align		4
        /*0000*/ 	.byte	0x04, 0x37
        /*0002*/ 	.short	(.L_421 - .L_420)
.L_420:
        /*0004*/ 	.word	0x00000082


	//----- nvinfo : EIATTR_SW2861232_WAR
	.align		4
.L_421:
        /*0008*/ 	.byte	0x01, 0x35
	.zero		2


	//----- nvinfo : EIATTR_PARAM_CBANK
	.align		4
        /*000c*/ 	.byte	0x04, 0x0a
        /*000e*/ 	.short	(.L_423 - .L_422)
	.align		4
.L_422:
        /*0010*/ 	.word	index@(.nv.constant0._ZN2at6native18elementwise_kernelILi128ELi4EZNS0_22gpu_kernel_impl_nocastIZZZNS0_68_GLOBAL__N__08176361_30_ActivationHardsigmoidKernel_cu_1520ed90_304427hardsigmoid_backward_kernelERNS_18TensorIteratorBaseEENKUlvE_clEvENKUlvE2_clEvEUlN3c108BFloat16ES9_E_EEvS5_RKT_EUliE_EEviT1_)
        /*0014*/ 	.short	0x0160
        /*0016*/ 	.short	0x02a0


	//----- nvinfo : EIATTR_CBANK_PARAM_SIZE
	.align		4
.L_423:
        /*0018*/ 	.byte	0x03, 0x19
        /*001a*/ 	.short	0x02a0


	//----- nvinfo : EIATTR_KPARAM_INFO
	.align		4
        /*001c*/ 	.byte	0x04, 0x17
        /*001e*/ 	.short	(.L_425 - .L_424)
.L_424:
        /*0020*/ 	.word	0x00000000
        /*0024*/ 	.short	0x0001
        /*0026*/ 	.short	0x0008
        /*0028*/ 	.byte	0x00, 0xf0, 0x61, 0x0a


	//----- nvinfo : EIATTR_KPARAM_INFO
	.align		4
.L_425:
        /*002c*/ 	.byte	0x04, 0x17
        /*002e*/ 	.short	(.L_427 - .L_426)
.L_426:
        /*0030*/ 	.word	0x00000000
        /*0034*/ 	.short	0x0000
        /*0036*/ 	.short	0x0000
        /*0038*/ 	.byte	0x00, 0xf0, 0x11, 0x00


	//----- nvinfo : EIATTR_MAXREG_COUNT
	.align		4
.L_427:
        /*003c*/ 	.byte	0x03, 0x1b
        /*003e*/ 	.short	0x0080


	//----- nvinfo : EIATTR_MERCURY_ISA_VERSION
	.align		4
        /*0040*/ 	.byte	0x03, 0x5f
        /*0042*/ 	.short	0x0000


	//----- nvinfo : EIATTR_EXIT_INSTR_OFFSETS
	.align		4
        /*0044*/ 	.byte	0x04, 0x1c
        /*0046*/ 	.short	(.L_429 - .L_428)


	//   ....[0]....
.L_428:
        /*0048*/ 	.word	0x000033d0


	//   ....[1]....
        /*004c*/ 	.word	0x000044c0


	//----- nvinfo : EIATTR_MAX_THREADS
	.align		4
.L_429:
        /*0050*/ 	.byte	0x04, 0x05
        /*0052*/ 	.short	(.L_431 - .L_430)
.L_430:
        /*0054*/ 	.word	0x00000080
        /*0058*/ 	.word	0x00000001
        /*005c*/ 	.word	0x00000001


	//----- nvinfo : EIATTR_CRS_STACK_SIZE
	.align		4
.L_431:
        /*0060*/ 	.byte	0x04, 0x1e
        /*0062*/ 	.short	(.L_433 - .L_432)
.L_432:
        /*0064*/ 	.word	0x00000000
.L_433:


//--------------------- .nv.info._ZN2at6native27unrolled_elementwise_kernelIZZZNS0_68_GLOBAL__N__08176361_30_ActivationHardsigmoidKernel_cu_1520ed90_304427hardsigmoid_backward_kernelERNS_18TensorIteratorBaseEENKUlvE_clEvENKUlvE2_clEvEUlN3c108BFloat16ES8_E_St5arrayIPcLm3EELi4E23TrivialOffsetCalculatorILi2EjESD_ILi1EjENS0_6memory15LoadWithoutCastENSG_16StoreWithoutCastEEEviT_T0_T2_T3_T4_T5_ --------------------------
	.section	.nv.info._ZN2at6native27unrolled_elementwise_kernelIZZZNS0_68_GLOBAL__N__08176361_30_ActivationHardsigmoidKernel_cu_1520ed90_304427hardsigmoid_backward_kernelERNS_18TensorIteratorBaseEENKUlvE_clEvENKUlvE2_clEvEUlN3c108BFloat16ES8_E_St5arrayIPcLm3EELi4E23TrivialOffsetCalculatorILi2EjESD_ILi1EjENS0_6memory15LoadWithoutCastENSG_16StoreWithoutCastEEEviT_T0_T2_T3_T4_T5_,"",@"SHT_CUDA_INFO"
	.sectionflags	@""
	.align	4


	//----- nvinfo : EIATTR_CUDA_API_VERSION
	.align		4
        /*0000*/ 	.byte	0x04, 0x37
        /*0002*/ 	.short	(.L_435 - .L_434)
.L_434:
        /*0004*/ 	.word	0x00000082


	//----- nvinfo : EIATTR_SW2861232_WAR
	.align		4
.L_435:
        /*0008*/ 	.byte	0x01, 0x35
	.zero		2


	//----- nvinfo : EIATTR_PARAM_CBANK
	.align		4
        /*000c*/ 	.byte	0x04, 0x0a
        /*000e*/ 	.short	(.L_437 - .L_436)
	.align		4
.L_436:
        /*0010*/ 	.word	index@(.nv.constant0._ZN2at6native27unrolled_elementwise_kernelIZZZNS0_68_GLOBAL__N__08176361_30_ActivationHardsigmoidKernel_cu_1520ed90_304427hardsigmoid_backward_kernelERNS_18TensorIteratorBaseEENKUlvE_clEvENKUlvE2_clEvEUlN3c108BFloat16ES8_E_St5arrayIPcLm3EELi4E23TrivialOffsetCalculatorILi2EjESD_ILi1EjENS0_6memory15LoadWithoutCastENSG_16StoreWithoutCastEEEviT_T0_T2_T3_T4_T5_)
        /*0014*/ 	.short	0x0160
        /*0016*/ 	.short	0x003c


	//----- nvinfo : EIATTR_CBANK_PARAM_SIZE
	.align		4
.L_437:
        /*0018*/ 	.byte	0x03, 0x19
        /*001a*/ 	.short	0x003c


	//----- nvinfo : EIATTR_KPARAM_INFO
	.align		4
        /*001c*/ 	.byte	0x04, 0x17
        /*001e*/ 	.short	(.L_439 - .L_438)
.L_438:
        /*0020*/ 	.word	0x00000000
        /*0024*/ 	.short	0x0006
        /*0026*/ 	.short	0x003b
        /*0028*/ 	.byte	0x00, 0xf0, 0x05, 0x00


	//----- nvinfo : EIATTR_KPARAM_INFO
	.align		4
.L_439:
        /*002c*/ 	.byte	0x04, 0x17
        /*002e*/ 	.short	(.L_441 - .L_440)
.L_440:
        /*0030*/ 	.word	0x00000000
        /*0034*/ 	.short	0x0005
        /*0036*/ 	.short	0x003a
        /*0038*/ 	.byte	0x00, 0xf0, 0x05, 0x00


	//----- nvinfo : EIATTR_KPARAM_INFO
	.align		4
.L_441:
        /*003c*/ 	.byte	0x04, 0x17
        /*003e*/ 	.short	(.L_443 - .L_442)
.L_442:
        /*0040*/ 	.word	0x00000000
        /*0044*/ 	.short	0x0004
        /*0046*/ 	.short	0x0039
        /*0048*/ 	.byte	0x00, 0xf0, 0x05, 0x00


	//----- nvinfo : EIATTR_KPARAM_INFO
	.align		4
.L_443:
        /*004c*/ 	.byte	0x04, 0x17
        /*004e*/ 	.short	(.L_445 - .L_444)
.L_444:
        /*0050*/ 	.word	0x00000000
        /*0054*/ 	.short	0x0003
        /*0056*/ 	.short	0x0038
        /*0058*/ 	.byte	0x00, 0xf0, 0x05, 0x00


	//----- nvinfo : EIATTR_KPARAM_INFO
	.align		4
.L_445:
        /*005c*/ 	.byte	0x04, 0x17
        /*005e*/ 	.short	(.L_447 - .L_446)
.L_446:
        /*0060*/ 	.word	0x00000000
        /*0064*/ 	.short	0x0002
        /*0066*/ 	.short	0x0020
        /*0068*/ 	.byte	0x00, 0xf0, 0x61, 0x00


	//----- nvinfo : EIATTR_KPARAM_INFO
	.align		4
.L_447:
        /*006c*/ 	.byte	0x04, 0x17
        /*006e*/ 	.short	(.L_449 - .L_448)
.L_448:
        /*0070*/ 	.word	0x00000000
        /*0074*/ 	.short	0x0001
        /*0076*/ 	.short	0x0008
        /*0078*/ 	.byte	0x00, 0xf0, 0x61, 0x00


	//----- nvinfo : EIATTR_KPARAM_INFO
	.align		4
.L_449:
        /*007c*/ 	.byte	0x04, 0x17
        /*007e*/ 	.short	(.L_451 - .L_450)
.L_450:
        /*0080*/ 	.word	0x00000000
        /*0084*/ 	.short	0x0000
        /*0086*/ 	.short	0x0000
        /*0088*/ 	.byte	0x00, 0xf0, 0x11, 0x00


	//----- nvinfo : EIATTR_MAXREG_COUNT
	.align		4
.L_451:
        /*008c*/ 	.byte	0x03, 0x1b
        /*008e*/ 	.short	0x00ff


	//----- nvinfo : EIATTR_MERCURY_ISA_VERSION
	.align		4
        /*0090*/ 	.byte	0x03, 0x5f
        /*0092*/ 	.short	0x0000


	//----- nvinfo : EIATTR_EXIT_INSTR_OFFSETS
	.align		4
        /*0094*/ 	.byte	0x04, 0x1c
        /*0096*/ 	.short	(.L_453 - .L_452)


	//   ....[0]....
.L_452:
        /*0098*/ 	.word	0x00000690


	//   ....[1]....
        /*009c*/ 	.word	0x000006e0


	//----- nvinfo : EIATTR_MAX_THREADS
	.align		4
.L_453:
        /*00a0*/ 	.byte	0x04, 0x05
        /*00a2*/ 	.short	(.L_455 - .L_454)
.L_454:
        /*00a4*/ 	.word	0x00000080
        /*00a8*/ 	.word	0x00000001
        /*00ac*/ 	.word	0x00000001


	//----- nvinfo : EIATTR_CRS_STACK_SIZE
	.align		4
.L_455:
        /*00b0*/ 	.byte	0x04, 0x1e
        /*00b2*/ 	.short	(.L_457 - .L_456)
.L_456:
        /*00b4*/ 	.word	0x00000000
.L_457:


//--------------------- .nv.info._ZN2at6native29vectorized_elementwise_kernelILi2EZZZNS0_68_GLOBAL__N__08176361_30_ActivationHardsigmoidKernel_cu_1520ed90_304427hardsigmoid_backward_kernelERNS_18TensorIteratorBaseEENKUlvE_clEvENKUlvE2_clEvEUlN3c108BFloat16ES8_E_St5arrayIPcLm3EEEEviT0_T1_ --------------------------
	.section	.nv.info._ZN2at6native29vectorized_elementwise_kernelILi2EZZZNS0_68_GLOBAL__N__08176361_30_ActivationHardsigmoidKernel_cu_1520ed90_304427hardsigmoid_backward_kernelERNS_18TensorIteratorBaseEENKUlvE_clEvENKUlvE2_clEvEUlN3c108BFloat16ES8_E_St5arrayIPcLm3EEEEviT0_T1_,"",@"SHT_CUDA_INFO"
	.sectionflags	@""
	.align	4


	//----- nvinfo : EIATTR_CUDA_API_VERSION
	.align		4
        /*0000*/ 	.byte	0x04, 0x37
        /*0002*/ 	.short	(.L_459 - .L_458)
.L_458:
        /*0004*/ 	.word	0x00000082


	//----- nvinfo : EIATTR_SW2861232_WAR
	.align		4
.L_459:
        /*0008*/ 	.byte	0x01, 0x35
	.zero		2


	//----- nvinfo : EIATTR_PARAM_CBANK
	.align		4
        /*000c*/ 	.byte	0x04, 0x0a
        /*000e*/ 	.short	(.L_461 - .L_460)
	.align		4
.L_460:
        /*0010*/ 	.word	index@(.nv.constant0._ZN2at6native29vectorized_elementwise_kernelILi2EZZZNS0_68_GLOBAL__N__08176361_30_ActivationHardsigmoidKernel_cu_1520ed90_304427hardsigmoid_backward_kernelERNS_18TensorIteratorBaseEENKUlvE_clEvENKUlvE2_clEvEUlN3c108BFloat16ES8_E_St5arrayIPcLm3EEEEviT0_T1_)
        /*0014*/ 	.short	0x0160
        /*0016*/ 	.short	0x0038


	//----- nvinfo : EIATTR_CBANK_PARAM_SIZE
	.align		4
.L_461:
        /*0018*/ 	.byte	0x03, 0x19
        /*001a*/ 	.short	0x0038


	//----- nvinfo : EIATTR_KPARAM_INFO
	.align		4
        /*001c*/ 	.byte	0x04, 0x17
        /*001e*/ 	.short	(.L_463 - .L_462)
.L_462:
        /*0020*/ 	.word	0x00000000
        /*0024*/ 	.short	0x0002
        /*0026*/ 	.short	0x0020
        /*0028*/ 	.byte	0x00, 0xf0, 0x61, 0x00


	//----- nvinfo : EIATTR_KPARAM_INFO
	.align		4
.L_463:
        /*002c*/ 	.byte	0x04, 0x17
        /*002e*/ 	.short	(.L_465 - .L_464)
.L_464:
        /*0030*/ 	.word	0x00000000
        /*0034*/ 	.short	0x0001
        /*0036*/ 	.short	0x0008
        /*0038*/ 	.byte	0x00, 0xf0, 0x61, 0x00


	//----- nvinfo : EIATTR_KPARAM_INFO
	.align		4
.L_465:
        /*003c*/ 	.byte	0x04, 0x17
        /*003e*/ 	.short	(.L_467 - .L_466)
.L_466:
        /*0040*/ 	.word	0x00000000
        /*0044*/ 	.short	0x0000
        /*0046*/ 	.short	0x0000
        /*0048*/ 	.byte	0x00, 0xf0, 0x11, 0x00


	//----- nvinfo : EIATTR_MAXREG_COUNT
	.align		4
.L_467:
        /*004c*/ 	.byte	0x03, 0x1b
        /*004e*/ 	.short	0x00ff


	//----- nvinfo : EIATTR_MERCURY_ISA_VERSION
	.align		4
        /*0050*/ 	.byte	0x03, 0x5f
        /*0052*/ 	.short	0x0000


	//----- nvinfo : EIATTR_EXIT_INSTR_OFFSETS
	.align		4
        /*0054*/ 	.byte	0x04, 0x1c
        /*0056*/ 	.short	(.L_469 - .L_468)


	//   ....[0]....
.L_468:
        /*0058*/ 	.word	0x00000570


	//   ....[1]....
        /*005c*/ 	.word	0x00001300


	//   ....[2]....
        /*0060*/ 	.word	0x00001350


	//----- nvinfo : EIATTR_MAX_THREADS
	.align		4
.L_469:
        /*0064*/ 	.byte	0x04, 0x05
        /*0066*/ 	.short	(.L_471 - .L_470)
.L_470:
        /*0068*/ 	.word	0x00000080
        /*006c*/ 	.word	0x00000001
        /*0070*/ 	.word	0x00000001


	//----- nvinfo : EIATTR_CRS_STACK_SIZE
	.align		4
.L_471:
        /*0074*/ 	.byte	0x04, 0x1e
        /*0076*/ 	.short	(.L_473 - .L_472)
.L_472:
        /*0078*/ 	.word	0x00000000
.L_473:


//--------------------- .nv.info._ZN2at6native29vectorized_elementwise_kernelILi4EZZZNS0_68_GLOBAL__N__08176361_30_ActivationHardsigmoidKernel_cu_1520ed90_304427hardsigmoid_backward_kernelERNS_18TensorIteratorBaseEENKUlvE_clEvENKUlvE2_clEvEUlN3c108BFloat16ES8_E_St5arrayIPcLm3EEEEviT0_T1_ --------------------------
	.section	.nv.info._ZN2at6native29vectorized_elementwise_kernelILi4EZZZNS0_68_GLOBAL__N__08176361_30_ActivationHardsigmoidKernel_cu_1520ed90_304427hardsigmoid_backward_kernelERNS_18TensorIteratorBaseEENKUlvE_clEvENKUlvE2_clEvEUlN3c108BFloat16ES8_E_St5arrayIPcLm3EEEEviT0_T1_,"",@"SHT_CUDA_INFO"
	.sectionflags	@""
	.align	4


	//----- nvinfo : EIATTR_CUDA_API_VERSION
	.align		4
        /*0000*/ 	.byte	0x04, 0x37
        /*0002*/ 	.short	(.L_475 - .L_474)
.L_474:
        /*0004*/ 	.word	0x00000082


	//----- nvinfo : EIATTR_SW2861232_WAR
	.align		4
.L_475:
        /*0008*/ 	.byte	0x01, 0x35
	.zero		2


	//----- nvinfo : EIATTR_PARAM_CBANK
	.align		4
        /*000c*/ 	.byte	0x04, 0x0a
        /*000e*/ 	.short	(.L_477 - .L_476)
	.align		4
.L_476:
        /*0010*/ 	.word	index@(.nv.constant0._ZN2at6native29vectorized_elementwise_kernelILi4EZZZNS0_68_GLOBAL__N__08176361_30_ActivationHardsigmoidKernel_cu_1520ed90_304427hardsigmoid_backward_kernelERNS_18TensorIteratorBaseEENKUlvE_clEvENKUlvE2_clEvEUlN3c108BFloat16ES8_E_St5arrayIPcLm3EEEEviT0_T1_)
        /*0014*/ 	.short	0x0160
        /*0016*/ 	.short	0x0038


	//----- nvinfo : EIATTR_CBANK_PARAM_SIZE
	.align		4
.L_477:
        /*0018*/ 	.byte	0x03, 0x19
        /*001a*/ 	.short	0x0038


	//----- nvinfo : EIATTR_KPARAM_INFO
	.align		4
        /*001c*/ 	.byte	0x04, 0x17
        /*001e*/ 	.short	(.L_479 - .L_478)
.L_478:
        /*0020*/ 	.word	0x00000000
        /*0024*/ 	.short	0x0002
        /*0026*/ 	.short	0x0020
        /*0028*/ 	.byte	0x00, 0xf0, 0x61, 0x00


	//----- nvinfo : EIATTR_KPARAM_INFO
	.align		4
.L_479:
        /*002c*/ 	.byte	0x04, 0x17
        /*002e*/ 	.short	(.L_481 - .L_480)
.L_480:
        /*0030*/ 	.word	0x00000000
        /*0034*/ 	.short	0x0001
        /*0036*/ 	.short	0x0008
        /*0038*/ 	.byte	0x00, 0xf0, 0x61, 0x00


	//----- nvinfo : EIATTR_KPARAM_INFO
	.align		4
.L_481:
        /*003c*/ 	.byte	0x04, 0x17
        /*003e*/ 	.short	(.L_483 - .L_482)
.L_482:
        /*0040*/ 	.word	0x00000000
        /*0044*/ 	.short	0x0000
        /*0046*/ 	.short	0x0000
        /*0048*/ 	.byte	0x00, 0xf0, 0x11, 0x00


	//----- nvinfo : EIATTR_MAXREG_COUNT
	.align		4
.L_483:
        /*004c*/ 	.byte	0x03, 0x1b
        /*004e*/ 	.short	0x00ff


	//----- nvinfo : EIATTR_MERCURY_ISA_VERSION
	.align		4
        /*0050*/ 	.byte	0x03, 0x5f
        /*0052*/ 	.short	0x0000


	//----- nvinfo : EIATTR_EXIT_INSTR_OFFSETS
	.align		4
        /*0054*/ 	.byte	0x04, 0x1c
        /*0056*/ 	.short	(.L_485 - .L_484)


	//   ....[0]....
.L_484:
        /*0058*/ 	.word	0x00000510


	//   ....[1]....
        /*005c*/ 	.word	0x000012a0


	//   ....[2]....
        /*0060*/ 	.word	0x000012f0


	//----- nvinfo : EIATTR_MAX_THREADS
	.align		4
.L_485:
        /*0064*/ 	.byte	0x04, 0x05
        /*0066*/ 	.short	(.L_487 - .L_486)
.L_486:
        /*0068*/ 	.word	0x00000080
        /*006c*/ 	.word	0x00000001
        /*0070*/ 	.word	0x00000001


	//----- nvinfo : EIATTR_CRS_STACK_SIZE
	.align		4
.L_487:
        /*0074*/ 	.byte	0x04, 0x1e
        /*0076*/ 	.short	(.L_489 - .L_488)
.L_488:
        /*0078*/ 	.word	0x00000000
.L_489:


//--------------------- .nv.info._ZN2at6native29vectorized_elementwise_kernelILi8EZZZNS0_68_GLOBAL__N__08176361_30_ActivationHardsigmoidKernel_cu_1520ed90_304427hardsigmoid_backward_kernelERNS_18TensorIteratorBaseEENKUlvE_clEvENKUlvE2_clEvEUlN3c108BFloat16ES8_E_St5arrayIPcLm3EEEEviT0_T1_ --------------------------
	.section	.nv.info._ZN2at6native29vectorized_elementwise_kernelILi8EZZZNS0_68_GLOBAL__N__08176361_30_ActivationHardsigmoidKernel_cu_1520ed90_304427hardsigmoid_backward_kernelERNS_18TensorIteratorBaseEENKUlvE_clEvENKUlvE2_clEvEUlN3c108BFloat16ES8_E_St5arrayIPcLm3EEEEviT0_T1_,"",@"SHT_CUDA_INFO"
	.sectionflags	@""
	.align	4


	//----- nvinfo : EIATTR_CUDA_API_VERSION
	.align		4
        /*0000*/ 	.byte	0x04, 0x37
        /*0002*/ 	.short	(.L_491 - .L_490)
.L_490:
        /*0004*/ 	.word	0x00000082


	//----- nvinfo : EIATTR_SW2861232_WAR
	.align		4
.L_491:
        /*0008*/ 	.byte	0x01, 0x35
	.zero		2


	//----- nvinfo : EIATTR_PARAM_CBANK
	.align		4
        /*000c*/ 	.byte	0x04, 0x0a
        /*000e*/ 	.short	(.L_493 - .L_492)
	.align		4
.L_492:
        /*0010*/ 	.word	index@(.nv.constant0._ZN2at6native29vectorized_elementwise_kernelILi8EZZZNS0_68_GLOBAL__N__08176361_30_ActivationHardsigmoidKernel_cu_1520ed90_304427hardsigmoid_backward_kernelERNS_18TensorIteratorBaseEENKUlvE_clEvENKUlvE2_clEvEUlN3c108BFloat16ES8_E_St5arrayIPcLm3EEEEviT0_T1_)
        /*0014*/ 	.short	0x0160
        /*0016*/ 	.short	0x0038


	//----- nvinfo : EIATTR_CBANK_PARAM_SIZE
	.align		4
.L_493:
        /*0018*/ 	.byte	0x03, 0x19
        /*001a*/ 	.short	0x0038


	//----- nvinfo : EIATTR_KPARAM_INFO
	.align		4
        /*001c*/ 	.byte	0x04, 0x17
        /*001e*/ 	.short	(.L_495 - .L_494)
.L_494:
        /*0020*/ 	.word	0x00000000
        /*0024*/ 	.short	0x0002
        /*0026*/ 	.short	0x0020
        /*0028*/ 	.byte	0x00, 0xf0, 0x61, 0x00


	//----- nvinfo : EIATTR_KPARAM_INFO
	.align		4
.L_495:
        /*002c*/ 	.byte	0x04, 0x17
        /*002e*/ 	.short	(.L_497 - .L_496)
.L_496:
        /*0030*/ 	.word	0x00000000
        /*0034*/ 	.short	0x0001
        /*0036*/ 	.short	0x0008
        /*0038*/ 	.byte	0x00, 0xf0, 0x61, 0x00


	//----- nvinfo : EIATTR_KPARAM_INFO
	.align		4
.L_497:
        /*003c*/ 	.byte	0x04, 0x17
        /*003e*/ 	.short	(.L_499 - .L_498)
.L_498:
        /*0040*/ 	.word	0x00000000
        /*0044*/ 	.short	0x0000
        /*0046*/ 	.short	0x0000
        /*0048*/ 	.byte	0x00, 0xf0, 0x11, 0x00


	//----- nvinfo : EIATTR_MAXREG_COUNT
	.align		4
.L_499:
        /*004c*/ 	.byte	0x03, 0x1b
        /*004e*/ 	.short	0x00ff


	//----- nvinfo : EIATTR_MERCURY_ISA_VERSION
	.align		4
        /*0050*/ 	.byte	0x03, 0x5f
        /*0052*/ 	.short	0x0000


	//----- nvinfo : EIATTR_EXIT_INSTR_OFFSETS
	.align		4
        /*0054*/ 	.byte	0x04, 0x1c
        /*0056*/ 	.short	(.L_501 - .L_500)


	//   ....[0]....
.L_500:
        /*0058*/ 	.word	0x00000010


	//----- nvinfo : EIATTR_MAX_THREADS
	.align		4
.L_501:
        /*005c*/ 	.byte	0x04, 0x05
        /*005e*/ 	.short	(.L_503 - .L_502)
.L_502:
        /*0060*/ 	.word	0x00000080
        /*0064*/ 	.word	0x00000001
        /*0068*/ 	.word	0x00000001
.L_503:


//--------------------- .nv.info._ZN2at6native18elementwise_kernelILi128ELi4EZNS0_15gpu_kernel_implIZZZNS0_68_GLOBAL__N__08176361_30_ActivationHardsigmoidKernel_cu_1520ed90_304427hardsigmoid_backward_kernelERNS_18TensorIteratorBaseEENKUlvE_clEvENKUlvE1_clEvEUlN3c104HalfES9_E_EEvS5_RKT_EUliE_EEviT1_ --------------------------
	.section	.nv.info._ZN2at6native18elementwise_kernelILi128ELi4EZNS0_15gpu_kernel_implIZZZNS0_68_GLOBAL__N__08176361_30_ActivationHardsigmoidKernel_cu_1520ed90_304427hardsigmoid_backward_kernelERNS_18TensorIteratorBaseEENKUlvE_clEvENKUlvE1_clEvEUlN3c104HalfES9_E_EEvS5_RKT_EUliE_EEviT1_,"",@"SHT_CUDA_INFO"
	.sectionflags	@""
	.align	4


	//----- nvinfo : EIATTR_CUDA_API_VERSION
	.align		4
        /*0000*/ 	.byte	0x04, 0x37
        /*0002*/ 	.short	(.L_505 - .L_504)
.L_504:
        /*0004*/ 	.word	0x00000082


	//----- nvinfo : EIATTR_SW2861232_WAR
	.align		4
.L_505:
        /*0008*/ 	.byte	0x01, 0x35
	.zero		2


	//----- nvinfo : EIATTR_PARAM_CBANK
	.align		4
        /*000c*/ 	.byte	0x04, 0x0a
        /*000e*/ 	.short	(.L_507 - .L_506)
	.align		4
.L_506:
        /*0010*/ 	.word	index@(.nv.constant0._ZN2at6native18elementwise_kernelILi128ELi4EZNS0_15gpu_kernel_implIZZZNS0_68_GLOBAL__N__08176361_30_ActivationHardsigmoidKernel_cu_1520ed90_304427hardsigmoid_backward_kernelERNS_18TensorIteratorBaseEENKUlvE_clEvENKUlvE1_clEvEUlN3c104HalfES9_E_EEvS5_RKT_EUliE_EEviT1_)
        /*0014*/ 	.short	0x0160
        /*0016*/ 	.short	0x02a8


	//----- nvinfo : EIATTR_CBANK_PARAM_SIZE
	.align		4
.L_507:
        /*0018*/ 	.byte	0x03, 0x19
        /*001a*/ 	.short	0x02a8


	//----- nvinfo : EIATTR_KPARAM_INFO
	.align		4
        /*001c*/ 	.byte	0x04, 0x17
        /*001e*/ 	.short	(.L_509 - .L_508)
.L_508:
        /*0020*/ 	.word	0x00000000
        /*0024*/ 	.short	0x0001
        /*0026*/ 	.short	0x0008
        /*0028*/ 	.byte	0x00, 0xf0, 0x81, 0x0a


	//----- nvinfo : EIATTR_KPARAM_INFO
	.align		4
.L_509:
        /*002c*/ 	.byte	0x04, 0x17
        /*002e*/ 	.short	(.L_511 - .L_510)
.L_510:
        /*0030*/ 	.word	0x00000000
        /*0034*/ 	.short	0x0000
        /*0036*/ 	.short	0x0000
        /*0038*/ 	.byte	0x00, 0xf0, 0x11, 0x00


	//----- nvinfo : EIATTR_MAXREG_COUNT
	.align		4
.L_511:
        /*003c*/ 	.byte	0x03, 0x1b
        /*003e*/ 	.short	0x0080


	//----- nvinfo : EIATTR_EXTERNS
	.align		4
        /*0040*/ 	.byte	0x04, 0x0f
        /*0042*/ 	.short	(.L_513 - .L_512)


	//   ....[0]....
	.align		4
.L_512:
        /*0044*/ 	.word	index@(__assertfail)


	//----- nvinfo : EIATTR_MERCURY_ISA_VERSION
	.align		4
.L_513:
        /*0048*/ 	.byte	0x03, 0x5f
        /*004a*/ 	.short	0x0000


	//----- nvinfo : EIATTR_SYSCALL_OFFSETS
	.align		4
        /*004c*/ 	.byte	0x04, 0x46
        /*004e*/ 	.short	(.L_515 - .L_514)


	//   ....[0]....
.L_514:
        /*0050*/ 	.word	0x00002020


	//   ....[1]....
        /*0054*/ 	.word	0x00002fb0


	//   ....[2]....
        /*0058*/ 	.word	0x00003fd0


	//   ....[3]....
        /*005c*/ 	.word	0x00006060


	//   ....[4]....
        /*0060*/ 	.word	0x00006ff0


	//   ....[5]....
        /*0064*/ 	.word	0x00008010


	//   ....[6]....
        /*0068*/ 	.word	0x0000a070


	//   ....[7]....
        /*006c*/ 	.word	0x0000b000


	//   ....[8]....
        /*0070*/ 	.word	0x0000c020


	//   ....[9]....
        /*0074*/ 	.word	0x0000e090


	//   ....[10]....
        /*0078*/ 	.word	0x0000f020


	//   ....[11]....
        /*007c*/ 	.word	0x00010040


	//----- nvinfo : EIATTR_EXIT_INSTR_OFFSETS
	.align		4
.L_515:
        /*0080*/ 	.byte	0x04, 0x1c
        /*0082*/ 	.short	(.L_517 - .L_516)


	//   ....[0]....
.L_516:
        /*0084*/ 	.word	0x0000c0e0


	//   ....[1]....
        /*0088*/ 	.word	0x0000f240


	//   ....[2]....
        /*008c*/ 	.word	0x0000f280


	//   ....[3]....
        /*0090*/ 	.word	0x0000f320


	//   ....[4]....
        /*0094*/ 	.word	0x0000f360


	//   ....[5]....
        /*0098*/ 	.word	0x0000f3a0


	//   ....[6]....
        /*009c*/ 	.word	0x0000f430


	//   ....[7]....
        /*00a0*/ 	.word	0x0000f450


	//   ....[8]....
        /*00a4*/ 	.word	0x0000f4f0


	//   ....[9]....
        /*00a8*/ 	.word	0x0000f540


	//   ....[10]....
        /*00ac*/ 	.word	0x0000f590


	//   ....[11]....
        /*00b0*/ 	.word	0x0000f660


	//   ....[12]....
        /*00b4*/ 	.word	0x0000f6c0


	//   ....[13]....
        /*00b8*/ 	.word	0x0000f850


	//   ....[14]....
        /*00bc*/ 	.word	0x0000f9b0


	//   ....[15]....
        /*00c0*/ 	.word	0x0000f9f0


	//   ....[16]....
        /*00c4*/ 	.word	0x0000fab0


	//   ....[17]....
        /*00c8*/ 	.word	0x0000fc30


	//   ....[18]....
        /*00cc*/ 	.word	0x0000fdb0


	//   ....[19]....
        /*00d0*/ 	.word	0x0000ff10


	//   ....[20]....
        /*00d4*/ 	.word	0x00010050


	//   ....[21]....
        /*00d8*/ 	.word	0x00010090


	//   ....[22]....
        /*00dc*/ 	.word	0x000100d0


	//----- nvinfo : EIATTR_MAX_THREADS
	.align		4
.L_517:
        /*00e0*/ 	.byte	0x04, 0x05
        /*00e2*/ 	.short	(.L_519 - .L_518)
.L_518:
        /*00e4*/ 	.word	0x00000080
        /*00e8*/ 	.word	0x00000001
        /*00ec*/ 	.word	0x00000001


	//----- nvinfo : EIATTR_CRS_STACK_SIZE
	.align		4
.L_519:
        /*00f0*/ 	.byte	0x04, 0x1e
        /*00f2*/ 	.short	(.L_521 - .L_520)
.L_520:
        /*00f4*/ 	.word	0x00000000
.L_521:


//--------------------- .nv.info._ZN2at6native27unrolled_elementwise_kernelIZZZNS0_68_GLOBAL__N__08176361_30_ActivationHardsigmoidKernel_cu_1520ed90_304427hardsigmoid_backward_kernelERNS_18TensorIteratorBaseEENKUlvE_clEvENKUlvE1_clEvEUlN3c104HalfES8_E_St5arrayIPcLm3EELi4E23TrivialOffsetCalculatorILi2EjESD_ILi1EjENS0_6memory12LoadWithCastILi2EEENSG_13StoreWithCastILi1EEEEEviT_T0_T2_T3_T4_T5_ --------------------------
	.section	.nv.info._ZN2at6native27unrolled_elementwise_kernelIZZZNS0_68_GLOBAL__N__08176361_30_ActivationHardsigmoidKernel_cu_1520ed90_304427hardsigmoid_backward_kernelERNS_18TensorIteratorBaseEENKUlvE_clEvENKUlvE1_clEvEUlN3c104HalfES8_E_St5arrayIPcLm3EELi4E23TrivialOffsetCalculatorILi2EjESD_ILi1EjENS0_6memory12LoadWithCastILi2EEENSG_13StoreWithCastILi1EEEEEviT_T0_T2_T3_T4_T5_,"",@"SHT_CUDA_INFO"
	.sectionflags	@""
	.align	4


	//----- nvinfo : EIATTR_CUDA_API_VERSION
	.align		4
        /*0000*/ 	.byte	0x04, 0x37
        /*0002*/ 	.short	(.L_523 - .L_522)
.L_522:
        /*0004*/ 	.word	0x00000082


	//----- nvinfo : EIATTR_SW2861232_WAR
	.align		4
.L_523:
        /*0008*/ 	.byte	0x01, 0x35
	.zero		2


	//----- nvinfo : EIATTR_PARAM_CBANK
	.align		4
        /*000c*/ 	.byte	0x04, 0x0a
        /*000e*/ 	.short	(.L_525 - .L_524)
	.align		4
.L_524:
        /*0010*/ 	.word	index@(.nv.constant0._ZN2at6native27unrolled_elementwise_kernelIZZZNS0_68_GLOBAL__N__08176361_30_ActivationHardsigmoidKernel_cu_1520ed90_304427hardsigmoid_backward_kernelERNS_18TensorIteratorBaseEENKUlvE_clEvENKUlvE1_clEvEUlN3c104HalfES8_E_St5arrayIPcLm3EELi4E23TrivialOffsetCalculatorILi2EjESD_ILi1EjENS0_6memory12LoadWithCastILi2EEENSG_13StoreWithCastILi1EEEEEviT_T0_T2_T3_T4_T5_)
        /*0014*/ 	.short	0x0160
        /*0016*/ 	.short	0x0050


	//----- nvinfo : EIATTR_CBANK_PARAM_SIZE
	.align		4
.L_525:
        /*0018*/ 	.byte	0x03, 0x19
        /*001a*/ 	.short	0x0050


	//----- nvinfo : EIATTR_KPARAM_INFO
	.align		4
        /*001c*/ 	.byte	0x04, 0x17
        /*001e*/ 	.short	(.L_527 - .L_526)
.L_526:
        /*0020*/ 	.word	0x00000000
        /*0024*/ 	.short	0x0006
        /*0026*/ 	.short	0x0048
        /*0028*/ 	.byte	0x00, 0xf0, 0x21, 0x00


	//----- nvinfo : EIATTR_KPARAM_INFO
	.align		4
.L_527:
        /*002c*/ 	.byte	0x04, 0x17
        /*002e*/ 	.short	(.L_529 - .L_528)
.L_528:
        /*0030*/ 	.word	0x00000000
        /*0034*/ 	.short	0x0005
        /*0036*/ 	.short	0x003c
        /*0038*/ 	.byte	0x00, 0xf0, 0x31, 0x00


	//----- nvinfo : EIATTR_KPARAM_INFO
	.align		4
.L_529:
        /*003c*/ 	.byte	0x04, 0x17
        /*003e*/ 	.short	(.L_531 - .L_530)
.L_530:
        /*0040*/ 	.word	0x00000000
        /*0044*/ 	.short	0x0004
        /*0046*/ 	.short	0x0039
        /*0048*/ 	.byte	0x00, 0xf0, 0x05, 0x00


	//----- nvinfo : EIATTR_KPARAM_INFO
	.align		4
.L_531:
        /*004c*/ 	.byte	0x04, 0x17
        /*004e*/ 	.short	(.L_533 - .L_532)
.L_532:
        /*0050*/ 	.word	0x00000000
        /*0054*/ 	.short	0x0003
        /*0056*/ 	.short	0x0038
        /*0058*/ 	.byte	0x00, 0xf0, 0x05, 0x00


	//----- nvinfo : EIATTR_KPARAM_INFO
	.align		4
.L_533:
        /*005c*/ 	.byte	0x04, 0x17
        /*005e*/ 	.short	(.L_535 - .L_534)
.L_534:
        /*0060*/ 	.word	0x00000000
        /*0064*/ 	.short	0x0002
        /*0066*/ 	.short	0x0020
        /*0068*/ 	.byte	0x00, 0xf0, 0x61, 0x00


	//----- nvinfo : EIATTR_KPARAM_INFO
	.align		4
.L_535:
        /*006c*/ 	.byte	0x04, 0x17
        /*006e*/ 	.short	(.L_537 - .L_536)
.L_536:
        /*0070*/ 	.word	0x00000000
        /*0074*/ 	.short	0x0001
        /*0076*/ 	.short	0x0008
        /*0078*/ 	.byte	0x00, 0xf0, 0x61, 0x00


	//----- nvinfo : EIATTR_KPARAM_INFO
	.align		4
.L_537:
        /*007c*/ 	.byte	0x04, 0x17
        /*007e*/ 	.short	(.L_539 - .L_538)
.L_538:
        /*0080*/ 	.word	0x00000000
        /*0084*/ 	.short	0x0000
        /*0086*/ 	.short	0x0000
        /*0088*/ 	.byte	0x00, 0xf0, 0x11, 0x00


	//----- nvinfo : EIATTR_MAXREG_COUNT
	.align		4
.L_539:
        /*008c*/ 	.byte	0x03, 0x1b
        /*008e*/ 	.short	0x00ff


	//----- nvinfo : EIATTR_EXTERNS
	.align		4
        /*0090*/ 	.byte	0x04, 0x0f
        /*0092*/ 	.short	(.L_541 - .L_540)


	//   ....[0]....
	.align		4
.L_540:
        /*0094*/ 	.word	index@(__assertfail)


	//----- nvinfo : EIATTR_MERCURY_ISA_VERSION
	.align		4
.L_541:
        /*0098*/ 	.byte	0x03, 0x5f
        /*009a*/ 	.short	0x0000


	//----- nvinfo : EIATTR_SYSCALL_OFFSETS
	.align		4
        /*009c*/ 	.byte	0x04, 0x46
        /*009e*/ 	.short	(.L_543 - .L_542)


	//   ....[0]....
.L_542:
        /*00a0*/ 	.word	0x00001080


	//   ....[1]....
        /*00a4*/ 	.word	0x000020d0


	//   ....[2]....
        /*00a8*/ 	.word	0x000031a0


	//   ....[3]....
        /*00ac*/ 	.word	0x000041f0


	//   ....[4]....
        /*00b0*/ 	.word	0x000052d0


	//   ....[5]....
        /*00b4*/ 	.word	0x00006310


	//   ....[6]....
        /*00b8*/ 	.word	0x000073d0


	//   ....[7]....
        /*00bc*/ 	.word	0x00008350


	//   ....[8]....
        /*00c0*/ 	.word	0x00009740


	//   ....[9]....
        /*00c4*/ 	.word	0x0000a770


	//   ....[10]....
        /*00c8*/ 	.word	0x0000b760


	//   ....[11]....
        /*00cc*/ 	.word	0x0000c750


	//----- nvinfo : EIATTR_EXIT_INSTR_OFFSETS
	.align		4
.L_543:
        /*00d0*/ 	.byte	0x04, 0x1c
        /*00d2*/ 	.short	(.L_545 - .L_544)


	//   ....[0]....
.L_544:
        /*00d4*/ 	.word	0x0000b820


	//   ....[1]....
        /*00d8*/ 	.word	0x0000b950


	//   ....[2]....
        /*00dc*/ 	.word	0x0000b990


	//   ....[3]....
        /*00e0*/ 	.word	0x0000ba30


	//   ....[4]....
        /*00e4*/ 	.word	0x0000ba70


	//   ....[5]....
        /*00e8*/ 	.word	0x0000bab0


	//   ....[6]....
        /*00ec*/ 	.word	0x0000bb40


	//   ....[7]....
        /*00f0*/ 	.word	0x0000bb60


	//   ....[8]....
        /*00f4*/ 	.word	0x0000bc00


	//   ....[9]....
        /*00f8*/ 	.word	0x0000bc50


	//   ....[10]....
        /*00fc*/ 	.word	0x0000bca0


	//   ....[11]....
        /*0100*/ 	.word	0x0000bd70


	//   ....[12]....
        /*0104*/ 	.word	0x0000bdd0


	//   ....[13]....
        /*0108*/ 	.word	0x0000bf60


	//   ....[14]....
        /*010c*/ 	.word	0x0000c0c0


	//   ....[15]....
        /*0110*/ 	.word	0x0000c100


	//   ....[16]....
        /*0114*/ 	.word	0x0000c1c0


	//   ....[17]....
        /*0118*/ 	.word	0x0000c340


	//   ....[18]....
        /*011c*/ 	.word	0x0000c4c0


	//   ....[19]....
        /*0120*/ 	.word	0x0000c620


	//   ....[20]....
        /*0124*/ 	.word	0x0000c760


	//   ....[21]....
        /*0128*/ 	.word	0x0000c7a0


	//   ....[22]....
        /*012c*/ 	.word	0x0000c7e0


	//----- nvinfo : EIATTR_MAX_THREADS
	.align		4
.L_545:
        /*0130*/ 	.byte	0x04, 0x05
        /*0132*/ 	.short	(.L_547 - .L_546)
.L_546:
        /*0134*/ 	.word	0x00000080
        /*0138*/ 	.word	0x00000001
        /*013c*/ 	.word	0x00000001


	//----- nvinfo : EIATTR_CRS_STACK_SIZE
	.align		4
.L_547:
        /*0140*/ 	.byte	0x04, 0x1e
        /*0142*/ 	.short	(.L_549 - .L_548)
.L_548:
        /*0144*/ 	.word	0x00000000
.L_549:


//--------------------- .nv.info._ZN2at6native18elementwise_kernelILi128ELi4EZNS0_22gpu_kernel_impl_nocastIZZZNS0_68_GLOBAL__N__08176361_30_ActivationHardsigmoidKernel_cu_1520ed90_304427hardsigmoid_backward_kernelERNS_18TensorIteratorBaseEENKUlvE_clEvENKUlvE1_clEvEUlN3c104HalfES9_E_EEvS5_RKT_EUliE_EEviT1_ --------------------------
	.section	.nv.info._ZN2at6native18elementwise_kernelILi128ELi4EZNS0_22gpu_kernel_impl_nocastIZZZNS0_68_GLOBAL__N__08176361_30_ActivationHardsigmoidKernel_cu_1520ed90_304427hardsigmoid_backward_kernelERNS_18TensorIteratorBaseEENKUlvE_clEvENKUlvE1_clEvEUlN3c104HalfES9_E_EEvS5_RKT_EUliE_EEviT1_,"",@"SHT_CUDA_INFO"
	.sectionflags	@""
	.align	4


	//----- nvinfo : EIATTR_CUDA_API_VERSION
	.align		4
        /*0000*/ 	.byte	0x04, 0x37
        /*0002*/ 	.short	(.L_551 - .L_550)
.L_550:
        /*0004*/ 	.word	0x00000082


	//----- nvinfo : EIATTR_SW2861232_WAR
	.align		4
.L_551:
        /*0008*/ 	.byte	0x01, 0x35
	.zero		2


	//----- nvinfo : EIATTR_PARAM_CBANK
	.align		4
        /*000c*/ 	.byte	0x04, 0x0a
        /*000e*/ 	.short	(.L_553 - .L_552)
	.align		4
.L_552:
        /*0010*/ 	.word	index@(.nv.constant0._ZN2at6native18elementwise_kernelILi128ELi4EZNS0_22gpu_kernel_impl_nocastIZZZNS0_68_GLOBAL__N__08176361_30_ActivationHardsigmoidKernel_cu_1520ed90_304427hardsigmoid_backward_kernelERNS_18TensorIteratorBaseEENKUlvE_clEvENKUlvE1_clEvEUlN3c104HalfES9_E_EEvS5_RKT_EUliE_EEviT1_)
        /*0014*/ 	.short	0x0160
        /*0016*/ 	.short	0x02a0


	//----- nvinfo : EIATTR_CBANK_PARAM_SIZE
	.align		4
.L_553:
        /*0018*/ 	.byte	0x03, 0x19
        /*001a*/ 	.short	0x02a0


	//----- nvinfo : EIATTR_KPARAM_INFO
	.align		4
        /*001c*/ 	.byte	0x04, 0x17
        /*001e*/ 	.short	(.L_555 - .L_554)
.L_554:
        /*0020*/ 	.word	0x00000000
        /*0024*/ 	.short	0x0001
        /*0026*/ 	.short	0x0008
        /*0028*/ 	.byte	0x00, 0xf0, 0x61, 0x0a


	//----- nvinfo : EIATTR_KPARAM_INFO
	.align		4
.L_555:
        /*002c*/ 	.byte	0x04, 0x17
        /*002e*/ 	.short	(.L_557 - .L_556)
.L_556:
        /*0030*/ 	.word	0x00000000
        /*0034*/ 	.short	0x0000
        /*0036*/ 	.short	0x0000
        /*0038*/ 	.byte	0x00, 0xf0, 0x11, 0x00


	//----- nvinfo : EIATTR_MAXREG_COUNT
	.align		4
.L_557:
        /*003c*/ 	.byte	0x03, 0x1b
        /*003e*/ 	.short	0x0080


	//----- nvinfo : EIATTR_MERCURY_ISA_VERSION
	.align		4
        /*0040*/ 	.byte	0x03, 0x5f
        /*0042*/ 	.short	0x0000


	//----- nvinfo : EIATTR_EXIT_INSTR_OFFSETS
	.align		4
        /*0044*/ 	.byte	0x04, 0x1c
        /*0046*/ 	.short	(.L_559 - .L_558)


	//   ....[0]....
.L_558:
        /*0048*/ 	.word	0x000033d0


	//   ....[1]....
        /*004c*/ 	.word	0x000044c0


	//----- nvinfo : EIATTR_MAX_THREADS
	.align		4
.L_559:
        /*0050*/ 	.byte	0x04, 0x05
        /*0052*/ 	.short	(.L_561 - .L_560)
.L_560:
        /*0054*/ 	.word	0x00000080
        /*0058*/ 	.word	0x00000001
        /*005c*/ 	.word	0x00000001


	//----- nvinfo : EIATTR_CRS_STACK_SIZE
	.align		4
.L_561:
        /*0060*/ 	.byte	0x04, 0x1e
        /*0062*/ 	.short	(.L_563 - .L_562)
.L_562:
        /*0064*/ 	.word	0x00000000
.L_563:


//--------------------- .nv.info._ZN2at6native27unrolled_elementwise_kernelIZZZNS0_68_GLOBAL__N__08176361_30_ActivationHardsigmoidKernel_cu_1520ed90_304427hardsigmoid_backward_kernelERNS_18TensorIteratorBaseEENKUlvE_clEvENKUlvE1_clEvEUlN3c104HalfES8_E_St5arrayIPcLm3EELi4E23TrivialOffsetCalculatorILi2EjESD_ILi1EjENS0_6memory15LoadWithoutCastENSG_16StoreWithoutCastEEEviT_T0_T2_T3_T4_T5_ --------------------------
	.section	.nv.info._ZN2at6native27unrolled_elementwise_kernelIZZZNS0_68_GLOBAL__N__08176361_30_ActivationHardsigmoidKernel_cu_1520ed90_304427hardsigmoid_backward_kernelERNS_18TensorIteratorBaseEENKUlvE_clEvENKUlvE1_clEvEUlN3c104HalfES8_E_St5arrayIPcLm3EELi4E23TrivialOffsetCalculatorILi2EjESD_ILi1EjENS0_6memory15LoadWithoutCastENSG_16StoreWithoutCastEEEviT_T0_T2_T3_T4_T5_,"",@"SHT_CUDA_INFO"
	.sectionflags	@""
	.align	4


	//----- nvinfo : EIATTR_CUDA_API_VERSION
	.align		4
        /*0000*/ 	.byte	0x04, 0x37
        /*0002*/ 	.short	(.L_565 - .L_564)
.L_564:
        /*0004*/ 	.word	0x00000082


	//----- nvinfo : EIATTR_SW2861232_WAR
	.align		4
.L_565:
        /*0008*/ 	.byte	0x01, 0x35
	.zero		2


	//----- nvinfo : EIATTR_PARAM_CBANK
	.align		4
        /*000c*/ 	.byte	0x04, 0x0a
        /*000e*/ 	.short	(.L_567 - .L_566)
	.align		4
.L_566:
        /*0010*/ 	.word	index@(.nv.constant0._ZN2at6native27unrolled_elementwise_kernelIZZZNS0_68_GLOBAL__N__08176361_30_ActivationHardsigmoidKernel_cu_1520ed90_304427hardsigmoid_backward_kernelERNS_18TensorIteratorBaseEENKUlvE_clEvENKUlvE1_clEvEUlN3c104HalfES8_E_St5arrayIPcLm3EELi4E23TrivialOffsetCalculatorILi2EjESD_ILi1EjENS0_6memory15LoadWithoutCastENSG_16StoreWithoutCastEEEviT_T0_T2_T3_T4_T5_)
        /*0014*/ 	.short	0x0160
        /*0016*/ 	.short	0x003c


	//----- nvinfo : EIATTR_CBANK_PARAM_SIZE
	.align		4
.L_567:
        /*0018*/ 	.byte	0x03, 0x19
        /*001a*/ 	.short	0x003c


	//----- nvinfo : EIATTR_KPARAM_INFO
	.align		4
        /*001c*/ 	.byte	0x04, 0x17
        /*001e*/ 	.short	(.L_569 - .L_568)
.L_568:
        /*0020*/ 	.word	0x00000000
        /*0024*/ 	.short	0x0006
        /*0026*/ 	.short	0x003b
        /*0028*/ 	.byte	0x00, 0xf0, 0x05, 0x00


	//----- nvinfo : EIATTR_KPARAM_INFO
	.align		4
.L_569:
        /*002c*/ 	.byte	0x04, 0x17
        /*002e*/ 	.short	(.L_571 - .L_570)
.L_570:
        /*0030*/ 	.word	0x00000000
        /*0034*/ 	.short	0x0005
        /*0036*/ 	.short	0x003a
        /*0038*/ 	.byte	0x00, 0xf0, 0x05, 0x00


	//----- nvinfo : EIATTR_KPARAM_INFO
	.align		4
.L_571:
        /*003c*/ 	.byte	0x04, 0x17
        /*003e*/ 	.short	(.L_573 - .L_572)
.L_572:
        /*0040*/ 	.word	0x00000000
        /*0044*/ 	.short	0x0004
        /*0046*/ 	.short	0x0039
        /*0048*/ 	.byte	0x00, 0xf0, 0x05, 0x00


	//----- nvinfo : EIATTR_KPARAM_INFO
	.align		4
.L_573:
        /*004c*/ 	.byte	0x04, 0x17
        /*004e*/ 	.short	(.L_575 - .L_574)
.L_574:
        /*0050*/ 	.word	0x00000000
        /*0054*/ 	.short	0x0003
        /*0056*/ 	.short	0x0038
        /*0058*/ 	.byte	0x00, 0xf0, 0x05, 0x00


	//----- nvinfo : EIATTR_KPARAM_INFO
	.align		4
.L_575:
        /*005c*/ 	.byte	0x04, 0x17
        /*005e*/ 	.short	(.L_577 - .L_576)
.L_576:
        /*0060*/ 	.word	0x00000000
        /*0064*/ 	.short	0x0002
        /*0066*/ 	.short	0x0020
        /*0068*/ 	.byte	0x00, 0xf0, 0x61, 0x00


	//----- nvinfo : EIATTR_KPARAM_INFO
	.align		4
.L_577:
        /*006c*/ 	.byte	0x04, 0x17
        /*006e*/ 	.short	(.L_579 - .L_578)
.L_578:
        /*0070*/ 	.word	0x00000000
        /*0074*/ 	.short	0x0001
        /*0076*/ 	.short	0x0008
        /*0078*/ 	.byte	0x00, 0xf0, 0x61, 0x00


	//----- nvinfo : EIATTR_KPARAM_INFO
	.align		4
.L_579:
        /*007c*/ 	.byte	0x04, 0x17
        /*007e*/ 	.short	(.L_581 - .L_580)
.L_580:
        /*0080*/ 	.word	0x00000000
        /*0084*/ 	.short	0x0000
        /*0086*/ 	.short	0x0000
        /*0088*/ 	.byte	0x00, 0xf0, 0x11, 0x00


	//----- nvinfo : EIATTR_MAXREG_COUNT
	.align		4
.L_581:
        /*008c*/ 	.byte	0x03, 0x1b
        /*008e*/ 	.short	0x00ff


	//----- nvinfo : EIATTR_MERCURY_ISA_VERSION
	.align		4
        /*0090*/ 	.byte	0x03, 0x5f
        /*0092*/ 	.short	0x0000


	//----- nvinfo : EIATTR_EXIT_INSTR_OFFSETS
	.align		4
        /*0094*/ 	.byte	0x04, 0x1c
        /*0096*/ 	.short	(.L_583 - .L_582)


	//   ....[0]....
.L_582:
        /*0098*/ 	.word	0x00000690


	//   ....[1]....
        /*009c*/ 	.word	0x000006e0


	//----- nvinfo : EIATTR_MAX_THREADS
	.align		4
.L_583:
        /*00a0*/ 	.byte	0x04, 0x05
        /*00a2*/ 	.short	(.L_585 - .L_584)
.L_584:
        /*00a4*/ 	.word	0x00000080
        /*00a8*/ 	.word	0x00000001
        /*00ac*/ 	.word	0x00000001


	//----- nvinfo : EIATTR_CRS_STACK_SIZE
	.align		4
.L_585:
        /*00b0*/ 	.byte	0x04, 0x1e
        /*00b2*/ 	.short	(.L_587 - .L_586)
.L_586:
        /*00b4*/ 	.word	0x00000000
.L_587:


//--------------------- .nv.info._ZN2at6native29vectorized_elementwise_kernelILi2EZZZNS0_68_GLOBAL__N__08176361_30_ActivationHardsigmoidKernel_cu_1520ed90_304427hardsigmoid_backward_kernelERNS_18TensorIteratorBaseEENKUlvE_clEvENKUlvE1_clEvEUlN3c104HalfES8_E_St5arrayIPcLm3EEEEviT0_T1_ --------------------------
	.section	.nv.info._ZN2at6native29vectorized_elementwise_kernelILi2EZZZNS0_68_GLOBAL__N__08176361_30_ActivationHardsigmoidKernel_cu_1520ed90_304427hardsigmoid_backward_kernelERNS_18TensorIteratorBaseEENKUlvE_clEvENKUlvE1_clEvEUlN3c104HalfES8_E_St5arrayIPcLm3EEEEviT0_T1_,"",@"SHT_CUDA_INFO"
	.sectionflags	@""
	.align	4


	//----- nvinfo : EIATTR_CUDA_API_VERSION
	.align		4
        /*0000*/ 	.byte	0x04, 0x37
        /*0002*/ 	.short	(.L_589 - .L_588)
.L_588:
        /*0004*/ 	.word	0x00000082


	//----- nvinfo : EIATTR_SW2861232_WAR
	.align		4
.L_589:
        /*0008*/ 	.byte	0x01, 0x35
	.zero		2


	//----- nvinfo : EIATTR_PARAM_CBANK
	.align		4
        /*000c*/ 	.byte	0x04, 0x0a
        /*000e*/ 	.short	(.L_591 - .L_590)
	.align		4
.L_590:
        /*0010*/ 	.word	index@(.nv.constant0._ZN2at6native29vectorized_elementwise_kernelILi2EZZZNS0_68_GLOBAL__N__08176361_30_ActivationHardsigmoidKernel_cu_1520ed90_304427hardsigmoid_backward_kernelERNS_18TensorIteratorBaseEENKUlvE_clEvENKUlvE1_clEvEUlN3c104HalfES8_E_St5arrayIPcLm3EEEEviT0_T1_)
        /*0014*/ 	.short	0x0160
        /*0016*/ 	.short	0x0038


	//----- nvinfo : EIATTR_CBANK_PARAM_SIZE
	.align		4
.L_591:
        /*0018*/ 	.byte	0x03, 0x19
        /*001a*/ 	.short	0x0038


	//----- nvinfo : EIATTR_KPARAM_INFO
	.align		4
        /*001c*/ 	.byte	0x04, 0x17
        /*001e*/ 	.short	(.L_593 - .L_592)
.L_592:
        /*0020*/ 	.word	0x00000000
        /*0024*/ 	.short	0x0002
        /*0026*/ 	.short	0x0020
        /*0028*/ 	.byte	0x00, 0xf0, 0x61, 0x00


	//----- nvinfo : EIATTR_KPARAM_INFO
	.align		4
.L_593:
        /*002c*/ 	.byte	0x04, 0x17
        /*002e*/ 	.short	(.L_595 - .L_594)
.L_594:
        /*0030*/ 	.word	0x00000000
        /*0034*/ 	.short	0x0001
        /*0036*/ 	.short	0x0008
        /*0038*/ 	.byte	0x00, 0xf0, 0x61, 0x00


	//----- nvinfo : EIATTR_KPARAM_INFO
	.align		4
.L_595:
        /*003c*/ 	.byte	0x04, 0x17
        /*003e*/ 	.short	(.L_597 - .L_596)
.L_596:
        /*0040*/ 	.word	0x00000000
        /*0044*/ 	.short	0x0000
        /*0046*/ 	.short	0x0000
        /*0048*/ 	.byte	0x00, 0xf0, 0x11, 0x00


	//----- nvinfo : EIATTR_MAXREG_COUNT
	.align		4
.L_597:
        /*004c*/ 	.byte	0x03, 0x1b
        /*004e*/ 	.short	0x00ff


	//----- nvinfo : EIATTR_MERCURY_ISA_VERSION
	.align		4
        /*0050*/ 	.byte	0x03, 0x5f
        /*0052*/ 	.short	0x0000


	//----- nvinfo : EIATTR_EXIT_INSTR_OFFSETS
	.align		4
        /*0054*/ 	.byte	0x04, 0x1c
        /*0056*/ 	.short	(.L_599 - .L_598)


	//   ....[0]....
.L_598:
        /*0058*/ 	.word	0x00000570


	//   ....[1]....
        /*005c*/ 	.word	0x00001300


	//   ....[2]....
        /*0060*/ 	.word	0x00001350


	//----- nvinfo : EIATTR_MAX_THREADS
	.align		4
.L_599:
        /*0064*/ 	.byte	0x04, 0x05
        /*0066*/ 	.short	(.L_601 - .L_600)
.L_600:
        /*0068*/ 	.word	0x00000080
        /*006c*/ 	.word	0x00000001
        /*0070*/ 	.word	0x00000001


	//----- nvinfo : EIATTR_CRS_STACK_SIZE
	.align		4
.L_601:
        /*0074*/ 	.byte	0x04, 0x1e
        /*0076*/ 	.short	(.L_603 - .L_602)
.L_602:
        /*0078*/ 	.word	0x00000000
.L_603:


//--------------------- .nv.info._ZN2at6native29vectorized_elementwise_kernelILi4EZZZNS0_68_GLOBAL__N__08176361_30_ActivationHardsigmoidKernel_cu_1520ed90_304427hardsigmoid_backward_kernelERNS_18TensorIteratorBaseEENKUlvE_clEvENKUlvE1_clEvEUlN3c104HalfES8_E_St5arrayIPcLm3EEEEviT0_T1_ --------------------------
	.section	.nv.info._ZN2at6native29vectorized_elementwise_kernelILi4EZZZNS0_68_GLOBAL__N__08176361_30_ActivationHardsigmoidKernel_cu_1520ed90_304427hardsigmoid_backward_kernelERNS_18TensorIteratorBaseEENKUlvE_clEvENKUlvE1_clEvEUlN3c104HalfES8_E_St5arrayIPcLm3EEEEviT0_T1_,"",@"SHT_CUDA_INFO"
	.sectionflags	@""
	.align	4


	//----- nvinfo : EIATTR_CUDA_API_VERSION
	.align		4
        /*0000*/ 	.byte	0x04, 0x37
        /*0002*/ 	.short	(.L_605 - .L_604)
.L_604:
        /*0004*/ 	.word	0x00000082


	//----- nvinfo : EIATTR_SW2861232_WAR
	.align		4
.L_605:
        /*0008*/ 	.byte	0x01, 0x35
	.zero		2


	//----- nvinfo : EIATTR_PARAM_CBANK
	.align		4
        /*000c*/ 	.byte	0x04, 0x0a
        /*000e*/ 	.short	(.L_607 - .L_606)
	.align		4
.L_606:
        /*0010*/ 	.word	index@(.nv.constant0._ZN2at6native29vectorized_elementwise_kernelILi4EZZZNS0_68_GLOBAL__N__08176361_30_ActivationHardsigmoidKernel_cu_1520ed90_304427hardsigmoid_backward_kernelERNS_18TensorIteratorBaseEENKUlvE_clEvENKUlvE1_clEvEUlN3c104HalfES8_E_St5arrayIPcLm3EEEEviT0_T1_)
        /*0014*/ 	.short	0x0160
        /*0016*/ 	.short	0x0038


	//----- nvinfo : EIATTR_CBANK_PARAM_SIZE
	.align		4
.L_607:
        /*0018*/ 	.byte	0x03, 0x19
        /*001a*/ 	.short	0x0038


	//----- nvinfo : EIATTR_KPARAM_INFO
	.align		4
        /*001c*/ 	.byte	0x04, 0x17
        /*001e*/ 	.short	(.L_609 - .L_608)
.L_608:
        /*0020*/ 	.word	0x00000000
        /*0024*/ 	.short	0x0002
        /*0026*/ 	.short	0x0020
        /*0028*/ 	.byte	0x00, 0xf0, 0x61, 0x00


	//----- nvinfo : EIATTR_KPARAM_INFO
	.align		4
.L_609:
        /*002c*/ 	.byte	0x04, 0x17
        /*002e*/ 	.short	(.L_611 - .L_610)
.L_610:
        /*0030*/ 	.word	0x00000000
        /*0034*/ 	.short	0x0001
        /*0036*/ 	.short	0x0008
        /*0038*/ 	.byte	0x00, 0xf0, 0x61, 0x00


	//----- nvinfo : EIATTR_KPARAM_INFO
	.align		4
.L_611:
        /*003c*/ 	.byte	0x04, 0x17
        /*003e*/ 	.short	(.L_613 - .L_612)
.L_612:
        /*0040*/ 	.word	0x00000000
        /*0044*/ 	.short	0x0000
        /*0046*/ 	.short	0x0000
        /*0048*/ 	.byte	0x00, 0xf0, 0x11, 0x00


	//----- nvinfo : EIATTR_MAXREG_COUNT
	.align		4
.L_613:
        /*004c*/ 	.byte	0x03, 0x1b
        /*004e*/ 	.short	0x00ff


	//----- nvinfo : EIATTR_MERCURY_ISA_VERSION
	.align		4
        /*0050*/ 	.byte	0x03, 0x5f
        /*0052*/ 	.short	0x0000


	//----- nvinfo : EIATTR_EXIT_INSTR_OFFSETS
	.align		4
        /*0054*/ 	.byte	0x04, 0x1c
        /*0056*/ 	.short	(.L_615 - .L_614)


	//   ....[0]....
.L_614:
        /*0058*/ 	.word	0x00000510


	//   ....[1]....
        /*005c*/ 	.word	0x000012a0


	//   ....[2]....
        /*0060*/ 	.word	0x000012f0


	//----- nvinfo : EIATTR_MAX_THREADS
	.align		4
.L_615:
        /*0064*/ 	.byte	0x04, 0x05
        /*0066*/ 	.short	(.L_617 - .L_616)
.L_616:
        /*0068*/ 	.word	0x00000080
        /*006c*/ 	.word	0x00000001
        /*0070*/ 	.word	0x00000001


	//----- nvinfo : EIATTR_CRS_STACK_SIZE
	.align		4
.L_617:
        /*0074*/ 	.byte	0x04, 0x1e
        /*0076*/ 	.short	(.L_619 - .L_618)
.L_618:
        /*0078*/ 	.word	0x00000000
.L_619:


//--------------------- .nv.info._ZN2at6native29vectorized_elementwise_kernelILi8EZZZNS0_68_GLOBAL__N__08176361_30_ActivationHardsigmoidKernel_cu_1520ed90_304427hardsigmoid_backward_kernelERNS_18TensorIteratorBaseEENKUlvE_clEvENKUlvE1_clEvEUlN3c104HalfES8_E_St5arrayIPcLm3EEEEviT0_T1_ --------------------------
	.section	.nv.info._ZN2at6native29vectorized_elementwise_kernelILi8EZZZNS0_68_GLOBAL__N__08176361_30_ActivationHardsigmoidKernel_cu_1520ed90_304427hardsigmoid_backward_kernelERNS_18TensorIteratorBaseEENKUlvE_clEvENKUlvE1_clEvEUlN3c104HalfES8_E_St5arrayIPcLm3EEEEviT0_T1_,"",@"SHT_CUDA_INFO"
	.sectionflags	@""
	.align	4


	//----- nvinfo : EIATTR_CUDA_API_VERSION
	.align		4
        /*0000*/ 	.byte	0x04, 0x37
        /*0002*/ 	.short	(.L_621 - .L_620)
.L_620:
        /*0004*/ 	.word	0x00000082


	//----- nvinfo : EIATTR_SW2861232_WAR
	.align		4
.L_621:
        /*0008*/ 	.byte	0x01, 0x35
	.zero		2


	//----- nvinfo : EIATTR_PARAM_CBANK
	.align		4
        /*000c*/ 	.byte	0x04, 0x0a
        /*000e*/ 	.short	(.L_623 - .L_622)
	.align		4
.L_622:
        /*0010*/ 	.word	index@(.nv.constant0._ZN2at6native29vectorized_elementwise_kernelILi8EZZZNS0_68_GLOBAL__N__08176361_30_ActivationHardsigmoidKernel_cu_1520ed90_304427hardsigmoid_backward_kernelERNS_18TensorIteratorBaseEENKUlvE_clEvENKUlvE1_clEvEUlN3c104HalfES8_E_St5arrayIPcLm3EEEEviT0_T1_)
        /*0014*/ 	.short	0x0160
        /*0016*/ 	.short	0x0038


	//----- nvinfo : EIATTR_CBANK_PARAM_SIZE
	.align		4
.L_623:
        /*0018*/ 	.byte	0x03, 0x19
        /*001a*/ 	.short	0x0038


	//----- nvinfo : EIATTR_KPARAM_INFO
	.align		4
        /*001c*/ 	.byte	0x04, 0x17
        /*001e*/ 	.short	(.L_625 - .L_624)
.L_624:
        /*0020*/ 	.word	0x00000000
        /*0024*/ 	.short	0x0002
        /*0026*/ 	.short	0x0020
        /*0028*/ 	.byte	0x00, 0xf0, 0x61, 0x00


	//----- nvinfo : EIATTR_KPARAM_INFO
	.align		4
.L_625:
        /*002c*/ 	.byte	0x04, 0x17
        /*002e*/ 	.short	(.L_627 - .L_626)
.L_626:
        /*0030*/ 	.word	0x00000000
        /*0034*/ 	.short	0x0001
        /*0036*/ 	.short	0x0008
        /*0038*/ 	.byte	0x00, 0xf0, 0x61, 0x00


	//----- nvinfo : EIATTR_KPARAM_INFO
	.align		4
.L_627:
        /*003c*/ 	.byte	0x04, 0x17
        /*003e*/ 	.short	(.L_629 - .L_628)
.L_628:
        /*0040*/ 	.word	0x00000000
        /*0044*/ 	.short	0x0000
        /*0046*/ 	.short	0x0000
        /*0048*/ 	.byte	0x00, 0xf0, 0x11, 0x00


	//----- nvinfo : EIATTR_MAXREG_COUNT
	.align		4
.L_629:
        /*004c*/ 	.byte	0x03, 0x1b
        /*004e*/ 	.short	0x00ff


	//----- nvinfo : EIATTR_MERCURY_ISA_VERSION
	.align		4
        /*0050*/ 	.byte	0x03, 0x5f
        /*0052*/ 	.short	0x0000


	//----- nvinfo : EIATTR_EXIT_INSTR_OFFSETS
	.align		4
        /*0054*/ 	.byte	0x04, 0x1c
        /*0056*/ 	.short	(.L_631 - .L_630)


	//   ....[0]....
.L_630:
        /*0058*/ 	.word	0x00000010


	//----- nvinfo : EIATTR_MAX_THREADS
	.align		4
.L_631:
        /*005c*/ 	.byte	0x04, 0x05
        /*005e*/ 	.short	(.L_633 - .L_632)
.L_632:
        /*0060*/ 	.word	0x00000080
        /*0064*/ 	.word	0x00000001
        /*0068*/ 	.word	0x00000001
.L_633:


//--------------------- .nv.info._ZN2at6native18elementwise_kernelILi128ELi4EZNS0_15gpu_kernel_implIZZZNS0_68_GLOBAL__N__08176361_30_ActivationHardsigmoidKernel_cu_1520ed90_304427hardsigmoid_backward_kernelERNS_18TensorIteratorBaseEENKUlvE_clEvENKUlvE0_clEvEUlffE_EEvS5_RKT_EUliE_EEviT1_ --------------------------
	.section	.nv.info._ZN2at6native18elementwise_kernelILi128ELi4EZNS0_15gpu_kernel_implIZZZNS0_68_GLOBAL__N__08176361_30_ActivationHardsigmoidKernel_cu_1520ed90_304427hardsigmoid_backward_kernelERNS_18TensorIteratorBaseEENKUlvE_clEvENKUlvE0_clEvEUlffE_EEvS5_RKT_EUliE_EEviT1_,"",@"SHT_CUDA_INFO"
	.sectionflags	@""
	.align	4


	//----- nvinfo : EIATTR_CUDA_API_VERSION
	.align		4
        /*0000*/ 	.byte	0x04, 0x37
        /*0002*/ 	.short	(.L_635 - .L_634)
.L_634:
        /*0004*/ 	.word	0x00000082


	//----- nvinfo : EIATTR_SW2861232_WAR
	.align		4
.L_635:
        /*0008*/ 	.byte	0x01, 0x35
	.zero		2


	//----- nvinfo : EIATTR_PARAM_CBANK
	.align		4
        /*000c*/ 	.byte	0x04, 0x0a
        /*000e*/ 	.short	(.L_637 - .L_636)
	.align		4
.L_636:
        /*0010*/ 	.word	index@(.nv.constant0._ZN2at6native18elementwise_kernelILi128ELi4EZNS0_15gpu_kernel_implIZZZNS0_68_GLOBAL__N__08176361_30_ActivationHardsigmoidKernel_cu_1520ed90_304427hardsigmoid_backward_kernelERNS_18TensorIteratorBaseEENKUlvE_clEvENKUlvE0_clEvEUlffE_EEvS5_RKT_EUliE_EEviT1_)
        /*0014*/ 	.short	0x0160
        /*0016*/ 	.short	0x02a8


	//----- nvinfo : EIATTR_CBANK_PARAM_SIZE
	.align		4
.L_637:
        /*0018*/ 	.byte	0x03, 0x19
        /*001a*/ 	.short	0x02a8


	//----- nvinfo : EIATTR_KPARAM_INFO
	.align		4
        /*001c*/ 	.byte	0x04, 0x17
        /*001e*/ 	.short	(.L_639 - .L_638)
.L_638:
        /*0020*/ 	.word	0x00000000
        /*0024*/ 	.short	0x0001
        /*0026*/ 	.short	0x0008
        /*0028*/ 	.byte	0x00, 0xf0, 0x81, 0x0a


	//----- nvinfo : EIATTR_KPARAM_INFO
	.align		4
.L_639:
        /*002c*/ 	.byte	0x04, 0x17
        /*002e*/ 	.short	(.L_641 - .L_640)
.L_640:
        /*0030*/ 	.word	0x00000000
        /*0034*/ 	.short	0x0000
        /*0036*/ 	.short	0x0000
        /*0038*/ 	.byte	0x00, 0xf0, 0x11, 0x00


	//----- nvinfo : EIATTR_MAXREG_COUNT
	.align		4
.L_641:
        /*003c*/ 	.byte	0x03, 0x1b
        /*003e*/ 	.short	0x0080


	//----- nvinfo : EIATTR_EXTERNS
	.align		4
        /*0040*/ 	.byte	0x04, 0x0f
        /*0042*/ 	.short	(.L_643 - .L_642)


	//   ....[0]....
	.align		4
.L_642:
        /*0044*/ 	.word	index@(__assertfail)


	//----- nvinfo : EIATTR_MERCURY_ISA_VERSION
	.align		4
.L_643:
        /*0048*/ 	.byte	0x03, 0x5f
        /*004a*/ 	.short	0x0000


	//----- nvinfo : EIATTR_SYSCALL_OFFSETS
	.align		4
        /*004c*/ 	.byte	0x04, 0x46
        /*004e*/ 	.short	(.L_645 - .L_644)


	//   ....[0]....
.L_644:
        /*0050*/ 	.word	0x00001e00


	//   ....[1]....
        /*0054*/ 	.word	0x00002c00


	//   ....[2]....
        /*0058*/ 	.word	0x00003ae0


	//   ....[3]....
        /*005c*/ 	.word	0x00005930


	//   ....[4]....
        /*0060*/ 	.word	0x00006730


	//   ....[5]....
        /*0064*/ 	.word	0x00007610


	//   ....[6]....
        /*0068*/ 	.word	0x00009430


	//   ....[7]....
        /*006c*/ 	.word	0x0000a230


	//   ....[8]....
        /*0070*/ 	.word	0x0000b110


	//   ....[9]....
        /*0074*/ 	.word	0x0000cf40


	//   ....[10]....
        /*0078*/ 	.word	0x0000dd40


	//   ....[11]....
        /*007c*/ 	.word	0x0000ec20


	//----- nvinfo : EIATTR_EXIT_INSTR_OFFSETS
	.align		4
.L_645:
        /*0080*/ 	.byte	0x04, 0x1c
        /*0082*/ 	.short	(.L_647 - .L_646)


	//   ....[0]....
.L_646:
        /*0084*/ 	.word	0x0000b1b0


	//   ....[1]....
        /*0088*/ 	.word	0x0000df10


	//   ....[2]....
        /*008c*/ 	.word	0x0000df50


	//   ....[3]....
        /*0090*/ 	.word	0x0000dfe0


	//   ....[4]....
        /*0094*/ 	.word	0x0000e010


	//   ....[5]....
        /*0098*/ 	.word	0x0000e040


	//   ....[6]....
        /*009c*/ 	.word	0x0000e0c0


	//   ....[7]....
        /*00a0*/ 	.word	0x0000e0f0


	//   ....[8]....
        /*00a4*/ 	.word	0x0000e180


	//   ....[9]....
        /*00a8*/ 	.word	0x0000e1c0


	//   ....[10]....
        /*00ac*/ 	.word	0x0000e200


	//   ....[11]....
        /*00b0*/ 	.word	0x0000e2c0


	//   ....[12]....
        /*00b4*/ 	.word	0x0000e310


	//   ....[13]....
        /*00b8*/ 	.word	0x0000e490


	//   ....[14]....
        /*00bc*/ 	.word	0x0000e5e0


	//   ....[15]....
        /*00c0*/ 	.word	0x0000e610


	//   ....[16]....
        /*00c4*/ 	.word	0x0000e6c0


	//   ....[17]....
        /*00c8*/ 	.word	0x0000e830


	//   ....[18]....
        /*00cc*/ 	.word	0x0000e9a0


	//   ....[19]....
        /*00d0*/ 	.word	0x0000eaf0


	//   ....[20]....
        /*00d4*/ 	.word	0x0000ec30


	//   ....[21]....
        /*00d8*/ 	.word	0x0000ec60


	//   ....[22]....
        /*00dc*/ 	.word	0x0000ec90


	//----- nvinfo : EIATTR_MAX_THREADS
	.align		4
.L_647:
        /*00e0*/ 	.byte	0x04, 0x05
        /*00e2*/ 	.short	(.L_649 - .L_648)
.L_648:
        /*00e4*/ 	.word	0x00000080
        /*00e8*/ 	.word	0x00000001
        /*00ec*/ 	.word	0x00000001


	//----- nvinfo : EIATTR_CRS_STACK_SIZE
	.align		4
.L_649:
        /*00f0*/ 	.byte	0x04, 0x1e
        /*00f2*/ 	.short	(.L_651 - .L_650)
.L_650:
        /*00f4*/ 	.word	0x00000000
.L_651:


//--------------------- .nv.info._ZN2at6native27unrolled_elementwise_kernelIZZZNS0_68_GLOBAL__N__08176361_30_ActivationHardsigmoidKernel_cu_1520ed90_304427hardsigmoid_backward_kernelERNS_18TensorIteratorBaseEENKUlvE_clEvENKUlvE0_clEvEUlffE_St5arrayIPcLm3EELi4E23TrivialOffsetCalculatorILi2EjESB_ILi1EjENS0_6memory12LoadWithCastILi2EEENSE_13StoreWithCastILi1EEEEEviT_T0_T2_T3_T4_T5_ --------------------------
	.section	.nv.info._ZN2at6native27unrolled_elementwise_kernelIZZZNS0_68_GLOBAL__N__08176361_30_ActivationHardsigmoidKernel_cu_1520ed90_304427hardsigmoid_backward_kernelERNS_18TensorIteratorBaseEENKUlvE_clEvENKUlvE0_clEvEUlffE_St5arrayIPcLm3EELi4E23TrivialOffsetCalculatorILi2EjESB_ILi1EjENS0_6memory12LoadWithCastILi2EEENSE_13StoreWithCastILi1EEEEEviT_T0_T2_T3_T4_T5_,"",@"SHT_CUDA_INFO"
	.sectionflags	@""
	.align	4


	//----- nvinfo : EIATTR_CUDA_API_VERSION
	.align		4
        /*0000*/ 	.byte	0x04, 0x37
        /*0002*/ 	.short	(.L_653 - .L_652)
.L_652:
        /*0004*/ 	.word	0x00000082


	//----- nvinfo : EIATTR_SW2861232_WAR
	.align		4
.L_653:
        /*0008*/ 	.byte	0x01, 0x35
	.zero		2


	//----- nvinfo : EIATTR_PARAM_CBANK
	.align		4
        /*000c*/ 	.byte	0x04, 0x0a
        /*000e*/ 	.short	(.L_655 - .L_654)
	.align		4
.L_654:
        /*0010*/ 	.word	index@(.nv.constant0._ZN2at6native27unrolled_elementwise_kernelIZZZNS0_68_GLOBAL__N__08176361_30_ActivationHardsigmoidKernel_cu_1520ed90_304427hardsigmoid_backward_kernelERNS_18TensorIteratorBaseEENKUlvE_clEvENKUlvE0_clEvEUlffE_St5arrayIPcLm3EELi4E23TrivialOffsetCalculatorILi2EjESB_ILi1EjENS0_6memory12LoadWithCastILi2EEENSE_13StoreWithCastILi1EEEEEviT_T0_T2_T3_T4_T5_)
        /*0014*/ 	.short	0x0160
        /*0016*/ 	.short	0x0050


	//----- nvinfo : EIATTR_CBANK_PARAM_SIZE
	.align		4
.L_655:
        /*0018*/ 	.byte	0x03, 0x19
        /*001a*/ 	.short	0x0050


	//----- nvinfo : EIATTR_KPARAM_INFO
	.align		4
        /*001c*/ 	.byte	0x04, 0x17
        /*001e*/ 	.short	(.L_657 - .L_656)
.L_656:
        /*0020*/ 	.word	0x00000000
        /*0024*/ 	.short	0x0006
        /*0026*/ 	.short	0x0048
        /*0028*/ 	.byte	0x00, 0xf0, 0x21, 0x00


	//----- nvinfo : EIATTR_KPARAM_INFO
	.align		4
.L_657:
        /*002c*/ 	.byte	0x04, 0x17
        /*002e*/ 	.short	(.L_659 - .L_658)
.L_658:
        /*0030*/ 	.word	0x00000000
        /*0034*/ 	.short	0x0005
        /*0036*/ 	.short	0x003c
        /*0038*/ 	.byte	0x00, 0xf0, 0x31, 0x00


	//----- nvinfo : EIATTR_KPARAM_INFO
	.align		4
.L_659:
        /*003c*/ 	.byte	0x04, 0x17
        /*003e*/ 	.short	(.L_661 - .L_660)
.L_660:
        /*0040*/ 	.word	0x00000000
        /*0044*/ 	.short	0x0004
        /*0046*/ 	.short	0x0039
        /*0048*/ 	.byte	0x00, 0xf0, 0x05, 0x00


	//----- nvinfo : EIATTR_KPARAM_INFO
	.align		4
.L_661:
        /*004c*/ 	.byte	0x04, 0x17
        /*004e*/ 	.short	(.L_663 - .L_662)
.L_662:
        /*0050*/ 	.word	0x00000000
        /*0054*/ 	.short	0x0003
        /*0056*/ 	.short	0x0038
        /*0058*/ 	.byte	0x00, 0xf0, 0x05, 0x00


	//----- nvinfo : EIATTR_KPARAM_INFO
	.align		4
.L_663:
        /*005c*/ 	.byte	0x04, 0x17
        /*005e*/ 	.short	(.L_665 - .L_664)
.L_664:
        /*0060*/ 	.word	0x00000000
        /*0064*/ 	.short	0x0002
        /*0066*/ 	.short	0x0020
        /*0068*/ 	.byte	0x00, 0xf0, 0x61, 0x00


	//----- nvinfo : EIATTR_KPARAM_INFO
	.align		4
.L_665:
        /*006c*/ 	.byte	0x04, 0x17
        /*006e*/ 	.short	(.L_667 - .L_666)
.L_666:
        /*0070*/ 	.word	0x00000000
        /*0074*/ 	.short	0x0001
        /*0076*/ 	.short	0x0008
        /*0078*/ 	.byte	0x00, 0xf0, 0x61, 0x00


	//----- nvinfo : EIATTR_KPARAM_INFO
	.align		4
.L_667:
        /*007c*/ 	.byte	0x04, 0x17
        /*007e*/ 	.short	(.L_669 - .L_668)
.L_668:
        /*0080*/ 	.word	0x00000000
        /*0084*/ 	.short	0x0000
        /*0086*/ 	.short	0x0000
        /*0088*/ 	.byte	0x00, 0xf0, 0x11, 0x00


	//----- nvinfo : EIATTR_MAXREG_COUNT
	.align		4
.L_669:
        /*008c*/ 	.byte	0x03, 0x1b
        /*008e*/ 	.short	0x00ff


	//----- nvinfo : EIATTR_EXTERNS
	.align		4
        /*0090*/ 	.byte	0x04, 0x0f
        /*0092*/ 	.short	(.L_671 - .L_670)


	//   ....[0]....
	.align		4
.L_670:
        /*0094*/ 	.word	index@(__assertfail)


	//----- nvinfo : EIATTR_MERCURY_ISA_VERSION
	.align		4
.L_671:
        /*0098*/ 	.byte	0x03, 0x5f
        /*009a*/ 	.short	0x0000


	//----- nvinfo : EIATTR_SYSCALL_OFFSETS
	.align		4
        /*009c*/ 	.byte	0x04, 0x46
        /*009e*/ 	.short	(.L_673 - .L_672)


	//   ....[0]....
.L_672:
        /*00a0*/ 	.word	0x00000e70


	//   ....[1]....
        /*00a4*/ 	.word	0x00001c70


	//   ....[2]....
        /*00a8*/ 	.word	0x00002af0


	//   ....[3]....
        /*00ac*/ 	.word	0x000038f0


	//   ....[4]....
        /*00b0*/ 	.word	0x00004770


	//   ....[5]....
        /*00b4*/ 	.word	0x00005570


	//   ....[6]....
        /*00b8*/ 	.word	0x000063e0


	//   ....[7]....
        /*00bc*/ 	.word	0x000071b0


	//   ....[8]....
        /*00c0*/ 	.word	0x00008200


	//   ....[9]....
        /*00c4*/ 	.word	0x000090e0


	//   ....[10]....
        /*00c8*/ 	.word	0x00009fb0


	//   ....[11]....
        /*00cc*/ 	.word	0x0000ae80


	//----- nvinfo : EIATTR_EXIT_INSTR_OFFSETS
	.align		4
.L_673:
        /*00d0*/ 	.byte	0x04, 0x1c
        /*00d2*/ 	.short	(.L_675 - .L_674)


	//   ....[0]....
.L_674:
        /*00d4*/ 	.word	0x0000a050


	//   ....[1]....
        /*00d8*/ 	.word	0x0000a170


	//   ....[2]....
        /*00dc*/ 	.word	0x0000a1b0


	//   ....[3]....
        /*00e0*/ 	.word	0x0000a240


	//   ....[4]....
        /*00e4*/ 	.word	0x0000a270


	//   ....[5]....
        /*00e8*/ 	.word	0x0000a2a0


	//   ....[6]....
        /*00ec*/ 	.word	0x0000a320


	//   ....[7]....
        /*00f0*/ 	.word	0x0000a350


	//   ....[8]....
        /*00f4*/ 	.word	0x0000a3e0


	//   ....[9]....
        /*00f8*/ 	.word	0x0000a420


	//   ....[10]....
        /*00fc*/ 	.word	0x0000a460


	//   ....[11]....
        /*0100*/ 	.word	0x0000a520


	//   ....[12]....
        /*0104*/ 	.word	0x0000a570


	//   ....[13]....
        /*0108*/ 	.word	0x0000a6f0


	//   ....[14]....
        /*010c*/ 	.word	0x0000a840


	//   ....[15]....
        /*0110*/ 	.word	0x0000a870


	//   ....[16]....
        /*0114*/ 	.word	0x0000a920


	//   ....[17]....
        /*0118*/ 	.word	0x0000aa90


	//   ....[18]....
        /*011c*/ 	.word	0x0000ac00


	//   ....[19]....
        /*0120*/ 	.word	0x0000ad50


	//   ....[20]....
        /*0124*/ 	.word	0x0000ae90


	//   ....[21]....
        /*0128*/ 	.word	0x0000aec0


	//   ....[22]....
        /*012c*/ 	.word	0x0000aef0


	//----- nvinfo : EIATTR_MAX_THREADS
	.align		4
.L_675:
        /*0130*/ 	.byte	0x04, 0x05
        /*0132*/ 	.short	(.L_677 - .L_676)
.L_676:
        /*0134*/ 	.word	0x00000080
        /*0138*/ 	.word	0x00000001
        /*013c*/ 	.word	0x00000001


	//----- nvinfo : EIATTR_CRS_STACK_SIZE
	.align		4
.L_677:
        /*0140*/ 	.byte	0x04, 0x1e
        /*0142*/ 	.short	(.L_679 - .L_678)
.L_678:
        /*0144*/ 	.word	0x00000000
.L_679:


//--------------------- .nv.info._ZN2at6native18elementwise_kernelILi128ELi2EZNS0_22gpu_kernel_impl_nocastIZZZNS0_68_GLOBAL__N__08176361_30_ActivationHardsigmoidKernel_cu_1520ed90_304427hardsigmoid_backward_kernelERNS_18TensorIteratorBaseEENKUlvE_clEvENKUlvE0_clEvEUlffE_EEvS5_RKT_EUliE_EEviT1_ --------------------------
	.section	.nv.info._ZN2at6native18elementwise_kernelILi128ELi2EZNS0_22gpu_kernel_impl_nocastIZZZNS0_68_GLOBAL__N__08176361_30_ActivationHardsigmoidKernel_cu_1520ed90_304427hardsigmoid_backward_kernelERNS_18TensorIteratorBaseEENKUlvE_clEvENKUlvE0_clEvEUlffE_EEvS5_RKT_EUliE_EEviT1_,"",@"SHT_CUDA_INFO"
	.sectionflags	@""
	.align	4


	//----- nvinfo : EIATTR_CUDA_API_VERSION
	.align		4
        /*0000*/ 	.byte	0x04, 0x37
        /*0002*/ 	.short	(.L_681 - .L_680)
.L_680:
        /*0004*/ 	.word	0x00000082


	//----- nvinfo : EIATTR_SW2861232_WAR
	.align		4
.L_681:
        /*0008*/ 	.byte	0x01, 0x35
	.zero		2


	//----- nvinfo : EIATTR_PARAM_CBANK
	.align		4
        /*000c*/ 	.byte	0x04, 0x0a
        /*000e*/ 	.short	(.L_683 - .L_682)
	.align		4
.L_682:
        /*0010*/ 	.word	index@(.nv.constant0._ZN2at6native18elementwise_kernelILi128ELi2EZNS0_22gpu_kernel_impl_nocastIZZZNS0_68_GLOBAL__N__08176361_30_ActivationHardsigmoidKernel_cu_1520ed90_304427hardsigmoid_backward_kernelERNS_18TensorIteratorBaseEENKUlvE_clEvENKUlvE0_clEvEUlffE_EEvS5_RKT_EUliE_EEviT1_)
        /*0014*/ 	.short	0x0160
        /*0016*/ 	.short	0x02a0


	//----- nvinfo : EIATTR_CBANK_PARAM_SIZE
	.align		4
.L_683:
        /*0018*/ 	.byte	0x03, 0x19
        /*001a*/ 	.short	0x02a0


	//----- nvinfo : EIATTR_KPARAM_INFO
	.align		4
        /*001c*/ 	.byte	0x04, 0x17
        /*001e*/ 	.short	(.L_685 - .L_684)
.L_684:
        /*0020*/ 	.word	0x00000000
        /*0024*/ 	.short	0x0001
        /*0026*/ 	.short	0x0008
        /*0028*/ 	.byte	0x00, 0xf0, 0x61, 0x0a


	//----- nvinfo : EIATTR_KPARAM_INFO
	.align		4
.L_685:
        /*002c*/ 	.byte	0x04, 0x17
        /*002e*/ 	.short	(.L_687 - .L_686)
.L_686:
        /*0030*/ 	.word	0x00000000
        /*0034*/ 	.short	0x0000
        /*0036*/ 	.short	0x0000
        /*0038*/ 	.byte	0x00, 0xf0, 0x11, 0x00


	//----- nvinfo : EIATTR_MAXREG_COUNT
	.align		4
.L_687:
        /*003c*/ 	.byte	0x03, 0x1b
        /*003e*/ 	.short	0x0080


	//----- nvinfo : EIATTR_MERCURY_ISA_VERSION
	.align		4
        /*0040*/ 	.byte	0x03, 0x5f
        /*0042*/ 	.short	0x0000


	//----- nvinfo : EIATTR_EXIT_INSTR_OFFSETS
	.align		4
        /*0044*/ 	.byte	0x04, 0x1c
        /*0046*/ 	.short	(.L_689 - .L_688)


	//   ....[0]....
.L_688:
        /*0048*/ 	.word	0x00001170


	//   ....[1]....
        /*004c*/ 	.word	0x00002230


	//----- nvinfo : EIATTR_MAX_THREADS
	.align		4
.L_689:
        /*0050*/ 	.byte	0x04, 0x05
        /*0052*/ 	.short	(.L_691 - .L_690)
.L_690:
        /*0054*/ 	.word	0x00000080
        /*0058*/ 	.word	0x00000001
        /*005c*/ 	.word	0x00000001


	//----- nvinfo : EIATTR_CRS_STACK_SIZE
	.align		4
.L_691:
        /*0060*/ 	.byte	0x04, 0x1e
        /*0062*/ 	.short	(.L_693 - .L_692)
.L_692:
        /*0064*/ 	.word	0x00000000
.L_693:


//--------------------- .nv.info._ZN2at6native27unrolled_elementwise_kernelIZZZNS0_68_GLOBAL__N__08176361_30_ActivationHardsigmoidKernel_cu_1520ed90_304427hardsigmoid_backward_kernelERNS_18TensorIteratorBaseEENKUlvE_clEvENKUlvE0_clEvEUlffE_St5arrayIPcLm3EELi4E23TrivialOffsetCalculatorILi2EjESB_ILi1EjENS0_6memory15LoadWithoutCastENSE_16StoreWithoutCastEEEviT_T0_T2_T3_T4_T5_ --------------------------
	.section	.nv.info._ZN2at6native27unrolled_elementwise_kernelIZZZNS0_68_GLOBAL__N__08176361_30_ActivationHardsigmoidKernel_cu_1520ed90_304427hardsigmoid_backward_kernelERNS_18TensorIteratorBaseEENKUlvE_clEvENKUlvE0_clEvEUlffE_St5arrayIPcLm3EELi4E23TrivialOffsetCalculatorILi2EjESB_ILi1EjENS0_6memory15LoadWithoutCastENSE_16StoreWithoutCastEEEviT_T0_T2_T3_T4_T5_,"",@"SHT_CUDA_INFO"
	.sectionflags	@""
	.align	4


	//----- nvinfo : EIATTR_CUDA_API_VERSION
	.align		4
        /*0000*/ 	.byte	0x04, 0x37
        /*0002*/ 	.short	(.L_695 - .L_694)
.L_694:
        /*0004*/ 	.word	0x00000082


	//----- nvinfo : EIATTR_SW2861232_WAR
	.align		4
.L_695:
        /*0008*/ 	.byte	0x01, 0x35
	.zero		2


	//----- nvinfo : EIATTR_PARAM_CBANK
	.align		4
        /*000c*/ 	.byte	0x04, 0x0a
        /*000e*/ 	.short	(.L_697 - .L_696)
	.align		4
.L_696:
        /*0010*/ 	.word	index@(.nv.constant0._ZN2at6native27unrolled_elementwise_kernelIZZZNS0_68_GLOBAL__N__08176361_30_ActivationHardsigmoidKernel_cu_1520ed90_304427hardsigmoid_backward_kernelERNS_18TensorIteratorBaseEENKUlvE_clEvENKUlvE0_clEvEUlffE_St5arrayIPcLm3EELi4E23TrivialOffsetCalculatorILi2EjESB_ILi1EjENS0_6memory15LoadWithoutCastENSE_16StoreWithoutCastEEEviT_T0_T2_T3_T4_T5_)
        /*0014*/ 	.short	0x0160
        /*0016*/ 	.short	0x003c


	//----- nvinfo : EIATTR_CBANK_PARAM_SIZE
	.align		4
.L_697:
        /*0018*/ 	.byte	0x03, 0x19
        /*001a*/ 	.short	0x003c


	//----- nvinfo : EIATTR_KPARAM_INFO
	.align		4
        /*001c*/ 	.byte	0x04, 0x17
        /*001e*/ 	.short	(.L_699 - .L_698)
.L_698:
        /*0020*/ 	.word	0x00000000
        /*0024*/ 	.short	0x0006
        /*0026*/ 	.short	0x003b
        /*0028*/ 	.byte	0x00, 0xf0, 0x05, 0x00


	//----- nvinfo : EIATTR_KPARAM_INFO
	.align		4
.L_699:
        /*002c*/ 	.byte	0x04, 0x17
        /*002e*/ 	.short	(.L_701 - .L_700)
.L_700:
        /*0030*/ 	.word	0x00000000
        /*0034*/ 	.short	0x0005
        /*0036*/ 	.short	0x003a
        /*0038*/ 	.byte	0x00, 0xf0, 0x05, 0x00


	//----- nvinfo : EIATTR_KPARAM_INFO
	.align		4
.L_701:
        /*003c*/ 	.byte	0x04, 0x17
        /*003e*/ 	.short	(.L_703 - .L_702)
.L_702:
        /*0040*/ 	.word	0x00000000
        /*0044*/ 	.short	0x0004
        /*0046*/ 	.short	0x0039
        /*0048*/ 	.byte	0x00, 0xf0, 0x05, 0x00


	//----- nvinfo : EIATTR_KPARAM_INFO
	.align		4
.L_703:
        /*004c*/ 	.byte	0x04, 0x17
        /*004e*/ 	.short	(.L_705 - .L_704)
.L_704:
        /*0050*/ 	.word	0x00000000
        /*0054*/ 	.short	0x0003
        /*0056*/ 	.short	0x0038
        /*0058*/ 	.byte	0x00, 0xf0, 0x05, 0x00


	//----- nvinfo : EIATTR_KPARAM_INFO
	.align		4
.L_705:
        /*005c*/ 	.byte	0x04, 0x17
        /*005e*/ 	.short	(.L_707 - .L_706)
.L_706:
        /*0060*/ 	.word	0x00000000
        /*0064*/ 	.short	0x0002
        /*0066*/ 	.short	0x0020
        /*0068*/ 	.byte	0x00, 0xf0, 0x61, 0x00


	//----- nvinfo : EIATTR_KPARAM_INFO
	.align		4
.L_707:
        /*006c*/ 	.byte	0x04, 0x17
        /*006e*/ 	.short	(.L_709 - .L_708)
.L_708:
        /*0070*/ 	.word	0x00000000
        /*0074*/ 	.short	0x0001
        /*0076*/ 	.short	0x0008
        /*0078*/ 	.byte	0x00, 0xf0, 0x61, 0x00


	//----- nvinfo : EIATTR_KPARAM_INFO
	.align		4
.L_709:
        /*007c*/ 	.byte	0x04, 0x17
        /*007e*/ 	.short	(.L_711 - .L_710)
.L_710:
        /*0080*/ 	.word	0x00000000
        /*0084*/ 	.short	0x0000
        /*0086*/ 	.short	0x0000
        /*0088*/ 	.byte	0x00, 0xf0, 0x11, 0x00


	//----- nvinfo : EIATTR_MAXREG_COUNT
	.align		4
.L_711:
        /*008c*/ 	.byte	0x03, 0x1b
        /*008e*/ 	.short	0x00ff


	//----- nvinfo : EIATTR_MERCURY_ISA_VERSION
	.align		4
        /*0090*/ 	.byte	0x03, 0x5f
        /*0092*/ 	.short	0x0000


	//----- nvinfo : EIATTR_EXIT_INSTR_OFFSETS
	.align		4
        /*0094*/ 	.byte	0x04, 0x1c
        /*0096*/ 	.short	(.L_713 - .L_712)


	//   ....[0]....
.L_712:
        /*0098*/ 	.word	0x00000550


	//   ....[1]....
        /*009c*/ 	.word	0x000005b0


	//----- nvinfo : EIATTR_MAX_THREADS
	.align		4
.L_713:
        /*00a0*/ 	.byte	0x04, 0x05
        /*00a2*/ 	.short	(.L_715 - .L_714)
.L_714:
        /*00a4*/ 	.word	0x00000080
        /*00a8*/ 	.word	0x00000001
        /*00ac*/ 	.word	0x00000001


	//----- nvinfo : EIATTR_CRS_STACK_SIZE
	.align		4
.L_715:
        /*00b0*/ 	.byte	0x04, 0x1e
        /*00b2*/ 	.short	(.L_717 - .L_716)
.L_716:
        /*00b4*/ 	.word	0x00000000
.L_717:


//--------------------- .nv.info._ZN2at6native29vectorized_elementwise_kernelILi2EZZZNS0_68_GLOBAL__N__08176361_30_ActivationHardsigmoidKernel_cu_1520ed90_304427hardsigmoid_backward_kernelERNS_18TensorIteratorBaseEENKUlvE_clEvENKUlvE0_clEvEUlffE_St5arrayIPcLm3EEEEviT0_T1_ --------------------------
	.section	.nv.info._ZN2at6native29vectorized_elementwise_kernelILi2EZZZNS0_68_GLOBAL__N__08176361_30_ActivationHardsigmoidKernel_cu_1520ed90_304427hardsigmoid_backward_kernelERNS_18TensorIteratorBaseEENKUlvE_clEvENKUlvE0_clEvEUlffE_St5arrayIPcLm3EEEEviT0_T1_,"",@"SHT_CUDA_INFO"
	.sectionflags	@""
	.align	4


	//----- nvinfo : EIATTR_CUDA_API_VERSION
	.align		4
        /*0000*/ 	.byte	0x04, 0x37
        /*0002*/ 	.short	(.L_719 - .L_718)
.L_718:
        /*0004*/ 	.word	0x00000082


	//----- nvinfo : EIATTR_SW2861232_WAR
	.align		4
.L_719:
        /*0008*/ 	.byte	0x01, 0x35
	.zero		2


	//----- nvinfo : EIATTR_PARAM_CBANK
	.align		4
        /*000c*/ 	.byte	0x04, 0x0a
        /*000e*/ 	.short	(.L_721 - .L_720)
	.align		4
.L_720:
        /*0010*/ 	.word	index@(.nv.constant0._ZN2at6native29vectorized_elementwise_kernelILi2EZZZNS0_68_GLOBAL__N__08176361_30_ActivationHardsigmoidKernel_cu_1520ed90_304427hardsigmoid_backward_kernelERNS_18TensorIteratorBaseEENKUlvE_clEvENKUlvE0_clEvEUlffE_St5arrayIPcLm3EEEEviT0_T1_)
        /*0014*/ 	.short	0x0160
        /*0016*/ 	.short	0x0038


	//----- nvinfo : EIATTR_CBANK_PARAM_SIZE
	.align		4
.L_721:
        /*0018*/ 	.byte	0x03, 0x19
        /*001a*/ 	.short	0x0038


	//----- nvinfo : EIATTR_KPARAM_INFO
	.align		4
        /*001c*/ 	.byte	0x04, 0x17
        /*001e*/ 	.short	(.L_723 - .L_722)
.L_722:
        /*0020*/ 	.word	0x00000000
        /*0024*/ 	.short	0x0002
        /*0026*/ 	.short	0x0020
        /*0028*/ 	.byte	0x00, 0xf0, 0x61, 0x00


	//----- nvinfo : EIATTR_KPARAM_INFO
	.align		4
.L_723:
        /*002c*/ 	.byte	0x04, 0x17
        /*002e*/ 	.short	(.L_725 - .L_724)
.L_724:
        /*0030*/ 	.word	0x00000000
        /*0034*/ 	.short	0x0001
        /*0036*/ 	.short	0x0008
        /*0038*/ 	.byte	0x00, 0xf0, 0x61, 0x00


	//----- nvinfo : EIATTR_KPARAM_INFO
	.align		4
.L_725:
        /*003c*/ 	.byte	0x04, 0x17
        /*003e*/ 	.short	(.L_727 - .L_726)
.L_726:
        /*0040*/ 	.word	0x00000000
        /*0044*/ 	.short	0x0000
        /*0046*/ 	.short	0x0000
        /*0048*/ 	.byte	0x00, 0xf0, 0x11, 0x00


	//----- nvinfo : EIATTR_MAXREG_COUNT
	.align		4
.L_727:
        /*004c*/ 	.byte	0x03, 0x1b
        /*004e*/ 	.short	0x00ff


	//----- nvinfo : EIATTR_MERCURY_ISA_VERSION
	.align		4
        /*0050*/ 	.byte	0x03, 0x5f
        /*0052*/ 	.short	0x0000


	//----- nvinfo : EIATTR_EXIT_INSTR_OFFSETS
	.align		4
        /*0054*/ 	.byte	0x04, 0x1c
        /*0056*/ 	.short	(.L_729 - .L_728)


	//   ....[0]....
.L_728:
        /*0058*/ 	.word	0x00000430


	//   ....[1]....
        /*005c*/ 	.word	0x00000f10


	//   ....[2]....
        /*0060*/ 	.word	0x00000f60


	//----- nvinfo : EIATTR_MAX_THREADS
	.align		4
.L_729:
        /*0064*/ 	.byte	0x04, 0x05
        /*0066*/ 	.short	(.L_731 - .L_730)
.L_730:
        /*0068*/ 	.word	0x00000080
        /*006c*/ 	.word	0x00000001
        /*0070*/ 	.word	0x00000001


	//----- nvinfo : EIATTR_CRS_STACK_SIZE
	.align		4
.L_731:
        /*0074*/ 	.byte	0x04, 0x1e
        /*0076*/ 	.short	(.L_733 - .L_732)
.L_732:
        /*0078*/ 	.word	0x00000000
.L_733:


//--------------------- .nv.info._ZN2at6native29vectorized_elementwise_kernelILi4EZZZNS0_68_GLOBAL__N__08176361_30_ActivationHardsigmoidKernel_cu_1520ed90_304427hardsigmoid_backward_kernelERNS_18TensorIteratorBaseEENKUlvE_clEvENKUlvE0_clEvEUlffE_St5arrayIPcLm3EEEEviT0_T1_ --------------------------
	.section	.nv.info._ZN2at6native29vectorized_elementwise_kernelILi4EZZZNS0_68_GLOBAL__N__08176361_30_ActivationHardsigmoidKernel_cu_1520ed90_304427hardsigmoid_backward_kernelERNS_18TensorIteratorBaseEENKUlvE_clEvENKUlvE0_clEvEUlffE_St5arrayIPcLm3EEEEviT0_T1_,"",@"SHT_CUDA_INFO"
	.sectionflags	@""
	.align	4


	//----- nvinfo : EIATTR_CUDA_API_VERSION
	.align		4
        /*0000*/ 	.byte	0x04, 0x37
        /*0002*/ 	.short	(.L_735 - .L_734)
.L_734:
        /*0004*/ 	.word	0x00000082


	//----- nvinfo : EIATTR_SW2861232_WAR
	.align		4
.L_735:
        /*0008*/ 	.byte	0x01, 0x35
	.zero		2


	//----- nvinfo : EIATTR_PARAM_CBANK
	.align		4
        /*000c*/ 	.byte	0x04, 0x0a
        /*000e*/ 	.short	(.L_737 - .L_736)
	.align		4
.L_736:
        /*0010*/ 	.word	index@(.nv.constant0._ZN2at6native29vectorized_elementwise_kernelILi4EZZZNS0_68_GLOBAL__N__08176361_30_ActivationHardsigmoidKernel_cu_1520ed90_304427hardsigmoid_backward_kernelERNS_18TensorIteratorBaseEENKUlvE_clEvENKUlvE0_clEvEUlffE_St5arrayIPcLm3EEEEviT0_T1_)
        /*0014*/ 	.short	0x0160
        /*0016*/ 	.short	0x0038


	//----- nvinfo : EIATTR_CBANK_PARAM_SIZE
	.align		4
.L_737:
        /*0018*/ 	.byte	0x03, 0x19
        /*001a*/ 	.short	0x0038


	//----- nvinfo : EIATTR_KPARAM_INFO
	.align		4
        /*001c*/ 	.byte	0x04, 0x17
        /*001e*/ 	.short	(.L_739 - .L_738)
.L_738:
        /*0020*/ 	.word	0x00000000
        /*0024*/ 	.short	0x0002
        /*0026*/ 	.short	0x0020
        /*0028*/ 	.byte	0x00, 0xf0, 0x61, 0x00


	//----- nvinfo : EIATTR_KPARAM_INFO
	.align		4
.L_739:
        /*002c*/ 	.byte	0x04, 0x17
        /*002e*/ 	.short	(.L_741 - .L_740)
.L_740:
        /*0030*/ 	.word	0x00000000
        /*0034*/ 	.short	0x0001
        /*0036*/ 	.short	0x0008
        /*0038*/ 	.byte	0x00, 0xf0, 0x61, 0x00


	//----- nvinfo : EIATTR_KPARAM_INFO
	.align		4
.L_741:
        /*003c*/ 	.byte	0x04, 0x17
        /*003e*/ 	.short	(.L_743 - .L_742)
.L_742:
        /*0040*/ 	.word	0x00000000
        /*0044*/ 	.short	0x0000
        /*0046*/ 	.short	0x0000
        /*0048*/ 	.byte	0x00, 0xf0, 0x11, 0x00


	//----- nvinfo : EIATTR_MAXREG_COUNT
	.align		4
.L_743:
        /*004c*/ 	.byte	0x03, 0x1b
        /*004e*/ 	.short	0x00ff


	//----- nvinfo : EIATTR_MERCURY_ISA_VERSION
	.align		4
        /*0050*/ 	.byte	0x03, 0x5f
        /*0052*/ 	.short	0x0000


	//----- nvinfo : EIATTR_EXIT_INSTR_OFFSETS
	.align		4
        /*0054*/ 	.byte	0x04, 0x1c
        /*0056*/ 	.short	(.L_745 - .L_744)


	//   ....[0]....
.L_744:
        /*0058*/ 	.word	0x000003d0


	//   ....[1]....
        /*005c*/ 	.word	0x00000eb0


	//   ....[2]....
        /*0060*/ 	.word	0x00000f00


	//----- nvinfo : EIATTR_MAX_THREADS
	.align		4
.L_745:
        /*0064*/ 	.byte	0x04, 0x05
        /*0066*/ 	.short	(.L_747 - .L_746)
.L_746:
        /*0068*/ 	.word	0x00000080
        /*006c*/ 	.word	0x00000001
        /*0070*/ 	.word	0x00000001


	//----- nvinfo : EIATTR_CRS_STACK_SIZE
	.align		4
.L_747:
        /*0074*/ 	.byte	0x04, 0x1e
        /*0076*/ 	.short	(.L_749 - .L_748)
.L_748:
        /*0078*/ 	.word	0x00000000
.L_749:


//--------------------- .nv.info._ZN2at6native29vectorized_elementwise_kernelILi8EZZZNS0_68_GLOBAL__N__08176361_30_ActivationHardsigmoidKernel_cu_1520ed90_304427hardsigmoid_backward_kernelERNS_18TensorIteratorBaseEENKUlvE_clEvENKUlvE0_clEvEUlffE_St5arrayIPcLm3EEEEviT0_T1_ --------------------------
	.section	.nv.info._ZN2at6native29vectorized_elementwise_kernelILi8EZZZNS0_68_GLOBAL__N__08176361_30_ActivationHardsigmoidKernel_cu_1520ed90_304427hardsigmoid_backward_kernelERNS_18TensorIteratorBaseEENKUlvE_clEvENKUlvE0_clEvEUlffE_St5arrayIPcLm3EEEEviT0_T1_,"",@"SHT_CUDA_INFO"
	.sectionflags	@""
	.align	4


	//----- nvinfo : EIATTR_CUDA_API_VERSION
	.align		4
        /*0000*/ 	.byte	0x04, 0x37
        /*0002*/ 	.short	(.L_751 - .L_750)
.L_750:
        /*0004*/ 	.word	0x00000082


	//----- nvinfo : EIATTR_SW2861232_WAR
	.align		4
.L_751:
        /*0008*/ 	.byte	0x01, 0x35
	.zero		2


	//----- nvinfo : EIATTR_PARAM_CBANK
	.align		4
        /*000c*/ 	.byte	0x04, 0x0a
        /*000e*/ 	.short	(.L_753 - .L_752)
	.align		4
.L_752:
        /*0010*/ 	.word	index@(.nv.constant0._ZN2at6native29vectorized_elementwise_kernelILi8EZZZNS0_68_GLOBAL__N__08176361_30_ActivationHardsigmoidKernel_cu_1520ed90_304427hardsigmoid_backward_kernelERNS_18TensorIteratorBaseEENKUlvE_clEvENKUlvE0_clEvEUlffE_St5arrayIPcLm3EEEEviT0_T1_)
        /*0014*/ 	.short	0x0160
        /*0016*/ 	.short	0x0038


	//----- nvinfo : EIATTR_CBANK_PARAM_SIZE
	.align		4
.L_753:
        /*0018*/ 	.byte	0x03, 0x19
        /*001a*/ 	.short	0x0038


	//----- nvinfo : EIATTR_KPARAM_INFO
	.align		4
        /*001c*/ 	.byte	0x04, 0x17
        /*001e*/ 	.short	(.L_755 - .L_754)
.L_754:
        /*0020*/ 	.word	0x00000000
        /*0024*/ 	.short	0x0002
        /*0026*/ 	.short	0x0020
        /*0028*/ 	.byte	0x00, 0xf0, 0x61, 0x00


	//----- nvinfo : EIATTR_KPARAM_INFO
	.align		4
.L_755:
        /*002c*/ 	.byte	0x04, 0x17
        /*002e*/ 	.short	(.L_757 - .L_756)
.L_756:
        /*0030*/ 	.word	0x00000000
        /*0034*/ 	.short	0x0001
        /*0036*/ 	.short	0x0008
        /*0038*/ 	.byte	0x00, 0xf0, 0x61, 0x00


	//----- nvinfo : EIATTR_KPARAM_INFO
	.align		4
.L_757:
        /*003c*/ 	.byte	0x04, 0x17
        /*003e*/ 	.short	(.L_759 - .L_758)
.L_758:
        /*0040*/ 	.word	0x00000000
        /*0044*/ 	.short	0x0000
        /*0046*/ 	.short	0x0000
        /*0048*/ 	.byte	0x00, 0xf0, 0x11, 0x00


	//----- nvinfo : EIATTR_MAXREG_COUNT
	.align		4
.L_759:
        /*004c*/ 	.byte	0x03, 0x1b
        /*004e*/ 	.short	0x00ff


	//----- nvinfo : EIATTR_MERCURY_ISA_VERSION
	.align		4
        /*0050*/ 	.byte	0x03, 0x5f
        /*0052*/ 	.short	0x0000


	//----- nvinfo : EIATTR_EXIT_INSTR_OFFSETS
	.align		4
        /*0054*/ 	.byte	0x04, 0x1c
        /*0056*/ 	.short	(.L_761 - .L_760)


	//   ....[0]....
.L_760:
        /*0058*/ 	.word	0x00000010


	//----- nvinfo : EIATTR_MAX_THREADS
	.align		4
.L_761:
        /*005c*/ 	.byte	0x04, 0x05
        /*005e*/ 	.short	(.L_763 - .L_762)
.L_762:
        /*0060*/ 	.word	0x00000080
        /*0064*/ 	.word	0x00000001
        /*0068*/ 	.word	0x00000001
.L_763:


//--------------------- .nv.info._ZN2at6native18elementwise_kernelILi128ELi4EZNS0_15gpu_kernel_implIZZZNS0_68_GLOBAL__N__08176361_30_ActivationHardsigmoidKernel_cu_1520ed90_304427hardsigmoid_backward_kernelERNS_18TensorIteratorBaseEENKUlvE_clEvENKUlvE_clEvEUlddE_EEvS5_RKT_EUliE_EEviT1_ --------------------------
	.section	.nv.info._ZN2at6native18elementwise_kernelILi128ELi4EZNS0_15gpu_kernel_implIZZZNS0_68_GLOBAL__N__08176361_30_ActivationHardsigmoidKernel_cu_1520ed90_304427hardsigmoid_backward_kernelERNS_18TensorIteratorBaseEENKUlvE_clEvENKUlvE_clEvEUlddE_EEvS5_RKT_EUliE_EEviT1_,"",@"SHT_CUDA_INFO"
	.sectionflags	@""
	.align	4


	//----- nvinfo : EIATTR_CUDA_API_VERSION
	.align		4
        /*0000*/ 	.byte	0x04, 0x37
        /*0002*/ 	.short	(.L_765 - .L_764)
.L_764:
        /*0004*/ 	.word	0x00000082


	//----- nvinfo : EIATTR_SW2861232_WAR
	.align		4
.L_765:
        /*0008*/ 	.byte	0x01, 0x35
	.zero		2


	//----- nvinfo : EIATTR_PARAM_CBANK
	.align		4
        /*000c*/ 	.byte	0x04, 0x0a
        /*000e*/ 	.short	(.L_767 - .L_766)
	.align		4
.L_766:
        /*0010*/ 	.word	index@(.nv.constant0._ZN2at6native18elementwise_kernelILi128ELi4EZNS0_15gpu_kernel_implIZZZNS0_68_GLOBAL__N__08176361_30_ActivationHardsigmoidKernel_cu_1520ed90_304427hardsigmoid_backward_kernelERNS_18TensorIteratorBaseEENKUlvE_clEvENKUlvE_clEvEUlddE_EEvS5_RKT_EUliE_EEviT1_)
        /*0014*/ 	.short	0x0160
        /*0016*/ 	.short	0x02b8


	//----- nvinfo : EIATTR_CBANK_PARAM_SIZE
	.align		4
.L_767:
        /*0018*/ 	.byte	0x03, 0x19
        /*001a*/ 	.short	0x02b8


	//----- nvinfo : EIATTR_KPARAM_INFO
	.align		4
        /*001c*/ 	.byte	0x04, 0x17
        /*001e*/ 	.short	(.L_769 - .L_768)
.L_768:
        /*0020*/ 	.word	0x00000000
        /*0024*/ 	.short	0x0001
        /*0026*/ 	.short	0x0008
        /*0028*/ 	.byte	0x00, 0xf0, 0xc1, 0x0a


	//----- nvinfo : EIATTR_KPARAM_INFO
	.align		4
.L_769:
        /*002c*/ 	.byte	0x04, 0x17
        /*002e*/ 	.short	(.L_771 - .L_770)
.L_770:
        /*0030*/ 	.word	0x00000000
        /*0034*/ 	.short	0x0000
        /*0036*/ 	.short	0x0000
        /*0038*/ 	.byte	0x00, 0xf0, 0x11, 0x00


	//----- nvinfo : EIATTR_MAXREG_COUNT
	.align		4
.L_771:
        /*003c*/ 	.byte	0x03, 0x1b
        /*003e*/ 	.short	0x0080


	//----- nvinfo : EIATTR_EXTERNS
	.align		4
        /*0040*/ 	.byte	0x04, 0x0f
        /*0042*/ 	.short	(.L_773 - .L_772)


	//   ....[0]....
	.align		4
.L_772:
        /*0044*/ 	.word	index@(__assertfail)


	//----- nvinfo : EIATTR_MERCURY_ISA_VERSION
	.align		4
.L_773:
        /*0048*/ 	.byte	0x03, 0x5f
        /*004a*/ 	.short	0x0000


	//----- nvinfo : EIATTR_SYSCALL_OFFSETS
	.align		4
        /*004c*/ 	.byte	0x04, 0x46
        /*004e*/ 	.short	(.L_775 - .L_774)


	//   ....[0]....
.L_774:
        /*0050*/ 	.word	0x00001f50


	//   ....[1]....
        /*0054*/ 	.word	0x00002e80


	//   ....[2]....
        /*0058*/ 	.word	0x00003ee0


	//   ....[3]....
        /*005c*/ 	.word	0x00005e70


	//   ....[4]....
        /*0060*/ 	.word	0x00006da0


	//   ....[5]....
        /*0064*/ 	.word	0x00007e00


	//   ....[6]....
        /*0068*/ 	.word	0x00009d60


	//   ....[7]....
        /*006c*/ 	.word	0x0000ac90


	//   ....[8]....
        /*0070*/ 	.word	0x0000bcf0


	//   ....[9]....
        /*0074*/ 	.word	0x0000dc60


	//   ....[10]....
        /*0078*/ 	.word	0x0000eb90


	//   ....[11]....
        /*007c*/ 	.word	0x0000fbf0


	//----- nvinfo : EIATTR_EXIT_INSTR_OFFSETS
	.align		4
.L_775:
        /*0080*/ 	.byte	0x04, 0x1c
        /*0082*/ 	.short	(.L_777 - .L_776)


	//   ....[0]....
.L_776:
        /*0084*/ 	.word	0x0000bd90


	//   ....[1]....
        /*0088*/ 	.word	0x0000ed40


	//   ....[2]....
        /*008c*/ 	.word	0x0000ed80


	//   ....[3]....
        /*0090*/ 	.word	0x0000ee10


	//   ....[4]....
        /*0094*/ 	.word	0x0000ee40


	//   ....[5]....
        /*0098*/ 	.word	0x0000ee70


	//   ....[6]....
        /*009c*/ 	.word	0x0000ef20


	//   ....[7]....
        /*00a0*/ 	.word	0x0000ef80


	//   ....[8]....
        /*00a4*/ 	.word	0x0000f040


	//   ....[9]....
        /*00a8*/ 	.word	0x0000f0b0


	//   ....[10]....
        /*00ac*/ 	.word	0x0000f0d0


	//   ....[11]....
        /*00b0*/ 	.word	0x0000f190


	//   ....[12]....
        /*00b4*/ 	.word	0x0000f1c0


	//   ....[13]....
        /*00b8*/ 	.word	0x0000f370


	//   ....[14]....
        /*00bc*/ 	.word	0x0000f4f0


	//   ....[15]....
        /*00c0*/ 	.word	0x0000f550


	//   ....[16]....
        /*00c4*/ 	.word	0x0000f600


	//   ....[17]....
        /*00c8*/ 	.word	0x0000f7a0


	//   ....[18]....
        /*00cc*/ 	.word	0x0000f940


	//   ....[19]....
        /*00d0*/ 	.word	0x0000fac0


	//   ....[20]....
        /*00d4*/ 	.word	0x0000fc00


	//   ....[21]....
        /*00d8*/ 	.word	0x0000fc30


	//   ....[22]....
        /*00dc*/ 	.word	0x0000fc60


	//----- nvinfo : EIATTR_MAX_THREADS
	.align		4
.L_777:
        /*00e0*/ 	.byte	0x04, 0x05
        /*00e2*/ 	.short	(.L_779 - .L_778)
.L_778:
        /*00e4*/ 	.word	0x00000080
        /*00e8*/ 	.word	0x00000001
        /*00ec*/ 	.word	0x00000001


	//----- nvinfo : EIATTR_CRS_STACK_SIZE
	.align		4
.L_779:
        /*00f0*/ 	.byte	0x04, 0x1e
        /*00f2*/ 	.short	(.L_781 - .L_780)
.L_780:
        /*00f4*/ 	.word	0x00000000
.L_781:


//--------------------- .nv.info._ZN2at6native27unrolled_elementwise_kernelIZZZNS0_68_GLOBAL__N__08176361_30_ActivationHardsigmoidKernel_cu_1520ed90_304427hardsigmoid_backward_kernelERNS_18TensorIteratorBaseEENKUlvE_clEvENKUlvE_clEvEUlddE_St5arrayIPcLm3EELi4E23TrivialOffsetCalculatorILi2EjESB_ILi1EjENS0_6memory12LoadWithCastILi2EEENSE_13StoreWithCastILi1EEEEEviT_T0_T2_T3_T4_T5_ --------------------------
	.section	.nv.info._ZN2at6native27unrolled_elementwise_kernelIZZZNS0_68_GLOBAL__N__08176361_30_ActivationHardsigmoidKernel_cu_1520ed90_304427hardsigmoid_backward_kernelERNS_18TensorIteratorBaseEENKUlvE_clEvENKUlvE_clEvEUlddE_St5arrayIPcLm3EELi4E23TrivialOffsetCalculatorILi2EjESB_ILi1EjENS0_6memory12LoadWithCastILi2EEENSE_13StoreWithCastILi1EEEEEviT_T0_T2_T3_T4_T5_,"",@"SHT_CUDA_INFO"
	.sectionflags	@""
	.align	4


	//----- nvinfo : EIATTR_CUDA_API_VERSION
	.align		4
        /*0000*/ 	.byte	0x04, 0x37
        /*0002*/ 	.short	(.L_783 - .L_782)
.L_782:
        /*0004*/ 	.word	0x00000082


	//----- nvinfo : EIATTR_SW2861232_WAR
	.align		4
.L_783:
        /*0008*/ 	.byte	0x01, 0x35
	.zero		2


	//----- nvinfo : EIATTR_PARAM_CBANK
	.align		4
        /*000c*/ 	.byte	0x04, 0x0a
        /*000e*/ 	.short	(.L_785 - .L_784)
	.align		4
.L_784:
        /*0010*/ 	.word	index@(.nv.constant0._ZN2at6native27unrolled_elementwise_kernelIZZZNS0_68_GLOBAL__N__08176361_30_ActivationHardsigmoidKernel_cu_1520ed90_304427hardsigmoid_backward_kernelERNS_18TensorIteratorBaseEENKUlvE_clEvENKUlvE_clEvEUlddE_St5arrayIPcLm3EELi4E23TrivialOffsetCalculatorILi2EjESB_ILi1EjENS0_6memory12LoadWithCastILi2EEENSE_13StoreWithCastILi1EEEEEviT_T0_T2_T3_T4_T5_)
        /*0014*/ 	.short	0x0160
        /*0016*/ 	.short	0x0060


	//----- nvinfo : EIATTR_CBANK_PARAM_SIZE
	.align		4
.L_785:
        /*0018*/ 	.byte	0x03, 0x19
        /*001a*/ 	.short	0x0060


	//----- nvinfo : EIATTR_KPARAM_INFO
	.align		4
        /*001c*/ 	.byte	0x04, 0x17
        /*001e*/ 	.short	(.L_787 - .L_786)
.L_786:
        /*0020*/ 	.word	0x00000000
        /*0024*/ 	.short	0x0006
        /*0026*/ 	.short	0x0058
        /*0028*/ 	.byte	0x00, 0xf0, 0x21, 0x00


	//----- nvinfo : EIATTR_KPARAM_INFO
	.align		4
.L_787:
        /*002c*/ 	.byte	0x04, 0x17
        /*002e*/ 	.short	(.L_789 - .L_788)
.L_788:
        /*0030*/ 	.word	0x00000000
        /*0034*/ 	.short	0x0005
        /*0036*/ 	.short	0x004c
        /*0038*/ 	.byte	0x00, 0xf0, 0x31, 0x00


	//----- nvinfo : EIATTR_KPARAM_INFO
	.align		4
.L_789:
        /*003c*/ 	.byte	0x04, 0x17
        /*003e*/ 	.short	(.L_791 - .L_790)
.L_790:
        /*0040*/ 	.word	0x00000000
        /*0044*/ 	.short	0x0004
        /*0046*/ 	.short	0x0049
        /*0048*/ 	.byte	0x00, 0xf0, 0x05, 0x00


	//----- nvinfo : EIATTR_KPARAM_INFO
	.align		4
.L_791:
        /*004c*/ 	.byte	0x04, 0x17
        /*004e*/ 	.short	(.L_793 - .L_792)
.L_792:
        /*0050*/ 	.word	0x00000000
        /*0054*/ 	.short	0x0003
        /*0056*/ 	.short	0x0048
        /*0058*/ 	.byte	0x00, 0xf0, 0x05, 0x00


	//----- nvinfo : EIATTR_KPARAM_INFO
	.align		4
.L_793:
        /*005c*/ 	.byte	0x04, 0x17
        /*005e*/ 	.short	(.L_795 - .L_794)
.L_794:
        /*0060*/ 	.word	0x00000000
        /*0064*/ 	.short	0x0002
        /*0066*/ 	.short	0x0030
        /*0068*/ 	.byte	0x00, 0xf0, 0x61, 0x00


	//----- nvinfo : EIATTR_KPARAM_INFO
	.align		4
.L_795:
        /*006c*/ 	.byte	0x04, 0x17
        /*006e*/ 	.short	(.L_797 - .L_796)
.L_796:
        /*0070*/ 	.word	0x00000000
        /*0074*/ 	.short	0x0001
        /*0076*/ 	.short	0x0008
        /*0078*/ 	.byte	0x00, 0xf0, 0xa1, 0x00


	//----- nvinfo : EIATTR_KPARAM_INFO
	.align		4
.L_797:
        /*007c*/ 	.byte	0x04, 0x17
        /*007e*/ 	.short	(.L_799 - .L_798)
.L_798:
        /*0080*/ 	.word	0x00000000
        /*0084*/ 	.short	0x0000
        /*0086*/ 	.short	0x0000
        /*0088*/ 	.byte	0x00, 0xf0, 0x11, 0x00


	//----- nvinfo : EIATTR_MAXREG_COUNT
	.align		4
.L_799:
        /*008c*/ 	.byte	0x03, 0x1b
        /*008e*/ 	.short	0x00ff


	//----- nvinfo : EIATTR_EXTERNS
	.align		4
        /*0090*/ 	.byte	0x04, 0x0f
        /*0092*/ 	.short	(.L_801 - .L_800)


	//   ....[0]....
	.align		4
.L_800:
        /*0094*/ 	.word	index@(__assertfail)


	//----- nvinfo : EIATTR_MERCURY_ISA_VERSION
	.align		4
.L_801:
        /*0098*/ 	.byte	0x03, 0x5f
        /*009a*/ 	.short	0x0000


	//----- nvinfo : EIATTR_SYSCALL_OFFSETS
	.align		4
        /*009c*/ 	.byte	0x04, 0x46
        /*009e*/ 	.short	(.L_803 - .L_802)


	//   ....[0]....
.L_802:
        /*00a0*/ 	.word	0x00000fb0


	//   ....[1]....
        /*00a4*/ 	.word	0x00001ee0


	//   ....[2]....
        /*00a8*/ 	.word	0x00002e90


	//   ....[3]....
        /*00ac*/ 	.word	0x00003dc0


	//   ....[4]....
        /*00b0*/ 	.word	0x00004d80


	//   ....[5]....
        /*00b4*/ 	.word	0x00005cb0


	//   ....[6]....
        /*00b8*/ 	.word	0x00006c50


	//   ....[7]....
        /*00bc*/ 	.word	0x00007b80


	//   ....[8]....
        /*00c0*/ 	.word	0x00008d70


	//   ....[9]....
        /*00c4*/ 	.word	0x00009dd0


	//   ....[10]....
        /*00c8*/ 	.word	0x0000ae20


	//   ....[11]....
        /*00cc*/ 	.word	0x0000be90


	//----- nvinfo : EIATTR_EXIT_INSTR_OFFSETS
	.align		4
.L_803:
        /*00d0*/ 	.byte	0x04, 0x1c
        /*00d2*/ 	.short	(.L_805 - .L_804)


	//   ....[0]....
.L_804:
        /*00d4*/ 	.word	0x0000aec0


	//   ....[1]....
        /*00d8*/ 	.word	0x0000afe0


	//   ....[2]....
        /*00dc*/ 	.word	0x0000b020


	//   ....[3]....
        /*00e0*/ 	.word	0x0000b0b0


	//   ....[4]....
        /*00e4*/ 	.word	0x0000b0e0


	//   ....[5]....
        /*00e8*/ 	.word	0x0000b110


	//   ....[6]....
        /*00ec*/ 	.word	0x0000b1c0


	//   ....[7]....
        /*00f0*/ 	.word	0x0000b220


	//   ....[8]....
        /*00f4*/ 	.word	0x0000b2e0


	//   ....[9]....
        /*00f8*/ 	.word	0x0000b350


	//   ....[10]....
        /*00fc*/ 	.word	0x0000b370


	//   ....[11]....
        /*0100*/ 	.word	0x0000b430


	//   ....[12]....
        /*0104*/ 	.word	0x0000b460


	//   ....[13]....
        /*0108*/ 	.word	0x0000b610


	//   ....[14]....
        /*010c*/ 	.word	0x0000b790


	//   ....[15]....
        /*0110*/ 	.word	0x0000b7f0


	//   ....[16]....
        /*0114*/ 	.word	0x0000b8a0


	//   ....[17]....
        /*0118*/ 	.word	0x0000ba40


	//   ....[18]....
        /*011c*/ 	.word	0x0000bbe0


	//   ....[19]....
        /*0120*/ 	.word	0x0000bd60


	//   ....[20]....
        /*0124*/ 	.word	0x0000bea0


	//   ....[21]....
        /*0128*/ 	.word	0x0000bed0


	//   ....[22]....
        /*012c*/ 	.word	0x0000bf00


	//----- nvinfo : EIATTR_MAX_THREADS
	.align		4
.L_805:
        /*0130*/ 	.byte	0x04, 0x05
        /*0132*/ 	.short	(.L_807 - .L_806)
.L_806:
        /*0134*/ 	.word	0x00000080
        /*0138*/ 	.word	0x00000001
        /*013c*/ 	.word	0x00000001


	//----- nvinfo : EIATTR_CRS_STACK_SIZE
	.align		4
.L_807:
        /*0140*/ 	.byte	0x04, 0x1e
        /*0142*/ 	.short	(.L_809 - .L_808)
.L_808:
        /*0144*/ 	.word	0x00000000
.L_809:


//--------------------- .nv.info._ZN2at6native18elementwise_kernelILi128ELi2EZNS0_22gpu_kernel_impl_nocastIZZZNS0_68_GLOBAL__N__08176361_30_ActivationHardsigmoidKernel_cu_1520ed90_304427hardsigmoid_backward_kernelERNS_18TensorIteratorBaseEENKUlvE_clEvENKUlvE_clEvEUlddE_EEvS5_RKT_EUliE_EEviT1_ --------------------------
	.section	.nv.info._ZN2at6native18elementwise_kernelILi128ELi2EZNS0_22gpu_kernel_impl_nocastIZZZNS0_68_GLOBAL__N__08176361_30_ActivationHardsigmoidKernel_cu_1520ed90_304427hardsigmoid_backward_kernelERNS_18TensorIteratorBaseEENKUlvE_clEvENKUlvE_clEvEUlddE_EEvS5_RKT_EUliE_EEviT1_,"",@"SHT_CUDA_INFO"
	.sectionflags	@""
	.align	4


	//----- nvinfo : EIATTR_CUDA_API_VERSION
	.align		4
        /*0000*/ 	.byte	0x04, 0x37
        /*0002*/ 	.short	(.L_811 - .L_810)
.L_810:
        /*0004*/ 	.word	0x00000082


	//----- nvinfo : EIATTR_SW2861232_WAR
	.align		4
.L_811:
        /*0008*/ 	.byte	0x01, 0x35
	.zero		2


	//----- nvinfo : EIATTR_PARAM_CBANK
	.align		4
        /*000c*/ 	.byte	0x04, 0x0a
        /*000e*/ 	.short	(.L_813 - .L_812)
	.align		4
.L_812:
        /*0010*/ 	.word	index@(.nv.constant0._ZN2at6native18elementwise_kernelILi128ELi2EZNS0_22gpu_kernel_impl_nocastIZZZNS0_68_GLOBAL__N__08176361_30_ActivationHardsigmoidKernel_cu_1520ed90_304427hardsigmoid_backward_kernelERNS_18TensorIteratorBaseEENKUlvE_clEvENKUlvE_clEvEUlddE_EEvS5_RKT_EUliE_EEviT1_)
        /*0014*/ 	.short	0x0160
        /*0016*/ 	.short	0x02b0


	//----- nvinfo : EIATTR_CBANK_PARAM_SIZE
	.align		4
.L_813:
        /*0018*/ 	.byte	0x03, 0x19
        /*001a*/ 	.short	0x02b0


	//----- nvinfo : EIATTR_KPARAM_INFO
	.align		4
        /*001c*/ 	.byte	0x04, 0x17
        /*001e*/ 	.short	(.L_815 - .L_814)
.L_814:
        /*0020*/ 	.word	0x00000000
        /*0024*/ 	.short	0x0001
        /*0026*/ 	.short	0x0008
        /*0028*/ 	.byte	0x00, 0xf0, 0xa1, 0x0a


	//----- nvinfo : EIATTR_KPARAM_INFO
	.align		4
.L_815:
        /*002c*/ 	.byte	0x04, 0x17
        /*002e*/ 	.short	(.L_817 - .L_816)
.L_816:
        /*0030*/ 	.word	0x00000000
        /*0034*/ 	.short	0x0000
        /*0036*/ 	.short	0x0000
        /*0038*/ 	.byte	0x00, 0xf0, 0x11, 0x00


	//----- nvinfo : EIATTR_MAXREG_COUNT
	.align		4
.L_817:
        /*003c*/ 	.byte	0x03, 0x1b
        /*003e*/ 	.short	0x0080


	//----- nvinfo : EIATTR_MERCURY_ISA_VERSION
	.align		4
        /*0040*/ 	.byte	0x03, 0x5f
        /*0042*/ 	.short	0x0000


	//----- nvinfo : EIATTR_EXIT_INSTR_OFFSETS
	.align		4
        /*0044*/ 	.byte	0x04, 0x1c
        /*0046*/ 	.short	(.L_819 - .L_818)


	//   ....[0]....
.L_818:
        /*0048*/ 	.word	0x00001170


	//   ....[1]....
        /*004c*/ 	.word	0x00002230


	//----- nvinfo : EIATTR_MAX_THREADS
	.align		4
.L_819:
        /*0050*/ 	.byte	0x04, 0x05
        /*0052*/ 	.short	(.L_821 - .L_820)
.L_820:
        /*0054*/ 	.word	0x00000080
        /*0058*/ 	.word	0x00000001
        /*005c*/ 	.word	0x00000001


	//----- nvinfo : EIATTR_CRS_STACK_SIZE
	.align		4
.L_821:
        /*0060*/ 	.byte	0x04, 0x1e
        /*0062*/ 	.short	(.L_823 - .L_822)
.L_822:
        /*0064*/ 	.word	0x00000000
.L_823:


//--------------------- .nv.info._ZN2at6native27unrolled_elementwise_kernelIZZZNS0_68_GLOBAL__N__08176361_30_ActivationHardsigmoidKernel_cu_1520ed90_304427hardsigmoid_backward_kernelERNS_18TensorIteratorBaseEENKUlvE_clEvENKUlvE_clEvEUlddE_St5arrayIPcLm3EELi4E23TrivialOffsetCalculatorILi2EjESB_ILi1EjENS0_6memory15LoadWithoutCastENSE_16StoreWithoutCastEEEviT_T0_T2_T3_T4_T5_ --------------------------
	.section	.nv.info._ZN2at6native27unrolled_elementwise_kernelIZZZNS0_68_GLOBAL__N__08176361_30_ActivationHardsigmoidKernel_cu_1520ed90_304427hardsigmoid_backward_kernelERNS_18TensorIteratorBaseEENKUlvE_clEvENKUlvE_clEvEUlddE_St5arrayIPcLm3EELi4E23TrivialOffsetCalculatorILi2EjESB_ILi1EjENS0_6memory15LoadWithoutCastENSE_16StoreWithoutCastEEEviT_T0_T2_T3_T4_T5_,"",@"SHT_CUDA_INFO"
	.sectionflags	@""
	.align	4


	//----- nvinfo : EIATTR_CUDA_API_VERSION
	.align		4
        /*0000*/ 	.byte	0x04, 0x37
        /*0002*/ 	.short	(.L_825 - .L_824)
.L_824:
        /*0004*/ 	.word	0x00000082


	//----- nvinfo : EIATTR_SW2861232_WAR
	.align		4
.L_825:
        /*0008*/ 	.byte	0x01, 0x35
	.zero		2


	//----- nvinfo : EIATTR_PARAM_CBANK
	.align		4
        /*000c*/ 	.byte	0x04, 0x0a
        /*000e*/ 	.short	(.L_827 - .L_826)
	.align		4
.L_826:
        /*0010*/ 	.word	index@(.nv.constant0._ZN2at6native27unrolled_elementwise_kernelIZZZNS0_68_GLOBAL__N__08176361_30_ActivationHardsigmoidKernel_cu_1520ed90_304427hardsigmoid_backward_kernelERNS_18TensorIteratorBaseEENKUlvE_clEvENKUlvE_clEvEUlddE_St5arrayIPcLm3EELi4E23TrivialOffsetCalculatorILi2EjESB_ILi1EjENS0_6memory15LoadWithoutCastENSE_16StoreWithoutCastEEEviT_T0_T2_T3_T4_T5_)
        /*0014*/ 	.short	0x0160
        /*0016*/ 	.short	0x004c


	//----- nvinfo : EIATTR_CBANK_PARAM_SIZE
	.align		4
.L_827:
        /*0018*/ 	.byte	0x03, 0x19
        /*001a*/ 	.short	0x004c


	//----- nvinfo : EIATTR_KPARAM_INFO
	.align		4
        /*001c*/ 	.byte	0x04, 0x17
        /*001e*/ 	.short	(.L_829 - .L_828)
.L_828:
        /*0020*/ 	.word	0x00000000
        /*0024*/ 	.short	0x0006
        /*0026*/ 	.short	0x004b
        /*0028*/ 	.byte	0x00, 0xf0, 0x05, 0x00


	//----- nvinfo : EIATTR_KPARAM_INFO
	.align		4
.L_829:
        /*002c*/ 	.byte	0x04, 0x17
        /*002e*/ 	.short	(.L_831 - .L_830)
.L_830:
        /*0030*/ 	.word	0x00000000
        /*0034*/ 	.short	0x0005
        /*0036*/ 	.short	0x004a
        /*0038*/ 	.byte	0x00, 0xf0, 0x05, 0x00


	//----- nvinfo : EIATTR_KPARAM_INFO
	.align		4
.L_831:
        /*003c*/ 	.byte	0x04, 0x17
        /*003e*/ 	.short	(.L_833 - .L_832)
.L_832:
        /*0040*/ 	.word	0x00000000
        /*0044*/ 	.short	0x0004
        /*0046*/ 	.short	0x0049
        /*0048*/ 	.byte	0x00, 0xf0, 0x05, 0x00


	//----- nvinfo : EIATTR_KPARAM_INFO
	.align		4
.L_833:
        /*004c*/ 	.byte	0x04, 0x17
        /*004e*/ 	.short	(.L_835 - .L_834)
.L_834:
        /*0050*/ 	.word	0x00000000
        /*0054*/ 	.short	0x0003
        /*0056*/ 	.short	0x0048
        /*0058*/ 	.byte	0x00, 0xf0, 0x05, 0x00


	//----- nvinfo : EIATTR_KPARAM_INFO
	.align		4
.L_835:
        /*005c*/ 	.byte	0x04, 0x17
        /*005e*/ 	.short	(.L_837 - .L_836)
.L_836:
        /*0060*/ 	.word	0x00000000
        /*0064*/ 	.short	0x0002
        /*0066*/ 	.short	0x0030
        /*0068*/ 	.byte	0x00, 0xf0, 0x61, 0x00


	//----- nvinfo : EIATTR_KPARAM_INFO
	.align		4
.L_837:
        /*006c*/ 	.byte	0x04, 0x17
        /*006e*/ 	.short	(.L_839 - .L_838)
.L_838:
        /*0070*/ 	.word	0x00000000
        /*0074*/ 	.short	0x0001
        /*0076*/ 	.short	0x0008
        /*0078*/ 	.byte	0x00, 0xf0, 0xa1, 0x00


	//----- nvinfo : EIATTR_KPARAM_INFO
	.align		4
.L_839:
        /*007c*/ 	.byte	0x04, 0x17
        /*007e*/ 	.short	(.L_841 - .L_840)
.L_840:
        /*0080*/ 	.word	0x00000000
        /*0084*/ 	.short	0x0000
        /*0086*/ 	.short	0x0000
        /*0088*/ 	.byte	0x00, 0xf0, 0x11, 0x00


	//----- nvinfo : EIATTR_MAXREG_COUNT
	.align		4
.L_841:
        /*008c*/ 	.byte	0x03, 0x1b
        /*008e*/ 	.short	0x00ff


	//----- nvinfo : EIATTR_MERCURY_ISA_VERSION
	.align		4
        /*0090*/ 	.byte	0x03, 0x5f
        /*0092*/ 	.short	0x0000


	//----- nvinfo : EIATTR_EXIT_INSTR_OFFSETS
	.align		4
        /*0094*/ 	.byte	0x04, 0x1c
        /*0096*/ 	.short	(.L_843 - .L_842)


	//   ....[0]....
.L_842:
        /*0098*/ 	.word	0x00000560


	//   ....[1]....
        /*009c*/ 	.word	0x000005d0


	//----- nvinfo : EIATTR_MAX_THREADS
	.align		4
.L_843:
        /*00a0*/ 	.byte	0x04, 0x05
        /*00a2*/ 	.short	(.L_845 - .L_844)
.L_844:
        /*00a4*/ 	.word	0x00000080
        /*00a8*/ 	.word	0x00000001
        /*00ac*/ 	.word	0x00000001


	//----- nvinfo : EIATTR_CRS_STACK_SIZE
	.align		4
.L_845:
        /*00b0*/ 	.byte	0x04, 0x1e
        /*00b2*/ 	.short	(.L_847 - .L_846)
.L_846:
        /*00b4*/ 	.word	0x00000000
.L_847:


//--------------------- .nv.info._ZN2at6native29vectorized_elementwise_kernelILi2EZZZNS0_68_GLOBAL__N__08176361_30_ActivationHardsigmoidKernel_cu_1520ed90_304427hardsigmoid_backward_kernelERNS_18TensorIteratorBaseEENKUlvE_clEvENKUlvE_clEvEUlddE_St5arrayIPcLm3EEEEviT0_T1_ --------------------------
	.section	.nv.info._ZN2at6native29vectorized_elementwise_kernelILi2EZZZNS0_68_GLOBAL__N__08176361_30_ActivationHardsigmoidKernel_cu_1520ed90_304427hardsigmoid_backward_kernelERNS_18TensorIteratorBaseEENKUlvE_clEvENKUlvE_clEvEUlddE_St5arrayIPcLm3EEEEviT0_T1_,"",@"SHT_CUDA_INFO"
	.sectionflags	@""
	.align	4


	//----- nvinfo : EIATTR_CUDA_API_VERSION
	.align		4
        /*0000*/ 	.byte	0x04, 0x37
        /*0002*/ 	.short	(.L_849 - .L_848)
.L_848:
        /*0004*/ 	.word	0x00000082


	//----- nvinfo : EIATTR_SW2861232_WAR
	.align		4
.L_849:
        /*0008*/ 	.byte	0x01, 0x35
	.zero		2


	//----- nvinfo : EIATTR_PARAM_CBANK
	.align		4
        /*000c*/ 	.byte	0x04, 0x0a
        /*000e*/ 	.short	(.L_851 - .L_850)
	.align		4
.L_850:
        /*0010*/ 	.word	index@(.nv.constant0._ZN2at6native29vectorized_elementwise_kernelILi2EZZZNS0_68_GLOBAL__N__08176361_30_ActivationHardsigmoidKernel_cu_1520ed90_304427hardsigmoid_backward_kernelERNS_18TensorIteratorBaseEENKUlvE_clEvENKUlvE_clEvEUlddE_St5arrayIPcLm3EEEEviT0_T1_)
        /*0014*/ 	.short	0x0160
        /*0016*/ 	.short	0x0048


	//----- nvinfo : EIATTR_CBANK_PARAM_SIZE
	.align		4
.L_851:
        /*0018*/ 	.byte	0x03, 0x19
        /*001a*/ 	.short	0x0048


	//----- nvinfo : EIATTR_KPARAM_INFO
	.align		4
        /*001c*/ 	.byte	0x04, 0x17
        /*001e*/ 	.short	(.L_853 - .L_852)
.L_852:
        /*0020*/ 	.word	0x00000000
        /*0024*/ 	.short	0x0002
        /*0026*/ 	.short	0x0030
        /*0028*/ 	.byte	0x00, 0xf0, 0x61, 0x00


	//----- nvinfo : EIATTR_KPARAM_INFO
	.align		4
.L_853:
        /*002c*/ 	.byte	0x04, 0x17
        /*002e*/ 	.short	(.L_855 - .L_854)
.L_854:
        /*0030*/ 	.word	0x00000000
        /*0034*/ 	.short	0x0001
        /*0036*/ 	.short	0x0008
        /*0038*/ 	.byte	0x00, 0xf0, 0xa1, 0x00


	//----- nvinfo : EIATTR_KPARAM_INFO
	.align		4
.L_855:
        /*003c*/ 	.byte	0x04, 0x17
        /*003e*/ 	.short	(.L_857 - .L_856)
.L_856:
        /*0040*/ 	.word	0x00000000
        /*0044*/ 	.short	0x0000
        /*0046*/ 	.short	0x0000
        /*0048*/ 	.byte	0x00, 0xf0, 0x11, 0x00


	//----- nvinfo : EIATTR_MAXREG_COUNT
	.align		4
.L_857:
        /*004c*/ 	.byte	0x03, 0x1b
        /*004e*/ 	.short	0x00ff


	//----- nvinfo : EIATTR_MERCURY_ISA_VERSION
	.align		4
        /*0050*/ 	.byte	0x03, 0x5f
        /*0052*/ 	.short	0x0000


	//----- nvinfo : EIATTR_EXIT_INSTR_OFFSETS
	.align		4
        /*0054*/ 	.byte	0x04, 0x1c
        /*0056*/ 	.short	(.L_859 - .L_858)


	//   ....[0]....
.L_858:
        /*0058*/ 	.word	0x000004f0


	//   ....[1]....
        /*005c*/ 	.word	0x00000ff0


	//   ....[2]....
        /*0060*/ 	.word	0x00001040


	//----- nvinfo : EIATTR_MAX_THREADS
	.align		4
.L_859:
        /*0064*/ 	.byte	0x04, 0x05
        /*0066*/ 	.short	(.L_861 - .L_860)
.L_860:
        /*0068*/ 	.word	0x00000080
        /*006c*/ 	.word	0x00000001
        /*0070*/ 	.word	0x00000001


	//----- nvinfo : EIATTR_CRS_STACK_SIZE
	.align		4
.L_861:
        /*0074*/ 	.byte	0x04, 0x1e
        /*0076*/ 	.short	(.L_863 - .L_862)
.L_862:
        /*0078*/ 	.word	0x00000000
.L_863:


//--------------------- .nv.info._ZN2at6native29vectorized_elementwise_kernelILi4EZZZNS0_68_GLOBAL__N__08176361_30_ActivationHardsigmoidKernel_cu_1520ed90_304427hardsigmoid_backward_kernelERNS_18TensorIteratorBaseEENKUlvE_clEvENKUlvE_clEvEUlddE_St5arrayIPcLm3EEEEviT0_T1_ --------------------------
	.section	.nv.info._ZN2at6native29vectorized_elementwise_kernelILi4EZZZNS0_68_GLOBAL__N__08176361_30_ActivationHardsigmoidKernel_cu_1520ed90_304427hardsigmoid_backward_kernelERNS_18TensorIteratorBaseEENKUlvE_clEvENKUlvE_clEvEUlddE_St5arrayIPcLm3EEEEviT0_T1_,"",@"SHT_CUDA_INFO"
	.sectionflags	@""
	.align	4


	//----- nvinfo : EIATTR_CUDA_API_VERSION
	.align		4
        /*0000*/ 	.byte	0x04, 0x37
        /*0002*/ 	.short	(.L_865 - .L_864)
.L_864:
        /*0004*/ 	.word	0x00000082


	//----- nvinfo : EIATTR_SW2861232_WAR
	.align		4
.L_865:
        /*0008*/ 	.byte	0x01, 0x35
	.zero		2


	//----- nvinfo : EIATTR_PARAM_CBANK
	.align		4
        /*000c*/ 	.byte	0x04, 0x0a
        /*000e*/ 	.short	(.L_867 - .L_866)
	.align		4
.L_866:
        /*0010*/ 	.word	index@(.nv.constant0._ZN2at6native29vectorized_elementwise_kernelILi4EZZZNS0_68_GLOBAL__N__08176361_30_ActivationHardsigmoidKernel_cu_1520ed90_304427hardsigmoid_backward_kernelERNS_18TensorIteratorBaseEENKUlvE_clEvENKUlvE_clEvEUlddE_St5arrayIPcLm3EEEEviT0_T1_)
        /*0014*/ 	.short	0x0160
        /*0016*/ 	.short	0x0048


	//----- nvinfo : EIATTR_CBANK_PARAM_SIZE
	.align		4
.L_867:
        /*0018*/ 	.byte	0x03, 0x19
        /*001a*/ 	.short	0x0048


	//----- nvinfo : EIATTR_KPARAM_INFO
	.align		4
        /*001c*/ 	.byte	0x04, 0x17
        /*001e*/ 	.short	(.L_869 - .L_868)
.L_868:
        /*0020*/ 	.word	0x00000000
        /*0024*/ 	.short	0x0002
        /*0026*/ 	.short	0x0030
        /*0028*/ 	.byte	0x00, 0xf0, 0x61, 0x00


	//----- nvinfo : EIATTR_KPARAM_INFO
	.align		4
.L_869:
        /*002c*/ 	.byte	0x04, 0x17
        /*002e*/ 	.short	(.L_871 - .L_870)
.L_870:
        /*0030*/ 	.word	0x00000000
        /*0034*/ 	.short	0x0001
        /*0036*/ 	.short	0x0008
        /*0038*/ 	.byte	0x00, 0xf0, 0xa1, 0x00


	//----- nvinfo : EIATTR_KPARAM_INFO
	.align		4
.L_871:
        /*003c*/ 	.byte	0x04, 0x17
        /*003e*/ 	.short	(.L_873 - .L_872)
.L_872:
        /*0040*/ 	.word	0x00000000
        /*0044*/ 	.short	0x0000
        /*0046*/ 	.short	0x0000
        /*0048*/ 	.byte	0x00, 0xf0, 0x11, 0x00


	//----- nvinfo : EIATTR_MAXREG_COUNT
	.align		4
.L_873:
        /*004c*/ 	.byte	0x03, 0x1b
        /*004e*/ 	.short	0x00ff


	//----- nvinfo : EIATTR_MERCURY_ISA_VERSION
	.align		4
        /*0050*/ 	.byte	0x03, 0x5f
        /*0052*/ 	.short	0x0000


	//----- nvinfo : EIATTR_EXIT_INSTR_OFFSETS
	.align		4
        /*0054*/ 	.byte	0x04, 0x1c
        /*0056*/ 	.short	(.L_875 - .L_874)


	//   ....[0]....
.L_874:
        /*0058*/ 	.word	0x000004f0


	//   ....[1]....
        /*005c*/ 	.word	0x00000ff0


	//   ....[2]....
        /*0060*/ 	.word	0x00001040


	//----- nvinfo : EIATTR_MAX_THREADS
	.align		4
.L_875:
        /*0064*/ 	.byte	0x04, 0x05
        /*0066*/ 	.short	(.L_877 - .L_876)
.L_876:
        /*0068*/ 	.word	0x00000080
        /*006c*/ 	.word	0x00000001
        /*0070*/ 	.word	0x00000001


	//----- nvinfo : EIATTR_CRS_STACK_SIZE
	.align		4
.L_877:
        /*0074*/ 	.byte	0x04, 0x1e
        /*0076*/ 	.short	(.L_879 - .L_878)
.L_878:
        /*0078*/ 	.word	0x00000000
.L_879:


//--------------------- .nv.info._ZN2at6native29vectorized_elementwise_kernelILi8EZZZNS0_68_GLOBAL__N__08176361_30_ActivationHardsigmoidKernel_cu_1520ed90_304427hardsigmoid_backward_kernelERNS_18TensorIteratorBaseEENKUlvE_clEvENKUlvE_clEvEUlddE_St5arrayIPcLm3EEEEviT0_T1_ --------------------------
	.section	.nv.info._ZN2at6native29vectorized_elementwise_kernelILi8EZZZNS0_68_GLOBAL__N__08176361_30_ActivationHardsigmoidKernel_cu_1520ed90_304427hardsigmoid_backward_kernelERNS_18TensorIteratorBaseEENKUlvE_clEvENKUlvE_clEvEUlddE_St5arrayIPcLm3EEEEviT0_T1_,"",@"SHT_CUDA_INFO"
	.sectionflags	@""
	.align	4


	//----- nvinfo : EIATTR_CUDA_API_VERSION
	.align		4
        /*0000*/ 	.byte	0x04, 0x37
        /*0002*/ 	.short	(.L_881 - .L_880)
.L_880:
        /*0004*/ 	.word	0x00000082


	//----- nvinfo : EIATTR_SW2861232_WAR
	.align		4
.L_881:
        /*0008*/ 	.byte	0x01, 0x35
	.zero		2


	//----- nvinfo : EIATTR_PARAM_CBANK
	.align		4
        /*000c*/ 	.byte	0x04, 0x0a
        /*000e*/ 	.short	(.L_883 - .L_882)
	.align		4
.L_882:
        /*0010*/ 	.word	index@(.nv.constant0._ZN2at6native29vectorized_elementwise_kernelILi8EZZZNS0_68_GLOBAL__N__08176361_30_ActivationHardsigmoidKernel_cu_1520ed90_304427hardsigmoid_backward_kernelERNS_18TensorIteratorBaseEENKUlvE_clEvENKUlvE_clEvEUlddE_St5arrayIPcLm3EEEEviT0_T1_)
        /*0014*/ 	.short	0x0160
        /*0016*/ 	.short	0x0048


	//----- nvinfo : EIATTR_CBANK_PARAM_SIZE
	.align		4
.L_883:
        /*0018*/ 	.byte	0x03, 0x19
        /*001a*/ 	.short	0x0048


	//----- nvinfo : EIATTR_KPARAM_INFO
	.align		4
        /*001c*/ 	.byte	0x04, 0x17
        /*001e*/ 	.short	(.L_885 - .L_884)
.L_884:
        /*0020*/ 	.word	0x00000000
        /*0024*/ 	.short	0x0002
        /*0026*/ 	.short	0x0030
        /*0028*/ 	.byte	0x00, 0xf0, 0x61, 0x00


	//----- nvinfo : EIATTR_KPARAM_INFO
	.align		4
.L_885:
        /*002c*/ 	.byte	0x04, 0x17
        /*002e*/ 	.short	(.L_887 - .L_886)
.L_886:
        /*0030*/ 	.word	0x00000000
        /*0034*/ 	.short	0x0001
        /*0036*/ 	.short	0x0008
        /*0038*/ 	.byte	0x00, 0xf0, 0xa1, 0x00


	//----- nvinfo : EIATTR_KPARAM_INFO
	.align		4
.L_887:
        /*003c*/ 	.byte	0x04, 0x17
        /*003e*/ 	.short	(.L_889 - .L_888)
.L_888:
        /*0040*/ 	.word	0x00000000
        /*0044*/ 	.short	0x0000
        /*0046*/ 	.short	0x0000
        /*0048*/ 	.byte	0x00, 0xf0, 0x11, 0x00


	//----- nvinfo : EIATTR_MAXREG_COUNT
	.align		4
.L_889:
        /*004c*/ 	.byte	0x03, 0x1b
        /*004e*/ 	.short	0x00ff


	//----- nvinfo : EIATTR_MERCURY_ISA_VERSION
	.align		4
        /*0050*/ 	.byte	0x03, 0x5f
        /*0052*/ 	.short	0x0000


	//----- nvinfo : EIATTR_EXIT_INSTR_OFFSETS
	.align		4
        /*0054*/ 	.byte	0x04, 0x1c
        /*0056*/ 	.short	(.L_891 - .L_890)


	//   ....[0]....
.L_890:
        /*0058*/ 	.word	0x00000010


	//----- nvinfo : EIATTR_MAX_THREADS
	.align		4
.L_891:
        /*005c*/ 	.byte	0x04, 0x05
        /*005e*/ 	.short	(.L_893 - .L_892)
.L_892:
        /*0060*/ 	.word	0x00000080
        /*0064*/ 	.word	0x00000001
        /*0068*/ 	.word	0x00000001
.L_893:


//--------------------- .nv.info._ZN2at6native18elementwise_kernelILi128ELi4EZNS0_15gpu_kernel_implIZZZNS0_68_GLOBAL__N__08176361_30_ActivationHardsigmoidKernel_cu_1520ed90_304418hardsigmoid_kernelERNS_18TensorIteratorBaseEENKUlvE_clEvENKUlvE2_clEvEUlN3c108BFloat16EE_EEvS5_RKT_EUliE_EEviT1_ --------------------------
	.section	.nv.info._ZN2at6native18elementwise_kernelILi128ELi4EZNS0_15gpu_kernel_implIZZZNS0_68_GLOBAL__N__08176361_30_ActivationHardsigmoidKernel_cu_1520ed90_304418hardsigmoid_kernelERNS_18TensorIteratorBaseEENKUlvE_clEvENKUlvE2_clEvEUlN3c108BFloat16EE_EEvS5_RKT_EUliE_EEviT1_,"",@"SHT_CUDA_INFO"
	.sectionflags	@""
	.align	4


	//----- nvinfo : EIATTR_CUDA_API_VERSION
	.align		4
        /*0000*/ 	.byte	0x04, 0x37
        /*0002*/ 	.short	(.L_895 - .L_894)
.L_894:
        /*0004*/ 	.word	0x00000082


	//----- nvinfo : EIATTR_SW2861232_WAR
	.align		4
.L_895:
        /*0008*/ 	.byte	0x01, 0x35
	.zero		2


	//----- nvinfo : EIATTR_PARAM_CBANK
	.align		4
        /*000c*/ 	.byte	0x04, 0x0a
        /*000e*/ 	.short	(.L_897 - .L_896)
	.align		4
.L_896:
        /*0010*/ 	.word	index@(.nv.constant0._ZN2at6native18elementwise_kernelILi128ELi4EZNS0_15gpu_kernel_implIZZZNS0_68_GLOBAL__N__08176361_30_ActivationHardsigmoidKernel_cu_1520ed90_304418hardsigmoid_kernelERNS_18TensorIteratorBaseEENKUlvE_clEvENKUlvE2_clEvEUlN3c108BFloat16EE_EEvS5_RKT_EUliE_EEviT1_)
        /*0014*/ 	.short	0x0160
        /*0016*/ 	.short	0x0238


	//----- nvinfo : EIATTR_CBANK_PARAM_SIZE
	.align		4
.L_897:
        /*0018*/ 	.byte	0x03, 0x19
        /*001a*/ 	.short	0x0238


	//----- nvinfo : EIATTR_KPARAM_INFO
	.align		4
        /*001c*/ 	.byte	0x04, 0x17
        /*001e*/ 	.short	(.L_899 - .L_898)
.L_898:
        /*0020*/ 	.word	0x00000000
        /*0024*/ 	.short	0x0001
        /*0026*/ 	.short	0x0008
        /*0028*/ 	.byte	0x00, 0xf0, 0xc1, 0x08


	//----- nvinfo : EIATTR_KPARAM_INFO
	.align		4
.L_899:
        /*002c*/ 	.byte	0x04, 0x17
        /*002e*/ 	.short	(.L_901 - .L_900)
.L_900:
        /*0030*/ 	.word	0x00000000
        /*0034*/ 	.short	0x0000
        /*0036*/ 	.short	0x0000
        /*0038*/ 	.byte	0x00, 0xf0, 0x11, 0x00


	//----- nvinfo : EIATTR_MAXREG_COUNT
	.align		4
.L_901:
        /*003c*/ 	.byte	0x03, 0x1b
        /*003e*/ 	.short	0x0080


	//----- nvinfo : EIATTR_EXTERNS
	.align		4
        /*0040*/ 	.byte	0x04, 0x0f
        /*0042*/ 	.short	(.L_903 - .L_902)


	//   ....[0]....
	.align		4
.L_902:
        /*0044*/ 	.word	index@(__assertfail)


	//----- nvinfo : EIATTR_MERCURY_ISA_VERSION
	.align		4
.L_903:
        /*0048*/ 	.byte	0x03, 0x5f
        /*004a*/ 	.short	0x0000


	//----- nvinfo : EIATTR_SYSCALL_OFFSETS
	.align		4
        /*004c*/ 	.byte	0x04, 0x46
        /*004e*/ 	.short	(.L_905 - .L_904)


	//   ....[0]....
.L_904:
        /*0050*/ 	.word	0x00001de0


	//   ....[1]....
        /*0054*/ 	.word	0x00002df0


	//   ....[2]....
        /*0058*/ 	.word	0x00004c30


	//   ....[3]....
        /*005c*/ 	.word	0x00005c40


	//   ....[4]....
        /*0060*/ 	.word	0x00007a50


	//   ....[5]....
        /*0064*/ 	.word	0x00008a60


	//   ....[6]....
        /*0068*/ 	.word	0x0000a880


	//   ....[7]....
        /*006c*/ 	.word	0x0000b890


	//----- nvinfo : EIATTR_EXIT_INSTR_OFFSETS
	.align		4
.L_905:
        /*0070*/ 	.byte	0x04, 0x1c
        /*0072*/ 	.short	(.L_907 - .L_906)


	//   ....[0]....
.L_906:
        /*0074*/ 	.word	0x00008b20


	//   ....[1]....
        /*0078*/ 	.word	0x0000aa90


	//   ....[2]....
        /*007c*/ 	.word	0x0000aad0


	//   ....[3]....
        /*0080*/ 	.word	0x0000ab70


	//   ....[4]....
        /*0084*/ 	.word	0x0000abb0


	//   ....[5]....
        /*0088*/ 	.word	0x0000abf0


	//   ....[6]....
        /*008c*/ 	.word	0x0000ac80


	//   ....[7]....
        /*0090*/ 	.word	0x0000acc0


	//   ....[8]....
        /*0094*/ 	.word	0x0000ad60


	//   ....[9]....
        /*0098*/ 	.word	0x0000adb0


	//   ....[10]....
        /*009c*/ 	.word	0x0000ae00


	//   ....[11]....
        /*00a0*/ 	.word	0x0000aed0


	//   ....[12]....
        /*00a4*/ 	.word	0x0000af30


	//   ....[13]....
        /*00a8*/ 	.word	0x0000b0c0


	//   ....[14]....
        /*00ac*/ 	.word	0x0000b220


	//   ....[15]....
        /*00b0*/ 	.word	0x0000b240


	//   ....[16]....
        /*00b4*/ 	.word	0x0000b300


	//   ....[17]....
        /*00b8*/ 	.word	0x0000b480


	//   ....[18]....
        /*00bc*/ 	.word	0x0000b600


	//   ....[19]....
        /*00c0*/ 	.word	0x0000b760


	//   ....[20]....
        /*00c4*/ 	.word	0x0000b8a0


	//   ....[21]....
        /*00c8*/ 	.word	0x0000b8e0


	//   ....[22]....
        /*00cc*/ 	.word	0x0000b920


	//----- nvinfo : EIATTR_MAX_THREADS
	.align		4
.L_907:
        /*00d0*/ 	.byte	0x04, 0x05
        /*00d2*/ 	.short	(.L_909 - .L_908)
.L_908:
        /*00d4*/ 	.word	0x00000080
        /*00d8*/ 	.word	0x00000001
        /*00dc*/ 	.word	0x00000001


	//----- nvinfo : EIATTR_CRS_STACK_SIZE
	.align		4
.L_909:
        /*00e0*/ 	.byte	0x04, 0x1e
        /*00e2*/ 	.short	(.L_911 - .L_910)
.L_910:
        /*00e4*/ 	.word	0x00000000
.L_911:


//--------------------- .nv.info._ZN2at6native27unrolled_elementwise_kernelIZZZNS0_68_GLOBAL__N__08176361_30_ActivationHardsigmoidKernel_cu_1520ed90_304418hardsigmoid_kernelERNS_18TensorIteratorBaseEENKUlvE_clEvENKUlvE2_clEvEUlN3c108BFloat16EE_St5arrayIPcLm2EELi4E23TrivialOffsetCalculatorILi1EjESE_NS0_6memory12LoadWithCastILi1EEENSF_13StoreWithCastILi1EEEEEviT_T0_T2_T3_T4_T5_ --------------------------
	.section	.nv.info._ZN2at6native27unrolled_elementwise_kernelIZZZNS0_68_GLOBAL__N__08176361_30_ActivationHardsigmoidKernel_cu_1520ed90_304418hardsigmoid_kernelERNS_18TensorIteratorBaseEENKUlvE_clEvENKUlvE2_clEvEUlN3c108BFloat16EE_St5arrayIPcLm2EELi4E23TrivialOffsetCalculatorILi1EjESE_NS0_6memory12LoadWithCastILi1EEENSF_13StoreWithCastILi1EEEEEviT_T0_T2_T3_T4_T5_,"",@"SHT_CUDA_INFO"
	.sectionflags	@""
	.align	4


	//----- nvinfo : EIATTR_CUDA_API_VERSION
	.align		4
        /*0000*/ 	.byte	0x04, 0x37
        /*0002*/ 	.short	(.L_913 - .L_912)
.L_912:
        /*0004*/ 	.word	0x00000082


	//----- nvinfo : EIATTR_SW2861232_WAR
	.align		4
.L_913:
        /*0008*/ 	.byte	0x01, 0x35
	.zero		2


	//----- nvinfo : EIATTR_PARAM_CBANK
	.align		4
        /*000c*/ 	.byte	0x04, 0x0a
        /*000e*/ 	.short	(.L_915 - .L_914)
	.align		4
.L_914:
        /*0010*/ 	.word	index@(.nv.constant0._ZN2at6native27unrolled_elementwise_kernelIZZZNS0_68_GLOBAL__N__08176361_30_ActivationHardsigmoidKernel_cu_1520ed90_304418hardsigmoid_kernelERNS_18TensorIteratorBaseEENKUlvE_clEvENKUlvE2_clEvEUlN3c108BFloat16EE_St5arrayIPcLm2EELi4E23TrivialOffsetCalculatorILi1EjESE_NS0_6memory12LoadWithCastILi1EEENSF_13StoreWithCastILi1EEEEEviT_T0_T2_T3_T4_T5_)
        /*0014*/ 	.short	0x0160
        /*0016*/ 	.short	0x0044


	//----- nvinfo : EIATTR_CBANK_PARAM_SIZE
	.align		4
.L_915:
        /*0018*/ 	.byte	0x03, 0x19
        /*001a*/ 	.short	0x0044


	//----- nvinfo : EIATTR_KPARAM_INFO
	.align		4
        /*001c*/ 	.byte	0x04, 0x17
        /*001e*/ 	.short	(.L_917 - .L_916)
.L_916:
        /*0020*/ 	.word	0x00000000
        /*0024*/ 	.short	0x0006
        /*0026*/ 	.short	0x003c
        /*0028*/ 	.byte	0x00, 0xf0, 0x21, 0x00


	//----- nvinfo : EIATTR_KPARAM_INFO
	.align		4
.L_917:
        /*002c*/ 	.byte	0x04, 0x17
        /*002e*/ 	.short	(.L_919 - .L_918)
.L_918:
        /*0030*/ 	.word	0x00000000
        /*0034*/ 	.short	0x0005
        /*0036*/ 	.short	0x0034
        /*0038*/ 	.byte	0x00, 0xf0, 0x21, 0x00


	//----- nvinfo : EIATTR_KPARAM_INFO
	.align		4
.L_919:
        /*003c*/ 	.byte	0x04, 0x17
        /*003e*/ 	.short	(.L_921 - .L_920)
.L_920:
        /*0040*/ 	.word	0x00000000
        /*0044*/ 	.short	0x0004
        /*0046*/ 	.short	0x0031
        /*0048*/ 	.byte	0x00, 0xf0, 0x05, 0x00


	//----- nvinfo : EIATTR_KPARAM_INFO
	.align		4
.L_921:
        /*004c*/ 	.byte	0x04, 0x17
        /*004e*/ 	.short	(.L_923 - .L_922)
.L_922:
        /*0050*/ 	.word	0x00000000
        /*0054*/ 	.short	0x0003
        /*0056*/ 	.short	0x0030
        /*0058*/ 	.byte	0x00, 0xf0, 0x05, 0x00


	//----- nvinfo : EIATTR_KPARAM_INFO
	.align		4
.L_923:
        /*005c*/ 	.byte	0x04, 0x17
        /*005e*/ 	.short	(.L_925 - .L_924)
.L_924:
        /*0060*/ 	.word	0x00000000
        /*0064*/ 	.short	0x0002
        /*0066*/ 	.short	0x0020
        /*0068*/ 	.byte	0x00, 0xf0, 0x41, 0x00


	//----- nvinfo : EIATTR_KPARAM_INFO
	.align		4
.L_925:
        /*006c*/ 	.byte	0x04, 0x17
        /*006e*/ 	.short	(.L_927 - .L_926)
.L_926:
        /*0070*/ 	.word	0x00000000
        /*0074*/ 	.short	0x0001
        /*0076*/ 	.short	0x0008
        /*0078*/ 	.byte	0x00, 0xf0, 0x61, 0x00


	//----- nvinfo : EIATTR_KPARAM_INFO
	.align		4
.L_927:
        /*007c*/ 	.byte	0x04, 0x17
        /*007e*/ 	.short	(.L_929 - .L_928)
.L_928:
        /*0080*/ 	.word	0x00000000
        /*0084*/ 	.short	0x0000
        /*0086*/ 	.short	0x0000
        /*0088*/ 	.byte	0x00, 0xf0, 0x11, 0x00


	//----- nvinfo : EIATTR_MAXREG_COUNT
	.align		4
.L_929:
        /*008c*/ 	.byte	0x03, 0x1b
        /*008e*/ 	.short	0x00ff


	//----- nvinfo : EIATTR_EXTERNS
	.align		4
        /*0090*/ 	.byte	0x04, 0x0f
        /*0092*/ 	.short	(.L_931 - .L_930)


	//   ....[0]....
	.align		4
.L_930:
        /*0094*/ 	.word	index@(__assertfail)


	//----- nvinfo : EIATTR_MERCURY_ISA_VERSION
	.align		4
.L_931:
        /*0098*/ 	.byte	0x03, 0x5f
        /*009a*/ 	.short	0x0000


	//----- nvinfo : EIATTR_SYSCALL_OFFSETS
	.align		4
        /*009c*/ 	.byte	0x04, 0x46
        /*009e*/ 	.short	(.L_933 - .L_932)


	//   ....[0]....
.L_932:
        /*00a0*/ 	.word	0x000010a0


	//   ....[1]....
        /*00a4*/ 	.word	0x000021a0


	//   ....[2]....
        /*00a8*/ 	.word	0x000032b0


	//   ....[3]....
        /*00ac*/ 	.word	0x00004390


	//   ....[4]....
        /*00b0*/ 	.word	0x00005760


	//   ....[5]....
        /*00b4*/ 	.word	0x00006790


	//   ....[6]....
        /*00b8*/ 	.word	0x00007780


	//   ....[7]....
        /*00bc*/ 	.word	0x00008770


	//----- nvinfo : EIATTR_EXIT_INSTR_OFFSETS
	.align		4
.L_933:
        /*00c0*/ 	.byte	0x04, 0x1c
        /*00c2*/ 	.short	(.L_935 - .L_934)


	//   ....[0]....
.L_934:
        /*00c4*/ 	.word	0x00007840


	//   ....[1]....
        /*00c8*/ 	.word	0x00007970


	//   ....[2]....
        /*00cc*/ 	.word	0x000079b0


	//   ....[3]....
        /*00d0*/ 	.word	0x00007a50


	//   ....[4]....
        /*00d4*/ 	.word	0x00007a90


	//   ....[5]....
        /*00d8*/ 	.word	0x00007ad0


	//   ....[6]....
        /*00dc*/ 	.word	0x00007b60


	//   ....[7]....
        /*00e0*/ 	.word	0x00007ba0


	//   ....[8]....
        /*00e4*/ 	.word	0x00007c40


	//   ....[9]....
        /*00e8*/ 	.word	0x00007c90


	//   ....[10]....
        /*00ec*/ 	.word	0x00007ce0


	//   ....[11]....
        /*00f0*/ 	.word	0x00007db0


	//   ....[12]....
        /*00f4*/ 	.word	0x00007e10


	//   ....[13]....
        /*00f8*/ 	.word	0x00007fa0


	//   ....[14]....
        /*00fc*/ 	.word	0x00008100


	//   ....[15]....
        /*0100*/ 	.word	0x00008120


	//   ....[16]....
        /*0104*/ 	.word	0x000081e0


	//   ....[17]....
        /*0108*/ 	.word	0x00008360


	//   ....[18]....
        /*010c*/ 	.word	0x000084e0


	//   ....[19]....
        /*0110*/ 	.word	0x00008640


	//   ....[20]....
        /*0114*/ 	.word	0x00008780


	//   ....[21]....
        /*0118*/ 	.word	0x000087c0


	//   ....[22]....
        /*011c*/ 	.word	0x00008800


	//----- nvinfo : EIATTR_MAX_THREADS
	.align		4
.L_935:
        /*0120*/ 	.byte	0x04, 0x05
        /*0122*/ 	.short	(.L_937 - .L_936)
.L_936:
        /*0124*/ 	.word	0x00000080
        /*0128*/ 	.word	0x00000001
        /*012c*/ 	.word	0x00000001


	//----- nvinfo : EIATTR_CRS_STACK_SIZE
	.align		4
.L_937:
        /*0130*/ 	.byte	0x04, 0x1e
        /*0132*/ 	.short	(.L_939 - .L_938)
.L_938:
        /*0134*/ 	.word	0x00000000
.L_939:


//--------------------- .nv.info._ZN2at6native18elementwise_kernelILi128ELi4EZNS0_22gpu_kernel_impl_nocastIZZZNS0_68_GLOBAL__N__08176361_30_ActivationHardsigmoidKernel_cu_1520ed90_304418hardsigmoid_kernelERNS_18TensorIteratorBaseEENKUlvE_clEvENKUlvE2_clEvEUlN3c108BFloat16EE_EEvS5_RKT_EUliE_EEviT1_ --------------------------
	.section	.nv.info._ZN2at6native18elementwise_kernelILi128ELi4EZNS0_22gpu_kernel_impl_nocastIZZZNS0_68_GLOBAL__N__08176361_30_ActivationHardsigmoidKernel_cu_1520ed90_304418hardsigmoid_kernelERNS_18TensorIteratorBaseEENKUlvE_clEvENKUlvE2_clEvEUlN3c108BFloat16EE_EEvS5_RKT_EUliE_EEviT1_,"",@"SHT_CUDA_INFO"
	.sectionflags	@""
	.align	4


	//----- nvinfo : EIATTR_CUDA_API_VERSION
	.align		4
        /*0000*/ 	.byte	0x04, 0x37
        /*0002*/ 	.short	(.L_941 - .L_940)
.L_940:
        /*0004*/ 	.word	0x00000082


	//----- nvinfo : EIATTR_SW2861232_WAR
	.align		4
.L_941:
        /*0008*/ 	.byte	0x01, 0x35
	.zero		2


	//----- nvinfo : EIATTR_PARAM_CBANK
	.align		4
        /*000c*/ 	.byte	0x04, 0x0a
        /*000e*/ 	.short	(.L_943 - .L_942)
	.align		4
.L_942:
        /*0010*/ 	.word	index@(.nv.constant0._ZN2at6native18elementwise_kernelILi128ELi4EZNS0_22gpu_kernel_impl_nocastIZZZNS0_68_GLOBAL__N__08176361_30_ActivationHardsigmoidKernel_cu_1520ed90_304418hardsigmoid_kernelERNS_18TensorIteratorBaseEENKUlvE_clEvENKUlvE2_clEvEUlN3c108BFloat16EE_EEvS5_RKT_EUliE_EEviT1_)
        /*0014*/ 	.short	0x0160
        /*0016*/ 	.short	0x0230


	//----- nvinfo : EIATTR_CBANK_PARAM_SIZE
	.align		4
.L_943:
        /*0018*/ 	.byte	0x03, 0x19
        /*001a*/ 	.short	0x0230


	//----- nvinfo : EIATTR_KPARAM_INFO
	.align		4
        /*001c*/ 	.byte	0x04, 0x17
        /*001e*/ 	.short	(.L_945 - .L_944)
.L_944:
        /*0020*/ 	.word	0x00000000
        /*0024*/ 	.short	0x0001
        /*0026*/ 	.short	0x0008
        /*0028*/ 	.byte	0x00, 0xf0, 0xa1, 0x08


	//----- nvinfo : EIATTR_KPARAM_INFO
	.align		4
.L_945:
        /*002c*/ 	.byte	0x04, 0x17
        /*002e*/ 	.short	(.L_947 - .L_946)
.L_946:
        /*0030*/ 	.word	0x00000000
        /*0034*/ 	.short	0x0000
        /*0036*/ 	.short	0x0000
        /*0038*/ 	.byte	0x00, 0xf0, 0x11, 0x00


	//----- nvinfo : EIATTR_MAXREG_COUNT
	.align		4
.L_947:
        /*003c*/ 	.byte	0x03, 0x1b
        /*003e*/ 	.short	0x0080


	//----- nvinfo : EIATTR_MERCURY_ISA_VERSION
	.align		4
        /*0040*/ 	.byte	0x03, 0x5f
        /*0042*/ 	.short	0x0000


	//----- nvinfo : EIATTR_EXIT_INSTR_OFFSETS
	.align		4
        /*0044*/ 	.byte	0x04, 0x1c
        /*0046*/ 	.short	(.L_949 - .L_948)


	//   ....[0]....
.L_948:
        /*0048*/ 	.word	0x00002e60


	//   ....[1]....
        /*004c*/ 	.word	0x00003d80


	//----- nvinfo : EIATTR_MAX_THREADS
	.align		4
.L_949:
        /*0050*/ 	.byte	0x04, 0x05
        /*0052*/ 	.short	(.L_951 - .L_950)
.L_950:
        /*0054*/ 	.word	0x00000080
        /*0058*/ 	.word	0x00000001
        /*005c*/ 	.word	0x00000001


	//----- nvinfo : EIATTR_CRS_STACK_SIZE
	.align		4
.L_951:
        /*0060*/ 	.byte	0x04, 0x1e
        /*0062*/ 	.short	(.L_953 - .L_952)
.L_952:
        /*0064*/ 	.word	0x00000000
.L_953:


//--------------------- .nv.info._ZN2at6native27unrolled_elementwise_kernelIZZZNS0_68_GLOBAL__N__08176361_30_ActivationHardsigmoidKernel_cu_1520ed90_304418hardsigmoid_kernelERNS_18TensorIteratorBaseEENKUlvE_clEvENKUlvE2_clEvEUlN3c108BFloat16EE_St5arrayIPcLm2EELi4E23TrivialOffsetCalculatorILi1EjESE_NS0_6memory15LoadWithoutCastENSF_16StoreWithoutCastEEEviT_T0_T2_T3_T4_T5_ --------------------------
	.section	.nv.info._ZN2at6native27unrolled_elementwise_kernelIZZZNS0_68_GLOBAL__N__08176361_30_ActivationHardsigmoidKernel_cu_1520ed90_304418hardsigmoid_kernelERNS_18TensorIteratorBaseEENKUlvE_clEvENKUlvE2_clEvEUlN3c108BFloat16EE_St5arrayIPcLm2EELi4E23TrivialOffsetCalculatorILi1EjESE_NS0_6memory15LoadWithoutCastENSF_16StoreWithoutCastEEEviT_T0_T2_T3_T4_T5_,"",@"SHT_CUDA_INFO"
	.sectionflags	@""
	.align	4


	//----- nvinfo : EIATTR_CUDA_API_VERSION
	.align		4
        /*0000*/ 	.byte	0x04, 0x37
        /*0002*/ 	.short	(.L_955 - .L_954)
.L_954:
        /*0004*/ 	.word	0x00000082


	//----- nvinfo : EIATTR_SW2861232_WAR
	.align		4
.L_955:
        /*0008*/ 	.byte	0x01, 0x35
	.zero		2


	//----- nvinfo : EIATTR_PARAM_CBANK
	.align		4
        /*000c*/ 	.byte	0x04, 0x0a
        /*000e*/ 	.short	(.L_957 - .L_956)
	.align		4
.L_956:
        /*0010*/ 	.word	index@(.nv.constant0._ZN2at6native27unrolled_elementwise_kernelIZZZNS0_68_GLOBAL__N__08176361_30_ActivationHardsigmoidKernel_cu_1520ed90_304418hardsigmoid_kernelERNS_18TensorIteratorBaseEENKUlvE_clEvENKUlvE2_clEvEUlN3c108BFloat16EE_St5arrayIPcLm2EELi4E23TrivialOffsetCalculatorILi1EjESE_NS0_6memory15LoadWithoutCastENSF_16StoreWithoutCastEEEviT_T0_T2_T3_T4_T5_)
        /*0014*/ 	.short	0x0160
        /*0016*/ 	.short	0x0034


	//----- nvinfo : EIATTR_CBANK_PARAM_SIZE
	.align		4
.L_957:
        /*0018*/ 	.byte	0x03, 0x19
        /*001a*/ 	.short	0x0034


	//----- nvinfo : EIATTR_KPARAM_INFO
	.align		4
        /*001c*/ 	.byte	0x04, 0x17
        /*001e*/ 	.short	(.L_959 - .L_958)
.L_958:
        /*0020*/ 	.word	0x00000000
        /*0024*/ 	.short	0x0006
        /*0026*/ 	.short	0x0033
        /*0028*/ 	.byte	0x00, 0xf0, 0x05, 0x00


	//----- nvinfo : EIATTR_KPARAM_INFO
	.align		4
.L_959:
        /*002c*/ 	.byte	0x04, 0x17
        /*002e*/ 	.short	(.L_961 - .L_960)
.L_960:
        /*0030*/ 	.word	0x00000000
        /*0034*/ 	.short	0x0005
        /*0036*/ 	.short	0x0032
        /*0038*/ 	.byte	0x00, 0xf0, 0x05, 0x00


	//----- nvinfo : EIATTR_KPARAM_INFO
	.align		4
.L_961:
        /*003c*/ 	.byte	0x04, 0x17
        /*003e*/ 	.short	(.L_963 - .L_962)
.L_962:
        /*0040*/ 	.word	0x00000000
        /*0044*/ 	.short	0x0004
        /*0046*/ 	.short	0x0031
        /*0048*/ 	.byte	0x00, 0xf0, 0x05, 0x00


	//----- nvinfo : EIATTR_KPARAM_INFO
	.align		4
.L_963:
        /*004c*/ 	.byte	0x04, 0x17
        /*004e*/ 	.short	(.L_965 - .L_964)
.L_964:
        /*0050*/ 	.word	0x00000000
        /*0054*/ 	.short	0x0003
        /*0056*/ 	.short	0x0030
        /*0058*/ 	.byte	0x00, 0xf0, 0x05, 0x00


	//----- nvinfo : EIATTR_KPARAM_INFO
	.align		4
.L_965:
        /*005c*/ 	.byte	0x04, 0x17
        /*005e*/ 	.short	(.L_967 - .L_966)
.L_966:
        /*0060*/ 	.word	0x00000000
        /*0064*/ 	.short	0x0002
        /*0066*/ 	.short	0x0020
        /*0068*/ 	.byte	0x00, 0xf0, 0x41, 0x00


	//----- nvinfo : EIATTR_KPARAM_INFO
	.align		4
.L_967:
        /*006c*/ 	.byte	0x04, 0x17
        /*006e*/ 	.short	(.L_969 - .L_968)
.L_968:
        /*0070*/ 	.word	0x00000000
        /*0074*/ 	.short	0x0001
        /*0076*/ 	.short	0x0008
        /*0078*/ 	.byte	0x00, 0xf0, 0x61, 0x00


	//----- nvinfo : EIATTR_KPARAM_INFO
	.align		4
.L_969:
        /*007c*/ 	.byte	0x04, 0x17
        /*007e*/ 	.short	(.L_971 - .L_970)
.L_970:
        /*0080*/ 	.word	0x00000000
        /*0084*/ 	.short	0x0000
        /*0086*/ 	.short	0x0000
        /*0088*/ 	.byte	0x00, 0xf0, 0x11, 0x00


	//----- nvinfo : EIATTR_MAXREG_COUNT
	.align		4
.L_971:
        /*008c*/ 	.byte	0x03, 0x1b
        /*008e*/ 	.short	0x00ff


	//----- nvinfo : EIATTR_MERCURY_ISA_VERSION
	.align		4
        /*0090*/ 	.byte	0x03, 0x5f
        /*0092*/ 	.short	0x0000


	//----- nvinfo : EIATTR_EXIT_INSTR_OFFSETS
	.align		4
        /*0094*/ 	.byte	0x04, 0x1c
        /*0096*/ 	.short	(.L_973 - .L_972)


	//   ....[0]....
.L_972:
        /*0098*/ 	.word	0x000005c0


	//   ....[1]....
        /*009c*/ 	.word	0x00000610


	//----- nvinfo : EIATTR_MAX_THREADS
	.align		4
.L_973:
        /*00a0*/ 	.byte	0x04, 0x05
        /*00a2*/ 	.short	(.L_975 - .L_974)
.L_974:
        /*00a4*/ 	.word	0x00000080
        /*00a8*/ 	.word	0x00000001
        /*00ac*/ 	.word	0x00000001


	//----- nvinfo : EIATTR_CRS_STACK_SIZE
	.align		4
.L_975:
        /*00b0*/ 	.byte	0x04, 0x1e
        /*00b2*/ 	.short	(.L_977 - .L_976)
.L_976:
        /*00b4*/ 	.word	0x00000000
.L_977:


//--------------------- .nv.info._ZN2at6native29vectorized_elementwise_kernelILi2EZZZNS0_68_GLOBAL__N__08176361_30_ActivationHardsigmoidKernel_cu_1520ed90_304418hardsigmoid_kernelERNS_18TensorIteratorBaseEENKUlvE_clEvENKUlvE2_clEvEUlN3c108BFloat16EE_St5arrayIPcLm2EEEEviT0_T1_ --------------------------
	.section	.nv.info._ZN2at6native29vectorized_elementwise_kernelILi2EZZZNS0_68_GLOBAL__N__08176361_30_ActivationHardsigmoidKernel_cu_1520ed90_304418hardsigmoid_kernelERNS_18TensorIteratorBaseEENKUlvE_clEvENKUlvE2_clEvEUlN3c108BFloat16EE_St5arrayIPcLm2EEEEviT0_T1_,"",@"SHT_CUDA_INFO"
	.sectionflags	@""
	.align	4


	//----- nvinfo : EIATTR_CUDA_API_VERSION
	.align		4
        /*0000*/ 	.byte	0x04, 0x37
        /*0002*/ 	.short	(.L_979 - .L_978)
.L_978:
        /*0004*/ 	.word	0x00000082


	//----- nvinfo : EIATTR_SW2861232_WAR
	.align		4
.L_979:
        /*0008*/ 	.byte	0x01, 0x35
	.zero		2


	//----- nvinfo : EIATTR_PARAM_CBANK
	.align		4
        /*000c*/ 	.byte	0x04, 0x0a
        /*000e*/ 	.short	(.L_981 - .L_980)
	.align		4
.L_980:
        /*0010*/ 	.word	index@(.nv.constant0._ZN2at6native29vectorized_elementwise_kernelILi2EZZZNS0_68_GLOBAL__N__08176361_30_ActivationHardsigmoidKernel_cu_1520ed90_304418hardsigmoid_kernelERNS_18TensorIteratorBaseEENKUlvE_clEvENKUlvE2_clEvEUlN3c108BFloat16EE_St5arrayIPcLm2EEEEviT0_T1_)
        /*0014*/ 	.short	0x0160
        /*0016*/ 	.short	0x0030


	//----- nvinfo : EIATTR_CBANK_PARAM_SIZE
	.align		4
.L_981:
        /*0018*/ 	.byte	0x03, 0x19
        /*001a*/ 	.short	0x0030


	//----- nvinfo : EIATTR_KPARAM_INFO
	.align		4
        /*001c*/ 	.byte	0x04, 0x17
        /*001e*/ 	.short	(.L_983 - .L_982)
.L_982:
        /*0020*/ 	.word	0x00000000
        /*0024*/ 	.short	0x0002
        /*0026*/ 	.short	0x0020
        /*0028*/ 	.byte	0x00, 0xf0, 0x41, 0x00


	//----- nvinfo : EIATTR_KPARAM_INFO
	.align		4
.L_983:
        /*002c*/ 	.byte	0x04, 0x17
        /*002e*/ 	.short	(.L_985 - .L_984)
.L_984:
        /*0030*/ 	.word	0x00000000
        /*0034*/ 	.short	0x0001
        /*0036*/ 	.short	0x0008
        /*0038*/ 	.byte	0x00, 0xf0, 0x61, 0x00


	//----- nvinfo : EIATTR_KPARAM_INFO
	.align		4
.L_985:
        /*003c*/ 	.byte	0x04, 0x17
        /*003e*/ 	.short	(.L_987 - .L_986)
.L_986:
        /*0040*/ 	.word	0x00000000
        /*0044*/ 	.short	0x0000
        /*0046*/ 	.short	0x0000
        /*0048*/ 	.byte	0x00, 0xf0, 0x11, 0x00


	//----- nvinfo : EIATTR_MAXREG_COUNT
	.align		4
.L_987:
        /*004c*/ 	.byte	0x03, 0x1b
        /*004e*/ 	.short	0x00ff


	//----- nvinfo : EIATTR_MERCURY_ISA_VERSION
	.align		4
        /*0050*/ 	.byte	0x03, 0x5f
        /*0052*/ 	.short	0x0000


	//----- nvinfo : EIATTR_EXIT_INSTR_OFFSETS
	.align		4
        /*0054*/ 	.byte	0x04, 0x1c
        /*0056*/ 	.short	(.L_989 - .L_988)


	//   ....[0]....
.L_988:
        /*0058*/ 	.word	0x00000510


	//   ....[1]....
        /*005c*/ 	.word	0x00001100


	//   ....[2]....
        /*0060*/ 	.word	0x00001150


	//----- nvinfo : EIATTR_MAX_THREADS
	.align		4
.L_989:
        /*0064*/ 	.byte	0x04, 0x05
        /*0066*/ 	.short	(.L_991 - .L_990)
.L_990:
        /*0068*/ 	.word	0x00000080
        /*006c*/ 	.word	0x00000001
        /*0070*/ 	.word	0x00000001


	//----- nvinfo : EIATTR_CRS_STACK_SIZE
	.align		4
.L_991:
        /*0074*/ 	.byte	0x04, 0x1e
        /*0076*/ 	.short	(.L_993 - .L_992)
.L_992:
        /*0078*/ 	.word	0x00000000
.L_993:


//--------------------- .nv.info._ZN2at6native29vectorized_elementwise_kernelILi4EZZZNS0_68_GLOBAL__N__08176361_30_ActivationHardsigmoidKernel_cu_1520ed90_304418hardsigmoid_kernelERNS_18TensorIteratorBaseEENKUlvE_clEvENKUlvE2_clEvEUlN3c108BFloat16EE_St5arrayIPcLm2EEEEviT0_T1_ --------------------------
	.section	.nv.info._ZN2at6native29vectorized_elementwise_kernelILi4EZZZNS0_68_GLOBAL__N__08176361_30_ActivationHardsigmoidKernel_cu_1520ed90_304418hardsigmoid_kernelERNS_18TensorIteratorBaseEENKUlvE_clEvENKUlvE2_clEvEUlN3c108BFloat16EE_St5arrayIPcLm2EEEEviT0_T1_,"",@"SHT_CUDA_INFO"
	.sectionflags	@""
	.align	4


	//----- nvinfo : EIATTR_CUDA_API_VERSION
	.align		4
        /*0000*/ 	.byte	0x04, 0x37
        /*0002*/ 	.short	(.L_995 - .L_994)
.L_994:
        /*0004*/ 	.word	0x00000082


	//----- nvinfo : EIATTR_SW2861232_WAR
	.align		4
.L_995:
        /*0008*/ 	.byte	0x01, 0x35
	.zero		2


	//----- nvinfo : EIATTR_PARAM_CBANK
	.align		4
        /*000c*/ 	.byte	0x04, 0x0a
        /*000e*/ 	.short	(.L_997 - .L_996)
	.align		4
.L_996:
        /*0010*/ 	.word	index@(.nv.constant0._ZN2at6native29vectorized_elementwise_kernelILi4EZZZNS0_68_GLOBAL__N__08176361_30_ActivationHardsigmoidKernel_cu_1520ed90_304418hardsigmoid_kernelERNS_18TensorIteratorBaseEENKUlvE_clEvENKUlvE2_clEvEUlN3c108BFloat16EE_St5arrayIPcLm2EEEEviT0_T1_)
        /*0014*/ 	.short	0x0160
        /*0016*/ 	.short	0x0030


	//----- nvinfo : EIATTR_CBANK_PARAM_SIZE
	.align		4
.L_997:
        /*0018*/ 	.byte	0x03, 0x19
        /*001a*/ 	.short	0x0030


	//----- nvinfo : EIATTR_KPARAM_INFO
	.align		4
        /*001c*/ 	.byte	0x04, 0x17
        /*001e*/ 	.short	(.L_999 - .L_998)
.L_998:
        /*0020*/ 	.word	0x00000000
        /*0024*/ 	.short	0x0002
        /*0026*/ 	.short	0x0020
        /*0028*/ 	.byte	0x00, 0xf0, 0x41, 0x00


	//----- nvinfo : EIATTR_KPARAM_INFO
	.align		4
.L_999:
        /*002c*/ 	.byte	0x04, 0x17
        /*002e*/ 	.short	(.L_1001 - .L_1000)
.L_1000:
        /*0030*/ 	.word	0x00000000
        /*0034*/ 	.short	0x0001
        /*0036*/ 	.short	0x0008
        /*0038*/ 	.byte	0x00, 0xf0, 0x61, 0x00


	//----- nvinfo : EIATTR_KPARAM_INFO
	.align		4
.L_1001:
        /*003c*/ 	.byte	0x04, 0x17
        /*003e*/ 	.short	(.L_1003 - .L_1002)
.L_1002:
        /*0040*/ 	.word	0x00000000
        /*0044*/ 	.short	0x0000
        /*0046*/ 	.short	0x0000
        /*0048*/ 	.byte	0x00, 0xf0, 0x11, 0x00


	//----- nvinfo : EIATTR_MAXREG_COUNT
	.align		4
.L_1003:
        /*004c*/ 	.byte	0x03, 0x1b
        /*004e*/ 	.short	0x00ff


	//----- nvinfo : EIATTR_MERCURY_ISA_VERSION
	.align		4
        /*0050*/ 	.byte	0x03, 0x5f
        /*0052*/ 	.short	0x0000


	//----- nvinfo : EIATTR_EXIT_INSTR_OFFSETS
	.align		4
        /*0054*/ 	.byte	0x04, 0x1c
        /*0056*/ 	.short	(.L_1005 - .L_1004)


	//   ....[0]....
.L_1004:
        /*0058*/ 	.word	0x000004d0


	//   ....[1]....
        /*005c*/ 	.word	0x000010c0


	//   ....[2]....
        /*0060*/ 	.word	0x00001110


	//----- nvinfo : EIATTR_MAX_THREADS
	.align		4
.L_1005:
        /*0064*/ 	.byte	0x04, 0x05
        /*0066*/ 	.short	(.L_1007 - .L_1006)
.L_1006:
        /*0068*/ 	.word	0x00000080
        /*006c*/ 	.word	0x00000001
        /*0070*/ 	.word	0x00000001


	//----- nvinfo : EIATTR_CRS_STACK_SIZE
	.align		4
.L_1007:
        /*0074*/ 	.byte	0x04, 0x1e
        /*0076*/ 	.short	(.L_1009 - .L_1008)
.L_1008:
        /*0078*/ 	.word	0x00000000
.L_1009:


//--------------------- .nv.info._ZN2at6native29vectorized_elementwise_kernelILi8EZZZNS0_68_GLOBAL__N__08176361_30_ActivationHardsigmoidKernel_cu_1520ed90_304418hardsigmoid_kernelERNS_18TensorIteratorBaseEENKUlvE_clEvENKUlvE2_clEvEUlN3c108BFloat16EE_St5arrayIPcLm2EEEEviT0_T1_ --------------------------
	.section	.nv.info._ZN2at6native29vectorized_elementwise_kernelILi8EZZZNS0_68_GLOBAL__N__08176361_30_ActivationHardsigmoidKernel_cu_1520ed90_304418hardsigmoid_kernelERNS_18TensorIteratorBaseEENKUlvE_clEvENKUlvE2_clEvEUlN3c108BFloat16EE_St5arrayIPcLm2EEEEviT0_T1_,"",@"SHT_CUDA_INFO"
	.sectionflags	@""
	.align	4


	//----- nvinfo : EIATTR_CUDA_API_VERSION
	.align		4
        /*0000*/ 	.byte	0x04, 0x37
        /*0002*/ 	.short	(.L_1011 - .L_1010)
.L_1010:
        /*0004*/ 	.word	0x00000082


	//----- nvinfo : EIATTR_SW2861232_WAR
	.align		4
.L_1011:
        /*0008*/ 	.byte	0x01, 0x35
	.zero		2


	//----- nvinfo : EIATTR_PARAM_CBANK
	.align		4
        /*000c*/ 	.byte	0x04, 0x0a
        /*000e*/ 	.short	(.L_1013 - .L_1012)
	.align		4
.L_1012:
        /*0010*/ 	.word	index@(.nv.constant0._ZN2at6native29vectorized_elementwise_kernelILi8EZZZNS0_68_GLOBAL__N__08176361_30_ActivationHardsigmoidKernel_cu_1520ed90_304418hardsigmoid_kernelERNS_18TensorIteratorBaseEENKUlvE_clEvENKUlvE2_clEvEUlN3c108BFloat16EE_St5arrayIPcLm2EEEEviT0_T1_)
        /*0014*/ 	.short	0x0160
        /*0016*/ 	.short	0x0030


	//----- nvinfo : EIATTR_CBANK_PARAM_SIZE
	.align		4
.L_1013:
        /*0018*/ 	.byte	0x03, 0x19
        /*001a*/ 	.short	0x0030


	//----- nvinfo : EIATTR_KPARAM_INFO
	.align		4
        /*001c*/ 	.byte	0x04, 0x17
        /*001e*/ 	.short	(.L_1015 - .L_1014)
.L_1014:
        /*0020*/ 	.word	0x00000000
        /*0024*/ 	.short	0x0002
        /*0026*/ 	.short	0x0020
        /*0028*/ 	.byte	0x00, 0xf0, 0x41, 0x00


	//----- nvinfo : EIATTR_KPARAM_INFO
	.align		4
.L_1015:
        /*002c*/ 	.byte	0x04, 0x17
        /*002e*/ 	.short	(.L_1017 - .L_1016)
.L_1016:
        /*0030*/ 	.word	0x00000000
        /*0034*/ 	.short	0x0001
        /*0036*/ 	.short	0x0008
        /*0038*/ 	.byte	0x00, 0xf0, 0x61, 0x00


	//----- nvinfo : EIATTR_KPARAM_INFO
	.align		4
.L_1017:
        /*003c*/ 	.byte	0x04, 0x17
        /*003e*/ 	.short	(.L_1019 - .L_1018)
.L_1018:
        /*0040*/ 	.word	0x00000000
        /*0044*/ 	.short	0x0000
        /*0046*/ 	.short	0x0000
        /*0048*/ 	.byte	0x00, 0xf0, 0x11, 0x00


	//----- nvinfo : EIATTR_MAXREG_COUNT
	.align		4
.L_1019:
        /*004c*/ 	.byte	0x03, 0x1b
        /*004e*/ 	.short	0x00ff


	//----- nvinfo : EIATTR_MERCURY_ISA_VERSION
	.align		4
        /*0050*/ 	.byte	0x03, 0x5f
        /*0052*/ 	.short	0x0000


	//----- nvinfo : EIATTR_EXIT_INSTR_OFFSETS
	.align		4
        /*0054*/ 	.byte	0x04, 0x1c
        /*0056*/ 	.short	(.L_1021 - .L_1020)


	//   ....[0]....
.L_1020:
        /*0058*/ 	.word	0x00000010


	//----- nvinfo : EIATTR_MAX_THREADS
	.align		4
.L_1021:
        /*005c*/ 	.byte	0x04, 0x05
        /*005e*/ 	.short	(.L_1023 - .L_1022)
.L_1022:
        /*0060*/ 	.word	0x00000080
        /*0064*/ 	.word	0x00000001
        /*0068*/ 	.word	0x00000001
.L_1023:


//--------------------- .nv.info._ZN2at6native18elementwise_kernelILi128ELi4EZNS0_15gpu_kernel_implIZZZNS0_68_GLOBAL__N__08176361_30_ActivationHardsigmoidKernel_cu_1520ed90_304418hardsigmoid_kernelERNS_18TensorIteratorBaseEENKUlvE_clEvENKUlvE1_clEvEUlN3c104HalfEE_EEvS5_RKT_EUliE_EEviT1_ --------------------------
	.section	.nv.info._ZN2at6native18elementwise_kernelILi128ELi4EZNS0_15gpu_kernel_implIZZZNS0_68_GLOBAL__N__08176361_30_ActivationHardsigmoidKernel_cu_1520ed90_304418hardsigmoid_kernelERNS_18TensorIteratorBaseEENKUlvE_clEvENKUlvE1_clEvEUlN3c104HalfEE_EEvS5_RKT_EUliE_EEviT1_,"",@"SHT_CUDA_INFO"
	.sectionflags	@""
	.align	4


	//----- nvinfo : EIATTR_CUDA_API_VERSION
	.align		4
        /*0000*/ 	.byte	0x04, 0x37
        /*0002*/ 	.short	(.L_1025 - .L_1024)
.L_1024:
        /*0004*/ 	.word	0x00000082


	//----- nvinfo : EIATTR_SW2861232_WAR
	.align		4
.L_1025:
        /*0008*/ 	.byte	0x01, 0x35
	.zero		2


	//----- nvinfo : EIATTR_PARAM_CBANK
	.align		4
        /*000c*/ 	.byte	0x04, 0x0a
        /*000e*/ 	.short	(.L_1027 - .L_1026)
	.align		4
.L_1026:
        /*0010*/ 	.word	index@(.nv.constant0._ZN2at6native18elementwise_kernelILi128ELi4EZNS0_15gpu_kernel_implIZZZNS0_68_GLOBAL__N__08176361_30_ActivationHardsigmoidKernel_cu_1520ed90_304418hardsigmoid_kernelERNS_18TensorIteratorBaseEENKUlvE_clEvENKUlvE1_clEvEUlN3c104HalfEE_EEvS5_RKT_EUliE_EEviT1_)
        /*0014*/ 	.short	0x0160
        /*0016*/ 	.short	0x0238


	//----- nvinfo : EIATTR_CBANK_PARAM_SIZE
	.align		4
.L_1027:
        /*0018*/ 	.byte	0x03, 0x19
        /*001a*/ 	.short	0x0238


	//----- nvinfo : EIATTR_KPARAM_INFO
	.align		4
        /*001c*/ 	.byte	0x04, 0x17
        /*001e*/ 	.short	(.L_1029 - .L_1028)
.L_1028:
        /*0020*/ 	.word	0x00000000
        /*0024*/ 	.short	0x0001
        /*0026*/ 	.short	0x0008
        /*0028*/ 	.byte	0x00, 0xf0, 0xc1, 0x08


	//----- nvinfo : EIATTR_KPARAM_INFO
	.align		4
.L_1029:
        /*002c*/ 	.byte	0x04, 0x17
        /*002e*/ 	.short	(.L_1031 - .L_1030)
.L_1030:
        /*0030*/ 	.word	0x00000000
        /*0034*/ 	.short	0x0000
        /*0036*/ 	.short	0x0000
        /*0038*/ 	.byte	0x00, 0xf0, 0x11, 0x00


	//----- nvinfo : EIATTR_MAXREG_COUNT
	.align		4
.L_1031:
        /*003c*/ 	.byte	0x03, 0x1b
        /*003e*/ 	.short	0x0080


	//----- nvinfo : EIATTR_EXTERNS
	.align		4
        /*0040*/ 	.byte	0x04, 0x0f
        /*0042*/ 	.short	(.L_1033 - .L_1032)


	//   ....[0]....
	.align		4
.L_1032:
        /*0044*/ 	.word	index@(__assertfail)


	//----- nvinfo : EIATTR_MERCURY_ISA_VERSION
	.align		4
.L_1033:
        /*0048*/ 	.byte	0x03, 0x5f
        /*004a*/ 	.short	0x0000


	//----- nvinfo : EIATTR_SYSCALL_OFFSETS
	.align		4
        /*004c*/ 	.byte	0x04, 0x46
        /*004e*/ 	.short	(.L_1035 - .L_1034)


	//   ....[0]....
.L_1034:
        /*0050*/ 	.word	0x00001dc0


	//   ....[1]....
        /*0054*/ 	.word	0x00002dd0


	//   ....[2]....
        /*0058*/ 	.word	0x00004bf0


	//   ....[3]....
        /*005c*/ 	.word	0x00005c00


	//   ....[4]....
        /*0060*/ 	.word	0x000079f0


	//   ....[5]....
        /*0064*/ 	.word	0x00008a00


	//   ....[6]....
        /*0068*/ 	.word	0x0000a800


	//   ....[7]....
        /*006c*/ 	.word	0x0000b810


	//----- nvinfo : EIATTR_EXIT_INSTR_OFFSETS
	.align		4
.L_1035:
        /*0070*/ 	.byte	0x04, 0x1c
        /*0072*/ 	.short	(.L_1037 - .L_1036)


	//   ....[0]....
.L_1036:
        /*0074*/ 	.word	0x00008ac0


	//   ....[1]....
        /*0078*/ 	.word	0x0000aa10


	//   ....[2]....
        /*007c*/ 	.word	0x0000aa50


	//   ....[3]....
        /*0080*/ 	.word	0x0000aaf0


	//   ....[4]....
        /*0084*/ 	.word	0x0000ab30


	//   ....[5]....
        /*0088*/ 	.word	0x0000ab70


	//   ....[6]....
        /*008c*/ 	.word	0x0000ac00


	//   ....[7]....
        /*0090*/ 	.word	0x0000ac20


	//   ....[8]....
        /*0094*/ 	.word	0x0000acc0


	//   ....[9]....
        /*0098*/ 	.word	0x0000ad10


	//   ....[10]....
        /*009c*/ 	.word	0x0000ad60


	//   ....[11]....
        /*00a0*/ 	.word	0x0000ae30


	//   ....[12]....
        /*00a4*/ 	.word	0x0000ae90


	//   ....[13]....
        /*00a8*/ 	.word	0x0000b020


	//   ....[14]....
        /*00ac*/ 	.word	0x0000b180


	//   ....[15]....
        /*00b0*/ 	.word	0x0000b1c0


	//   ....[16]....
        /*00b4*/ 	.word	0x0000b280


	//   ....[17]....
        /*00b8*/ 	.word	0x0000b400


	//   ....[18]....
        /*00bc*/ 	.word	0x0000b580


	//   ....[19]....
        /*00c0*/ 	.word	0x0000b6e0


	//   ....[20]....
        /*00c4*/ 	.word	0x0000b820


	//   ....[21]....
        /*00c8*/ 	.word	0x0000b860


	//   ....[22]....
        /*00cc*/ 	.word	0x0000b8a0


	//----- nvinfo : EIATTR_MAX_THREADS
	.align		4
.L_1037:
        /*00d0*/ 	.byte	0x04, 0x05
        /*00d2*/ 	.short	(.L_1039 - .L_1038)
.L_1038:
        /*00d4*/ 	.word	0x00000080
        /*00d8*/ 	.word	0x00000001
        /*00dc*/ 	.word	0x00000001


	//----- nvinfo : EIATTR_CRS_STACK_SIZE
	.align		4
.L_1039:
        /*00e0*/ 	.byte	0x04, 0x1e
        /*00e2*/ 	.short	(.L_1041 - .L_1040)
.L_1040:
        /*00e4*/ 	.word	0x00000000
.L_1041:


//--------------------- .nv.info._ZN2at6native27unrolled_elementwise_kernelIZZZNS0_68_GLOBAL__N__08176361_30_ActivationHardsigmoidKernel_cu_1520ed90_304418hardsigmoid_kernelERNS_18TensorIteratorBaseEENKUlvE_clEvENKUlvE1_clEvEUlN3c104HalfEE_St5arrayIPcLm2EELi4E23TrivialOffsetCalculatorILi1EjESE_NS0_6memory12LoadWithCastILi1EEENSF_13StoreWithCastILi1EEEEEviT_T0_T2_T3_T4_T5_ --------------------------
	.section	.nv.info._ZN2at6native27unrolled_elementwise_kernelIZZZNS0_68_GLOBAL__N__08176361_30_ActivationHardsigmoidKernel_cu_1520ed90_304418hardsigmoid_kernelERNS_18TensorIteratorBaseEENKUlvE_clEvENKUlvE1_clEvEUlN3c104HalfEE_St5arrayIPcLm2EELi4E23TrivialOffsetCalculatorILi1EjESE_NS0_6memory12LoadWithCastILi1EEENSF_13StoreWithCastILi1EEEEEviT_T0_T2_T3_T4_T5_,"",@"SHT_CUDA_INFO"
	.sectionflags	@""
	.align	4


	//----- nvinfo : EIATTR_CUDA_API_VERSION
	.align		4
        /*0000*/ 	.byte	0x04, 0x37
        /*0002*/ 	.short	(.L_1043 - .L_1042)
.L_1042:
        /*0004*/ 	.word	0x00000082


	//----- nvinfo : EIATTR_SW2861232_WAR
	.align		4
.L_1043:
        /*0008*/ 	.byte	0x01, 0x35
	.zero		2


	//----- nvinfo : EIATTR_PARAM_CBANK
	.align		4
        /*000c*/ 	.byte	0x04, 0x0a
        /*000e*/ 	.short	(.L_1045 - .L_1044)
	.align		4
.L_1044:
        /*0010*/ 	.word	index@(.nv.constant0._ZN2at6native27unrolled_elementwise_kernelIZZZNS0_68_GLOBAL__N__08176361_30_ActivationHardsigmoidKernel_cu_1520ed90_304418hardsigmoid_kernelERNS_18TensorIteratorBaseEENKUlvE_clEvENKUlvE1_clEvEUlN3c104HalfEE_St5arrayIPcLm2EELi4E23TrivialOffsetCalculatorILi1EjESE_NS0_6memory12LoadWithCastILi1EEENSF_13StoreWithCastILi1EEEEEviT_T0_T2_T3_T4_T5_)
        /*0014*/ 	.short	0x0160
        /*0016*/ 	.short	0x0044


	//----- nvinfo : EIATTR_CBANK_PARAM_SIZE
	.align		4
.L_1045:
        /*0018*/ 	.byte	0x03, 0x19
        /*001a*/ 	.short	0x0044


	//----- nvinfo : EIATTR_KPARAM_INFO
	.align		4
        /*001c*/ 	.byte	0x04, 0x17
        /*001e*/ 	.short	(.L_1047 - .L_1046)
.L_1046:
        /*0020*/ 	.word	0x00000000
        /*0024*/ 	.short	0x0006
        /*0026*/ 	.short	0x003c
        /*0028*/ 	.byte	0x00, 0xf0, 0x21, 0x00


	//----- nvinfo : EIATTR_KPARAM_INFO
	.align		4
.L_1047:
        /*002c*/ 	.byte	0x04, 0x17
        /*002e*/ 	.short	(.L_1049 - .L_1048)
.L_1048:
        /*0030*/ 	.word	0x00000000
        /*0034*/ 	.short	0x0005
        /*0036*/ 	.short	0x0034
        /*0038*/ 	.byte	0x00, 0xf0, 0x21, 0x00


	//----- nvinfo : EIATTR_KPARAM_INFO
	.align		4
.L_1049:
        /*003c*/ 	.byte	0x04, 0x17
        /*003e*/ 	.short	(.L_1051 - .L_1050)
.L_1050:
        /*0040*/ 	.word	0x00000000
        /*0044*/ 	.short	0x0004
        /*0046*/ 	.short	0x0031
        /*0048*/ 	.byte	0x00, 0xf0, 0x05, 0x00


	//----- nvinfo : EIATTR_KPARAM_INFO
	.align		4
.L_1051:
        /*004c*/ 	.byte	0x04, 0x17
        /*004e*/ 	.short	(.L_1053 - .L_1052)
.L_1052:
        /*0050*/ 	.word	0x00000000
        /*0054*/ 	.short	0x0003
        /*0056*/ 	.short	0x0030
        /*0058*/ 	.byte	0x00, 0xf0, 0x05, 0x00


	//----- nvinfo : EIATTR_KPARAM_INFO
	.align		4
.L_1053:
        /*005c*/ 	.byte	0x04, 0x17
        /*005e*/ 	.short	(.L_1055 - .L_1054)
.L_1054:
        /*0060*/ 	.word	0x00000000
        /*0064*/ 	.short	0x0002
        /*0066*/ 	.short	0x0020
        /*0068*/ 	.byte	0x00, 0xf0, 0x41, 0x00


	//----- nvinfo : EIATTR_KPARAM_INFO
	.align		4
.L_1055:
        /*006c*/ 	.byte	0x04, 0x17
        /*006e*/ 	.short	(.L_1057 - .L_1056)
.L_1056:
        /*0070*/ 	.word	0x00000000
        /*0074*/ 	.short	0x0001
        /*0076*/ 	.short	0x0008
        /*0078*/ 	.byte	0x00, 0xf0, 0x61, 0x00


	//----- nvinfo : EIATTR_KPARAM_INFO
	.align		4
.L_1057:
        /*007c*/ 	.byte	0x04, 0x17
        /*007e*/ 	.short	(.L_1059 - .L_1058)
.L_1058:
        /*0080*/ 	.word	0x00000000
        /*0084*/ 	.short	0x0000
        /*0086*/ 	.short	0x0000
        /*0088*/ 	.byte	0x00, 0xf0, 0x11, 0x00


	//----- nvinfo : EIATTR_MAXREG_COUNT
	.align		4
.L_1059:
        /*008c*/ 	.byte	0x03, 0x1b
        /*008e*/ 	.short	0x00ff


	//----- nvinfo : EIATTR_EXTERNS
	.align		4
        /*0090*/ 	.byte	0x04, 0x0f
        /*0092*/ 	.short	(.L_1061 - .L_1060)


	//   ....[0]....
	.align		4
.L_1060:
        /*0094*/ 	.word	index@(__assertfail)


	//----- nvinfo : EIATTR_MERCURY_ISA_VERSION
	.align		4
.L_1061:
        /*0098*/ 	.byte	0x03, 0x5f
        /*009a*/ 	.short	0x0000


	//----- nvinfo : EIATTR_SYSCALL_OFFSETS
	.align		4
        /*009c*/ 	.byte	0x04, 0x46
        /*009e*/ 	.short	(.L_1063 - .L_1062)


	//   ....[0]....
.L_1062:
        /*00a0*/ 	.word	0x00001070


	//   ....[1]....
        /*00a4*/ 	.word	0x00002140


	//   ....[2]....
        /*00a8*/ 	.word	0x00003220


	//   ....[3]....
        /*00ac*/ 	.word	0x000042d0


	//   ....[4]....
        /*00b0*/ 	.word	0x000056a0


	//   ....[5]....
        /*00b4*/ 	.word	0x000066d0


	//   ....[6]....
        /*00b8*/ 	.word	0x000076c0


	//   ....[7]....
        /*00bc*/ 	.word	0x000086b0


	//----- nvinfo : EIATTR_EXIT_INSTR_OFFSETS
	.align		4
.L_1063:
        /*00c0*/ 	.byte	0x04, 0x1c
        /*00c2*/ 	.short	(.L_1065 - .L_1064)


	//   ....[0]....
.L_1064:
        /*00c4*/ 	.word	0x00007780


	//   ....[1]....
        /*00c8*/ 	.word	0x000078b0


	//   ....[2]....
        /*00cc*/ 	.word	0x000078f0


	//   ....[3]....
        /*00d0*/ 	.word	0x00007990


	//   ....[4]....
        /*00d4*/ 	.word	0x000079d0


	//   ....[5]....
        /*00d8*/ 	.word	0x00007a10


	//   ....[6]....
        /*00dc*/ 	.word	0x00007aa0


	//   ....[7]....
        /*00e0*/ 	.word	0x00007ac0


	//   ....[8]....
        /*00e4*/ 	.word	0x00007b60


	//   ....[9]....
        /*00e8*/ 	.word	0x00007bb0


	//   ....[10]....
        /*00ec*/ 	.word	0x00007c00


	//   ....[11]....
        /*00f0*/ 	.word	0x00007cd0


	//   ....[12]....
        /*00f4*/ 	.word	0x00007d30


	//   ....[13]....
        /*00f8*/ 	.word	0x00007ec0


	//   ....[14]....
        /*00fc*/ 	.word	0x00008020


	//   ....[15]....
        /*0100*/ 	.word	0x00008060


	//   ....[16]....
        /*0104*/ 	.word	0x00008120


	//   ....[17]....
        /*0108*/ 	.word	0x000082a0


	//   ....[18]....
        /*010c*/ 	.word	0x00008420


	//   ....[19]....
        /*0110*/ 	.word	0x00008580


	//   ....[20]....
        /*0114*/ 	.word	0x000086c0


	//   ....[21]....
        /*0118*/ 	.word	0x00008700


	//   ....[22]....
        /*011c*/ 	.word	0x00008740


	//----- nvinfo : EIATTR_MAX_THREADS
	.align		4
.L_1065:
        /*0120*/ 	.byte	0x04, 0x05
        /*0122*/ 	.short	(.L_1067 - .L_1066)
.L_1066:
        /*0124*/ 	.word	0x00000080
        /*0128*/ 	.word	0x00000001
        /*012c*/ 	.word	0x00000001


	//----- nvinfo : EIATTR_CRS_STACK_SIZE
	.align		4
.L_1067:
        /*0130*/ 	.byte	0x04, 0x1e
        /*0132*/ 	.short	(.L_1069 - .L_1068)
.L_1068:
        /*0134*/ 	.word	0x00000000
.L_1069:


//--------------------- .nv.info._ZN2at6native18elementwise_kernelILi128ELi4EZNS0_22gpu_kernel_impl_nocastIZZZNS0_68_GLOBAL__N__08176361_30_ActivationHardsigmoidKernel_cu_1520ed90_304418hardsigmoid_kernelERNS_18TensorIteratorBaseEENKUlvE_clEvENKUlvE1_clEvEUlN3c104HalfEE_EEvS5_RKT_EUliE_EEviT1_ --------------------------
	.section	.nv.info._ZN2at6native18elementwise_kernelILi128ELi4EZNS0_22gpu_kernel_impl_nocastIZZZNS0_68_GLOBAL__N__08176361_30_ActivationHardsigmoidKernel_cu_1520ed90_304418hardsigmoid_kernelERNS_18TensorIteratorBaseEENKUlvE_clEvENKUlvE1_clEvEUlN3c104HalfEE_EEvS5_RKT_EUliE_EEviT1_,"",@"SHT_CUDA_INFO"
	.sectionflags	@""
	.align	4


	//----- nvinfo : EIATTR_CUDA_API_VERSION
	.align		4
        /*0000*/ 	.byte	0x04, 0x37
        /*0002*/ 	.short	(.L_1071 - .L_1070)
.L_1070:
        /*0004*/ 	.word	0x00000082


	//----- nvinfo : EIATTR_SW2861232_WAR
	.align		4
.L_1071:
        /*0008*/ 	.byte	0x01, 0x35
	.zero		2


	//----- nvinfo : EIATTR_PARAM_CBANK
	.align		4
        /*000c*/ 	.byte	0x04, 0x0a
        /*000e*/ 	.short	(.L_1073 - .L_1072)
	.align		4
.L_1072:
        /*0010*/ 	.word	index@(.nv.constant0._ZN2at6native18elementwise_kernelILi128ELi4EZNS0_22gpu_kernel_impl_nocastIZZZNS0_68_GLOBAL__N__08176361_30_ActivationHardsigmoidKernel_cu_1520ed90_304418hardsigmoid_kernelERNS_18TensorIteratorBaseEENKUlvE_clEvENKUlvE1_clEvEUlN3c104HalfEE_EEvS5_RKT_EUliE_EEviT1_)
        /*0014*/ 	.short	0x0160
        /*0016*/ 	.short	0x0230


	//----- nvinfo : EIATTR_CBANK_PARAM_SIZE
	.align		4
.L_1073:
        /*0018*/ 	.byte	0x03, 0x19
        /*001a*/ 	.short	0x0230


	//----- nvinfo : EIATTR_KPARAM_INFO
	.align		4
        /*001c*/ 	.byte	0x04, 0x17
        /*001e*/ 	.short	(.L_1075 - .L_1074)
.L_1074:
        /*0020*/ 	.word	0x00000000
        /*0024*/ 	.short	0x0001
        /*0026*/ 	.short	0x0008
        /*0028*/ 	.byte	0x00, 0xf0, 0xa1, 0x08


	//----- nvinfo : EIATTR_KPARAM_INFO
	.align		4
.L_1075:
        /*002c*/ 	.byte	0x04, 0x17
        /*002e*/ 	.short	(.L_1077 - .L_1076)
.L_1076:
        /*0030*/ 	.word	0x00000000
        /*0034*/ 	.short	0x0000
        /*0036*/ 	.short	0x0000
        /*0038*/ 	.byte	0x00, 0xf0, 0x11, 0x00


	//----- nvinfo : EIATTR_MAXREG_COUNT
	.align		4
.L_1077:
        /*003c*/ 	.byte	0x03, 0x1b
        /*003e*/ 	.short	0x0080


	//----- nvinfo : EIATTR_MERCURY_ISA_VERSION
	.align		4
        /*0040*/ 	.byte	0x03, 0x5f
        /*0042*/ 	.short	0x0000


	//----- nvinfo : EIATTR_EXIT_INSTR_OFFSETS
	.align		4
        /*0044*/ 	.byte	0x04, 0x1c
        /*0046*/ 	.short	(.L_1079 - .L_1078)


	//   ....[0]....
.L_1078:
        /*0048*/ 	.word	0x00002e60


	//   ....[1]....
        /*004c*/ 	.word	0x00003d80


	//----- nvinfo : EIATTR_MAX_THREADS
	.align		4
.L_1079:
        /*0050*/ 	.byte	0x04, 0x05
        /*0052*/ 	.short	(.L_1081 - .L_1080)
.L_1080:
        /*0054*/ 	.word	0x00000080
        /*0058*/ 	.word	0x00000001
        /*005c*/ 	.word	0x00000001


	//----- nvinfo : EIATTR_CRS_STACK_SIZE
	.align		4
.L_1081:
        /*0060*/ 	.byte	0x04, 0x1e
        /*0062*/ 	.short	(.L_1083 - .L_1082)
.L_1082:
        /*0064*/ 	.word	0x00000000
.L_1083:


//--------------------- .nv.info._ZN2at6native27unrolled_elementwise_kernelIZZZNS0_68_GLOBAL__N__08176361_30_ActivationHardsigmoidKernel_cu_1520ed90_304418hardsigmoid_kernelERNS_18TensorIteratorBaseEENKUlvE_clEvENKUlvE1_clEvEUlN3c104HalfEE_St5arrayIPcLm2EELi4E23TrivialOffsetCalculatorILi1EjESE_NS0_6memory15LoadWithoutCastENSF_16StoreWithoutCastEEEviT_T0_T2_T3_T4_T5_ --------------------------
	.section	.nv.info._ZN2at6native27unrolled_elementwise_kernelIZZZNS0_68_GLOBAL__N__08176361_30_ActivationHardsigmoidKernel_cu_1520ed90_304418hardsigmoid_kernelERNS_18TensorIteratorBaseEENKUlvE_clEvENKUlvE1_clEvEUlN3c104HalfEE_St5arrayIPcLm2EELi4E23TrivialOffsetCalculatorILi1EjESE_NS0_6memory15LoadWithoutCastENSF_16StoreWithoutCastEEEviT_T0_T2_T3_T4_T5_,"",@"SHT_CUDA_INFO"
	.sectionflags	@""
	.align	4


	//----- nvinfo : EIATTR_CUDA_API_VERSION
	.align		4
        /*0000*/ 	.byte	0x04, 0x37
        /*0002*/ 	.short	(.L_1085 - .L_1084)
.L_1084:
        /*0004*/ 	.word	0x00000082


	//----- nvinfo : EIATTR_SW2861232_WAR
	.align		4
.L_1085:
        /*0008*/ 	.byte	0x01, 0x35
	.zero		2


	//----- nvinfo : EIATTR_PARAM_CBANK
	.align		4
        /*000c*/ 	.byte	0x04, 0x0a
        /*000e*/ 	.short	(.L_1087 - .L_1086)
	.align		4
.L_1086:
        /*0010*/ 	.word	index@(.nv.constant0._ZN2at6native27unrolled_elementwise_kernelIZZZNS0_68_GLOBAL__N__08176361_30_ActivationHardsigmoidKernel_cu_1520ed90_304418hardsigmoid_kernelERNS_18TensorIteratorBaseEENKUlvE_clEvENKUlvE1_clEvEUlN3c104HalfEE_St5arrayIPcLm2EELi4E23TrivialOffsetCalculatorILi1EjESE_NS0_6memory15LoadWithoutCastENSF_16StoreWithoutCastEEEviT_T0_T2_T3_T4_T5_)
        /*0014*/ 	.short	0x0160
        /*0016*/ 	.short	0x0034


	//----- nvinfo : EIATTR_CBANK_PARAM_SIZE
	.align		4
.L_1087:
        /*0018*/ 	.byte	0x03, 0x19
        /*001a*/ 	.short	0x0034


	//----- nvinfo : EIATTR_KPARAM_INFO
	.align		4
        /*001c*/ 	.byte	0x04, 0x17
        /*001e*/ 	.short	(.L_1089 - .L_1088)
.L_1088:
        /*0020*/ 	.word	0x00000000
        /*0024*/ 	.short	0x0006
        /*0026*/ 	.short	0x0033
        /*0028*/ 	.byte	0x00, 0xf0, 0x05, 0x00


	//----- nvinfo : EIATTR_KPARAM_INFO
	.align		4
.L_1089:
        /*002c*/ 	.byte	0x04, 0x17
        /*002e*/ 	.short	(.L_1091 - .L_1090)
.L_1090:
        /*0030*/ 	.word	0x00000000
        /*0034*/ 	.short	0x0005
        /*0036*/ 	.short	0x0032
        /*0038*/ 	.byte	0x00, 0xf0, 0x05, 0x00


	//----- nvinfo : EIATTR_KPARAM_INFO
	.align		4
.L_1091:
        /*003c*/ 	.byte	0x04, 0x17
        /*003e*/ 	.short	(.L_1093 - .L_1092)
.L_1092:
        /*0040*/ 	.word	0x00000000
        /*0044*/ 	.short	0x0004
        /*0046*/ 	.short	0x0031
        /*0048*/ 	.byte	0x00, 0xf0, 0x05, 0x00


	//----- nvinfo : EIATTR_KPARAM_INFO
	.align		4
.L_1093:
        /*004c*/ 	.byte	0x04, 0x17
        /*004e*/ 	.short	(.L_1095 - .L_1094)
.L_1094:
        /*0050*/ 	.word	0x00000000
        /*0054*/ 	.short	0x0003
        /*0056*/ 	.short	0x0030
        /*0058*/ 	.byte	0x00, 0xf0, 0x05, 0x00


	//----- nvinfo : EIATTR_KPARAM_INFO
	.align		4
.L_1095:
        /*005c*/ 	.byte	0x04, 0x17
        /*005e*/ 	.short	(.L_1097 - .L_1096)
.L_1096:
        /*0060*/ 	.word	0x00000000
        /*0064*/ 	.short	0x0002
        /*0066*/ 	.short	0x0020
        /*0068*/ 	.byte	0x00, 0xf0, 0x41, 0x00


	//----- nvinfo : EIATTR_KPARAM_INFO
	.align		4
.L_1097:
        /*006c*/ 	.byte	0x04, 0x17
        /*006e*/ 	.short	(.L_1099 - .L_1098)
.L_1098:
        /*0070*/ 	.word	0x00000000
        /*0074*/ 	.short	0x0001
        /*0076*/ 	.short	0x0008
        /*0078*/ 	.byte	0x00, 0xf0, 0x61, 0x00


	//----- nvinfo : EIATTR_KPARAM_INFO
	.align		4
.L_1099:
        /*007c*/ 	.byte	0x04, 0x17
        /*007e*/ 	.short	(.L_1101 - .L_1100)
.L_1100:
        /*0080*/ 	.word	0x00000000
        /*0084*/ 	.short	0x0000
        /*0086*/ 	.short	0x0000
        /*0088*/ 	.byte	0x00, 0xf0, 0x11, 0x00


	//----- nvinfo : EIATTR_MAXREG_COUNT
	.align		4
.L_1101:
        /*008c*/ 	.byte	0x03, 0x1b
        /*008e*/ 	.short	0x00ff


	//----- nvinfo : EIATTR_MERCURY_ISA_VERSION
	.align		4
        /*0090*/ 	.byte	0x03, 0x5f
        /*0092*/ 	.short	0x0000


	//----- nvinfo : EIATTR_EXIT_INSTR_OFFSETS
	.align		4
        /*0094*/ 	.byte	0x04, 0x1c
        /*0096*/ 	.short	(.L_1103 - .L_1102)


	//   ....[0]....
.L_1102:
        /*0098*/ 	.word	0x000005c0


	//   ....[1]....
        /*009c*/ 	.word	0x00000610


	//----- nvinfo : EIATTR_MAX_THREADS
	.align		4
.L_1103:
        /*00a0*/ 	.byte	0x04, 0x05
        /*00a2*/ 	.short	(.L_1105 - .L_1104)
.L_1104:
        /*00a4*/ 	.word	0x00000080
        /*00a8*/ 	.word	0x00000001
        /*00ac*/ 	.word	0x00000001


	//----- nvinfo : EIATTR_CRS_STACK_SIZE
	.align		4
.L_1105:
        /*00b0*/ 	.byte	0x04, 0x1e
        /*00b2*/ 	.short	(.L_1107 - .L_1106)
.L_1106:
        /*00b4*/ 	.word	0x00000000
.L_1107:


//--------------------- .nv.info._ZN2at6native29vectorized_elementwise_kernelILi2EZZZNS0_68_GLOBAL__N__08176361_30_ActivationHardsigmoidKernel_cu_1520ed90_304418hardsigmoid_kernelERNS_18TensorIteratorBaseEENKUlvE_clEvENKUlvE1_clEvEUlN3c104HalfEE_St5arrayIPcLm2EEEEviT0_T1_ --------------------------
	.section	.nv.info._ZN2at6native29vectorized_elementwise_kernelILi2EZZZNS0_68_GLOBAL__N__08176361_30_ActivationHardsigmoidKernel_cu_1520ed90_304418hardsigmoid_kernelERNS_18TensorIteratorBaseEENKUlvE_clEvENKUlvE1_clEvEUlN3c104HalfEE_St5arrayIPcLm2EEEEviT0_T1_,"",@"SHT_CUDA_INFO"
	.sectionflags	@""
	.align	4


	//----- nvinfo : EIATTR_CUDA_API_VERSION
	.align		4
        /*0000*/ 	.byte	0x04, 0x37
        /*0002*/ 	.short	(.L_1109 - .L_1108)
.L_1108:
        /*0004*/ 	.word	0x00000082


	//----- nvinfo : EIATTR_SW2861232_WAR
	.align		4
.L_1109:
        /*0008*/ 	.byte	0x01, 0x35
	.zero		2


	//----- nvinfo : EIATTR_PARAM_CBANK
	.align		4
        /*000c*/ 	.byte	0x04, 0x0a
        /*000e*/ 	.short	(.L_1111 - .L_1110)
	.align		4
.L_1110:
        /*0010*/ 	.word	index@(.nv.constant0._ZN2at6native29vectorized_elementwise_kernelILi2EZZZNS0_68_GLOBAL__N__08176361_30_ActivationHardsigmoidKernel_cu_1520ed90_304418hardsigmoid_kernelERNS_18TensorIteratorBaseEENKUlvE_clEvENKUlvE1_clEvEUlN3c104HalfEE_St5arrayIPcLm2EEEEviT0_T1_)
        /*0014*/ 	.short	0x0160
        /*0016*/ 	.short	0x0030


	//----- nvinfo : EIATTR_CBANK_PARAM_SIZE
	.align		4
.L_1111:
        /*0018*/ 	.byte	0x03, 0x19
        /*001a*/ 	.short	0x0030


	//----- nvinfo : EIATTR_KPARAM_INFO
	.align		4
        /*001c*/ 	.byte	0x04, 0x17
        /*001e*/ 	.short	(.L_1113 - .L_1112)
.L_1112:
        /*0020*/ 	.word	0x00000000
        /*0024*/ 	.short	0x0002
        /*0026*/ 	.short	0x0020
        /*0028*/ 	.byte	0x00, 0xf0, 0x41, 0x00


	//----- nvinfo : EIATTR_KPARAM_INFO
	.align		4
.L_1113:
        /*002c*/ 	.byte	0x04, 0x17
        /*002e*/ 	.short	(.L_1115 - .L_1114)
.L_1114:
        /*0030*/ 	.word	0x00000000
        /*0034*/ 	.short	0x0001
        /*0036*/ 	.short	0x0008
        /*0038*/ 	.byte	0x00, 0xf0, 0x61, 0x00


	//----- nvinfo : EIATTR_KPARAM_INFO
	.align		4
.L_1115:
        /*003c*/ 	.byte	0x04, 0x17
        /*003e*/ 	.short	(.L_1117 - .L_1116)
.L_1116:
        /*0040*/ 	.word	0x00000000
        /*0044*/ 	.short	0x0000
        /*0046*/ 	.short	0x0000
        /*0048*/ 	.byte	0x00, 0xf0, 0x11, 0x00


	//----- nvinfo : EIATTR_MAXREG_COUNT
	.align		4
.L_1117:
        /*004c*/ 	.byte	0x03, 0x1b
        /*004e*/ 	.short	0x00ff


	//----- nvinfo : EIATTR_MERCURY_ISA_VERSION
	.align		4
        /*0050*/ 	.byte	0x03, 0x5f
        /*0052*/ 	.short	0x0000


	//----- nvinfo : EIATTR_EXIT_INSTR_OFFSETS
	.align		4
        /*0054*/ 	.byte	0x04, 0x1c
        /*0056*/ 	.short	(.L_1119 - .L_1118)


	//   ....[0]....
.L_1118:
        /*0058*/ 	.word	0x00000510


	//   ....[1]....
        /*005c*/ 	.word	0x000010f0


	//   ....[2]....
        /*0060*/ 	.word	0x00001140


	//----- nvinfo : EIATTR_MAX_THREADS
	.align		4
.L_1119:
        /*0064*/ 	.byte	0x04, 0x05
        /*0066*/ 	.short	(.L_1121 - .L_1120)
.L_1120:
        /*0068*/ 	.word	0x00000080
        /*006c*/ 	.word	0x00000001
        /*0070*/ 	.word	0x00000001


	//----- nvinfo : EIATTR_CRS_STACK_SIZE
	.align		4
.L_1121:
        /*0074*/ 	.byte	0x04, 0x1e
        /*0076*/ 	.short	(.L_1123 - .L_1122)
.L_1122:
        /*0078*/ 	.word	0x00000000
.L_1123:


//--------------------- .nv.info._ZN2at6native29vectorized_elementwise_kernelILi4EZZZNS0_68_GLOBAL__N__08176361_30_ActivationHardsigmoidKernel_cu_1520ed90_304418hardsigmoid_kernelERNS_18TensorIteratorBaseEENKUlvE_clEvENKUlvE1_clEvEUlN3c104HalfEE_St5arrayIPcLm2EEEEviT0_T1_ --------------------------
	.section	.nv.info._ZN2at6native29vectorized_elementwise_kernelILi4EZZZNS0_68_GLOBAL__N__08176361_30_ActivationHardsigmoidKernel_cu_1520ed90_304418hardsigmoid_kernelERNS_18TensorIteratorBaseEENKUlvE_clEvENKUlvE1_clEvEUlN3c104HalfEE_St5arrayIPcLm2EEEEviT0_T1_,"",@"SHT_CUDA_INFO"
	.sectionflags	@""
	.align	4


	//----- nvinfo : EIATTR_CUDA_API_VERSION
	.align		4
        /*0000*/ 	.byte	0x04, 0x37
        /*0002*/ 	.short	(.L_1125 - .L_1124)
.L_1124:
        /*0004*/ 	.word	0x00000082


	//----- nvinfo : EIATTR_SW2861232_WAR
	.align		4
.L_1125:
        /*0008*/ 	.byte	0x01, 0x35
	.zero		2


	//----- nvinfo : EIATTR_PARAM_CBANK
	.align		4
        /*000c*/ 	.byte	0x04, 0x0a
        /*000e*/ 	.short	(.L_1127 - .L_1126)
	.align		4
.L_1126:
        /*0010*/ 	.word	index@(.nv.constant0._ZN2at6native29vectorized_elementwise_kernelILi4EZZZNS0_68_GLOBAL__N__08176361_30_ActivationHardsigmoidKernel_cu_1520ed90_304418hardsigmoid_kernelERNS_18TensorIteratorBaseEENKUlvE_clEvENKUlvE1_clEvEUlN3c104HalfEE_St5arrayIPcLm2EEEEviT0_T1_)
        /*0014*/ 	.short	0x0160
        /*0016*/ 	.short	0x0030


	//----- nvinfo : EIATTR_CBANK_PARAM_SIZE
	.align		4
.L_1127:
        /*0018*/ 	.byte	0x03, 0x19
        /*001a*/ 	.short	0x0030


	//----- nvinfo : EIATTR_KPARAM_INFO
	.align		4
        /*001c*/ 	.byte	0x04, 0x17
        /*001e*/ 	.short	(.L_1129 - .L_1128)
.L_1128:
        /*0020*/ 	.word	0x00000000
        /*0024*/ 	.short	0x0002
        /*0026*/ 	.short	0x0020
        /*0028*/ 	.byte	0x00, 0xf0, 0x41, 0x00


	//----- nvinfo : EIATTR_KPARAM_INFO
	.align		4
.L_1129:
        /*002c*/ 	.byte	0x04, 0x17
        /*002e*/ 	.short	(.L_1131 - .L_1130)
.L_1130:
        /*0030*/ 	.word	0x00000000
        /*0034*/ 	.short	0x0001
        /*0036*/ 	.short	0x0008
        /*0038*/ 	.byte	0x00, 0xf0, 0x61, 0x00


	//----- nvinfo : EIATTR_KPARAM_INFO
	.align		4
.L_1131:
        /*003c*/ 	.byte	0x04, 0x17
        /*003e*/ 	.short	(.L_1133 - .L_1132)
.L_1132:
        /*0040*/ 	.word	0x00000000
        /*0044*/ 	.short	0x0000
        /*0046*/ 	.short	0x0000
        /*0048*/ 	.byte	0x00, 0xf0, 0x11, 0x00


	//----- nvinfo : EIATTR_MAXREG_COUNT
	.align		4
.L_1133:
        /*004c*/ 	.byte	0x03, 0x1b
        /*004e*/ 	.short	0x00ff


	//----- nvinfo : EIATTR_MERCURY_ISA_VERSION
	.align		4
        /*0050*/ 	.byte	0x03, 0x5f
        /*0052*/ 	.short	0x0000


	//----- nvinfo : EIATTR_EXIT_INSTR_OFFSETS
	.align		4
        /*0054*/ 	.byte	0x04, 0x1c
        /*0056*/ 	.short	(.L_1135 - .L_1134)


	//   ....[0]....
.L_1134:
        /*0058*/ 	.word	0x000004d0


	//   ....[1]....
        /*005c*/ 	.word	0x000010b0


	//   ....[2]....
        /*0060*/ 	.word	0x00001100


	//----- nvinfo : EIATTR_MAX_THREADS
	.align		4
.L_1135:
        /*0064*/ 	.byte	0x04, 0x05
        /*0066*/ 	.short	(.L_1137 - .L_1136)
.L_1136:
        /*0068*/ 	.word	0x00000080
        /*006c*/ 	.word	0x00000001
        /*0070*/ 	.word	0x00000001


	//----- nvinfo : EIATTR_CRS_STACK_SIZE
	.align		4
.L_1137:
        /*0074*/ 	.byte	0x04, 0x1e
        /*0076*/ 	.short	(.L_1139 - .L_1138)
.L_1138:
        /*0078*/ 	.word	0x00000000
.L_1139:


//--------------------- .nv.info._ZN2at6native29vectorized_elementwise_kernelILi8EZZZNS0_68_GLOBAL__N__08176361_30_ActivationHardsigmoidKernel_cu_1520ed90_304418hardsigmoid_kernelERNS_18TensorIteratorBaseEENKUlvE_clEvENKUlvE1_clEvEUlN3c104HalfEE_St5arrayIPcLm2EEEEviT0_T1_ --------------------------
	.section	.nv.info._ZN2at6native29vectorized_elementwise_kernelILi8EZZZNS0_68_GLOBAL__N__08176361_30_ActivationHardsigmoidKernel_cu_1520ed90_304418hardsigmoid_kernelERNS_18TensorIteratorBaseEENKUlvE_clEvENKUlvE1_clEvEUlN3c104HalfEE_St5arrayIPcLm2EEEEviT0_T1_,"",@"SHT_CUDA_INFO"
	.sectionflags	@""
	.align	4


	//----- nvinfo : EIATTR_CUDA_API_VERSION
	.align		4
        /*0000*/ 	.byte	0x04, 0x37
        /*0002*/ 	.short	(.L_1141 - .L_1140)
.L_1140:
        /*0004*/ 	.word	0x00000082


	//----- nvinfo : EIATTR_SW2861232_WAR
	.align		4
.L_1141:
        /*0008*/ 	.byte	0x01, 0x35
	.zero		2


	//----- nvinfo : EIATTR_PARAM_CBANK
	.align		4
        /*000c*/ 	.byte	0x04, 0x0a
        /*000e*/ 	.short	(.L_1143 - .L_1142)
	.align		4
.L_1142:
        /*0010*/ 	.word	index@(.nv.constant0._ZN2at6native29vectorized_elementwise_kernelILi8EZZZNS0_68_GLOBAL__N__08176361_30_ActivationHardsigmoidKernel_cu_1520ed90_304418hardsigmoid_kernelERNS_18TensorIteratorBaseEENKUlvE_clEvENKUlvE1_clEvEUlN3c104HalfEE_St5arrayIPcLm2EEEEviT0_T1_)
        /*0014*/ 	.short	0x0160
        /*0016*/ 	.short	0x0030


	//----- nvinfo : EIATTR_CBANK_PARAM_SIZE
	.align		4
.L_1143:
        /*0018*/ 	.byte	0x03, 0x19
        /*001a*/ 	.short	0x0030


	//----- nvinfo : EIATTR_KPARAM_INFO
	.align		4
        /*001c*/ 	.byte	0x04, 0x17
        /*001e*/ 	.short	(.L_1145 - .L_1144)
.L_1144:
        /*0020*/ 	.word	0x00000000
        /*0024*/ 	.short	0x0002
        /*0026*/ 	.short	0x0020
        /*0028*/ 	.byte	0x00, 0xf0, 0x41, 0x00


	//----- nvinfo : EIATTR_KPARAM_INFO
	.align		4
.L_1145:
        /*002c*/ 	.byte	0x04, 0x17
        /*002e*/ 	.short	(.L_1147 - .L_1146)
.L_1146:
        /*0030*/ 	.word	0x00000000
        /*0034*/ 	.short	0x0001
        /*0036*/ 	.short	0x0008
        /*0038*/ 	.byte	0x00, 0xf0, 0x61, 0x00


	//----- nvinfo : EIATTR_KPARAM_INFO
	.align		4
.L_1147:
        /*003c*/ 	.byte	0x04, 0x17
        /*003e*/ 	.short	(.L_1149 - .L_1148)
.L_1148:
        /*0040*/ 	.word	0x00000000
        /*0044*/ 	.short	0x0000
        /*0046*/ 	.short	0x0000
        /*0048*/ 	.byte	0x00, 0xf0, 0x11, 0x00


	//----- nvinfo : EIATTR_MAXREG_COUNT
	.align		4
.L_1149:
        /*004c*/ 	.byte	0x03, 0x1b
        /*004e*/ 	.short	0x00ff


	//----- nvinfo : EIATTR_MERCURY_ISA_VERSION
	.align		4
        /*0050*/ 	.byte	0x03, 0x5f
        /*0052*/ 	.short	0x0000


	//----- nvinfo : EIATTR_EXIT_INSTR_OFFSETS
	.align		4
        /*0054*/ 	.byte	0x04, 0x1c
        /*0056*/ 	.short	(.L_1151 - .L_1150)


	//   ....[0]....
.L_1150:
        /*0058*/ 	.word	0x00000010


	//----- nvinfo : EIATTR_MAX_THREADS
	.align		4
.L_1151:
        /*005c*/ 	.byte	0x04, 0x05
        /*005e*/ 	.short	(.L_1153 - .L_1152)
.L_1152:
        /*0060*/ 	.word	0x00000080
        /*0064*/ 	.word	0x00000001
        /*0068*/ 	.word	0x00000001
.L_1153:


//--------------------- .nv.info._ZN2at6native18elementwise_kernelILi128ELi4EZNS0_15gpu_kernel_implIZZZNS0_68_GLOBAL__N__08176361_30_ActivationHardsigmoidKernel_cu_1520ed90_304418hardsigmoid_kernelERNS_18TensorIteratorBaseEENKUlvE_clEvENKUlvE0_clEvEUlfE_EEvS5_RKT_EUliE_EEviT1_ --------------------------
	.section	.nv.info._ZN2at6native18elementwise_kernelILi128ELi4EZNS0_15gpu_kernel_implIZZZNS0_68_GLOBAL__N__08176361_30_ActivationHardsigmoidKernel_cu_1520ed90_304418hardsigmoid_kernelERNS_18TensorIteratorBaseEENKUlvE_clEvENKUlvE0_clEvEUlfE_EEvS5_RKT_EUliE_EEviT1_,"",@"SHT_CUDA_INFO"
	.sectionflags	@""
	.align	4


	//----- nvinfo : EIATTR_CUDA_API_VERSION
	.align		4
        /*0000*/ 	.byte	0x04, 0x37
        /*0002*/ 	.short	(.L_1155 - .L_1154)
.L_1154:
        /*0004*/ 	.word	0x00000082


	//----- nvinfo : EIATTR_SW2861232_WAR
	.align		4
.L_1155:
        /*0008*/ 	.byte	0x01, 0x35
	.zero		2


	//----- nvinfo : EIATTR_PARAM_CBANK
	.align		4
        /*000c*/ 	.byte	0x04, 0x0a
        /*000e*/ 	.short	(.L_1157 - .L_1156)
	.align		4
.L_1156:
        /*0010*/ 	.word	index@(.nv.constant0._ZN2at6native18elementwise_kernelILi128ELi4EZNS0_15gpu_kernel_implIZZZNS0_68_GLOBAL__N__08176361_30_ActivationHardsigmoidKernel_cu_1520ed90_304418hardsigmoid_kernelERNS_18TensorIteratorBaseEENKUlvE_clEvENKUlvE0_clEvEUlfE_EEvS5_RKT_EUliE_EEviT1_)
        /*0014*/ 	.short	0x0160
        /*0016*/ 	.short	0x0238


	//----- nvinfo : EIATTR_CBANK_PARAM_SIZE
	.align		4
.L_1157:
        /*0018*/ 	.byte	0x03, 0x19
        /*001a*/ 	.short	0x0238


	//----- nvinfo : EIATTR_KPARAM_INFO
	.align		4
        /*001c*/ 	.byte	0x04, 0x17
        /*001e*/ 	.short	(.L_1159 - .L_1158)
.L_1158:
        /*0020*/ 	.word	0x00000000
        /*0024*/ 	.short	0x0001
        /*0026*/ 	.short	0x0008
        /*0028*/ 	.byte	0x00, 0xf0, 0xc1, 0x08


	//----- nvinfo : EIATTR_KPARAM_INFO
	.align		4
.L_1159:
        /*002c*/ 	.byte	0x04, 0x17
        /*002e*/ 	.short	(.L_1161 - .L_1160)
.L_1160:
        /*0030*/ 	.word	0x00000000
        /*0034*/ 	.short	0x0000
        /*0036*/ 	.short	0x0000
        /*0038*/ 	.byte	0x00, 0xf0, 0x11, 0x00


	//----- nvinfo : EIATTR_MAXREG_COUNT
	.align		4
.L_1161:
        /*003c*/ 	.byte	0x03, 0x1b
        /*003e*/ 	.short	0x0080


	//----- nvinfo : EIATTR_EXTERNS
	.align		4
        /*0040*/ 	.byte	0x04, 0x0f
        /*0042*/ 	.short	(.L_1163 - .L_1162)


	//   ....[0]....
	.align		4
.L_1162:
        /*0044*/ 	.word	index@(__assertfail)


	//----- nvinfo : EIATTR_MERCURY_ISA_VERSION
	.align		4
.L_1163:
        /*0048*/ 	.byte	0x03, 0x5f
        /*004a*/ 	.short	0x0000


	//----- nvinfo : EIATTR_SYSCALL_OFFSETS
	.align		4
        /*004c*/ 	.byte	0x04, 0x46
        /*004e*/ 	.short	(.L_1165 - .L_1164)


	//   ....[0]....
.L_1164:
        /*0050*/ 	.word	0x00001c60


	//   ....[1]....
        /*0054*/ 	.word	0x00002b40


	//   ....[2]....
        /*0058*/ 	.word	0x000047e0


	//   ....[3]....
        /*005c*/ 	.word	0x000056c0


	//   ....[4]....
        /*0060*/ 	.word	0x00007330


	//   ....[5]....
        /*0064*/ 	.word	0x00008210


	//   ....[6]....
        /*0068*/ 	.word	0x00009e90


	//   ....[7]....
        /*006c*/ 	.word	0x0000ad70


	//----- nvinfo : EIATTR_EXIT_INSTR_OFFSETS
	.align		4
.L_1165:
        /*0070*/ 	.byte	0x04, 0x1c
        /*0072*/ 	.short	(.L_1167 - .L_1166)


	//   ....[0]....
.L_1166:
        /*0074*/ 	.word	0x000082b0


	//   ....[1]....
        /*0078*/ 	.word	0x0000a060


	//   ....[2]....
        /*007c*/ 	.word	0x0000a0a0


	//   ....[3]....
        /*0080*/ 	.word	0x0000a130


	//   ....[4]....
        /*0084*/ 	.word	0x0000a160


	//   ....[5]....
        /*0088*/ 	.word	0x0000a190


	//   ....[6]....
        /*008c*/ 	.word	0x0000a210


	//   ....[7]....
        /*0090*/ 	.word	0x0000a240


	//   ....[8]....
        /*0094*/ 	.word	0x0000a2d0


	//   ....[9]....
        /*0098*/ 	.word	0x0000a310


	//   ....[10]....
        /*009c*/ 	.word	0x0000a350


	//   ....[11]....
        /*00a0*/ 	.word	0x0000a410


	//   ....[12]....
        /*00a4*/ 	.word	0x0000a460


	//   ....[13]....
        /*00a8*/ 	.word	0x0000a5e0


	//   ....[14]....
        /*00ac*/ 	.word	0x0000a730


	//   ....[15]....
        /*00b0*/ 	.word	0x0000a760


	//   ....[16]....
        /*00b4*/ 	.word	0x0000a810


	//   ....[17]....
        /*00b8*/ 	.word	0x0000a980


	//   ....[18]....
        /*00bc*/ 	.word	0x0000aaf0


	//   ....[19]....
        /*00c0*/ 	.word	0x0000ac40


	//   ....[20]....
        /*00c4*/ 	.word	0x0000ad80


	//   ....[21]....
        /*00c8*/ 	.word	0x0000adb0


	//   ....[22]....
        /*00cc*/ 	.word	0x0000ade0


	//----- nvinfo : EIATTR_MAX_THREADS
	.align		4
.L_1167:
        /*00d0*/ 	.byte	0x04, 0x05
        /*00d2*/ 	.short	(.L_1169 - .L_1168)
.L_1168:
        /*00d4*/ 	.word	0x00000080
        /*00d8*/ 	.word	0x00000001
        /*00dc*/ 	.word	0x00000001


	//----- nvinfo : EIATTR_CRS_STACK_SIZE
	.align		4
.L_1169:
        /*00e0*/ 	.byte	0x04, 0x1e
        /*00e2*/ 	.short	(.L_1171 - .L_1170)
.L_1170:
        /*00e4*/ 	.word	0x00000000
.L_1171:


//--------------------- .nv.info._ZN2at6native27unrolled_elementwise_kernelIZZZNS0_68_GLOBAL__N__08176361_30_ActivationHardsigmoidKernel_cu_1520ed90_304418hardsigmoid_kernelERNS_18TensorIteratorBaseEENKUlvE_clEvENKUlvE0_clEvEUlfE_St5arrayIPcLm2EELi4E23TrivialOffsetCalculatorILi1EjESC_NS0_6memory12LoadWithCastILi1EEENSD_13StoreWithCastILi1EEEEEviT_T0_T2_T3_T4_T5_ --------------------------
	.section	.nv.info._ZN2at6native27unrolled_elementwise_kernelIZZZNS0_68_GLOBAL__N__08176361_30_ActivationHardsigmoidKernel_cu_1520ed90_304418hardsigmoid_kernelERNS_18TensorIteratorBaseEENKUlvE_clEvENKUlvE0_clEvEUlfE_St5arrayIPcLm2EELi4E23TrivialOffsetCalculatorILi1EjESC_NS0_6memory12LoadWithCastILi1EEENSD_13StoreWithCastILi1EEEEEviT_T0_T2_T3_T4_T5_,"",@"SHT_CUDA_INFO"
	.sectionflags	@""
	.align	4


	//----- nvinfo : EIATTR_CUDA_API_VERSION
	.align		4
        /*0000*/ 	.byte	0x04, 0x37
        /*0002*/ 	.short	(.L_1173 - .L_1172)
.L_1172:
        /*0004*/ 	.word	0x00000082


	//----- nvinfo : EIATTR_SW2861232_WAR
	.align		4
.L_1173:
        /*0008*/ 	.byte	0x01, 0x35
	.zero		2


	//----- nvinfo : EIATTR_PARAM_CBANK
	.align		4
        /*000c*/ 	.byte	0x04, 0x0a
        /*000e*/ 	.short	(.L_1175 - .L_1174)
	.align		4
.L_1174:
        /*0010*/ 	.word	index@(.nv.constant0._ZN2at6native27unrolled_elementwise_kernelIZZZNS0_68_GLOBAL__N__08176361_30_ActivationHardsigmoidKernel_cu_1520ed90_304418hardsigmoid_kernelERNS_18TensorIteratorBaseEENKUlvE_clEvENKUlvE0_clEvEUlfE_St5arrayIPcLm2EELi4E23TrivialOffsetCalculatorILi1EjESC_NS0_6memory12LoadWithCastILi1EEENSD_13StoreWithCastILi1EEEEEviT_T0_T2_T3_T4_T5_)
        /*0014*/ 	.short	0x0160
        /*0016*/ 	.short	0x0044


	//----- nvinfo : EIATTR_CBANK_PARAM_SIZE
	.align		4
.L_1175:
        /*0018*/ 	.byte	0x03, 0x19
        /*001a*/ 	.short	0x0044


	//----- nvinfo : EIATTR_KPARAM_INFO
	.align		4
        /*001c*/ 	.byte	0x04, 0x17
        /*001e*/ 	.short	(.L_1177 - .L_1176)
.L_1176:
        /*0020*/ 	.word	0x00000000
        /*0024*/ 	.short	0x0006
        /*0026*/ 	.short	0x003c
        /*0028*/ 	.byte	0x00, 0xf0, 0x21, 0x00


	//----- nvinfo : EIATTR_KPARAM_INFO
	.align		4
.L_1177:
        /*002c*/ 	.byte	0x04, 0x17
        /*002e*/ 	.short	(.L_1179 - .L_1178)
.L_1178:
        /*0030*/ 	.word	0x00000000
        /*0034*/ 	.short	0x0005
        /*0036*/ 	.short	0x0034
        /*0038*/ 	.byte	0x00, 0xf0, 0x21, 0x00


	//----- nvinfo : EIATTR_KPARAM_INFO
	.align		4
.L_1179:
        /*003c*/ 	.byte	0x04, 0x17
        /*003e*/ 	.short	(.L_1181 - .L_1180)
.L_1180:
        /*0040*/ 	.word	0x00000000
        /*0044*/ 	.short	0x0004
        /*0046*/ 	.short	0x0031
        /*0048*/ 	.byte	0x00, 0xf0, 0x05, 0x00


	//----- nvinfo : EIATTR_KPARAM_INFO
	.align		4
.L_1181:
        /*004c*/ 	.byte	0x04, 0x17
        /*004e*/ 	.short	(.L_1183 - .L_1182)
.L_1182:
        /*0050*/ 	.word	0x00000000
        /*0054*/ 	.short	0x0003
        /*0056*/ 	.short	0x0030
        /*0058*/ 	.byte	0x00, 0xf0, 0x05, 0x00


	//----- nvinfo : EIATTR_KPARAM_INFO
	.align		4
.L_1183:
        /*005c*/ 	.byte	0x04, 0x17
        /*005e*/ 	.short	(.L_1185 - .L_1184)
.L_1184:
        /*0060*/ 	.word	0x00000000
        /*0064*/ 	.short	0x0002
        /*0066*/ 	.short	0x0020
        /*0068*/ 	.byte	0x00, 0xf0, 0x41, 0x00


	//----- nvinfo : EIATTR_KPARAM_INFO
	.align		4
.L_1185:
        /*006c*/ 	.byte	0x04, 0x17
        /*006e*/ 	.short	(.L_1187 - .L_1186)
.L_1186:
        /*0070*/ 	.word	0x00000000
        /*0074*/ 	.short	0x0001
        /*0076*/ 	.short	0x0008
        /*0078*/ 	.byte	0x00, 0xf0, 0x61, 0x00


	//----- nvinfo : EIATTR_KPARAM_INFO
	.align		4
.L_1187:
        /*007c*/ 	.byte	0x04, 0x17
        /*007e*/ 	.short	(.L_1189 - .L_1188)
.L_1188:
        /*0080*/ 	.word	0x00000000
        /*0084*/ 	.short	0x0000
        /*0086*/ 	.short	0x0000
        /*0088*/ 	.byte	0x00, 0xf0, 0x11, 0x00


	//----- nvinfo : EIATTR_MAXREG_COUNT
	.align		4
.L_1189:
        /*008c*/ 	.byte	0x03, 0x1b
        /*008e*/ 	.short	0x00ff


	//----- nvinfo : EIATTR_EXTERNS
	.align		4
        /*0090*/ 	.byte	0x04, 0x0f
        /*0092*/ 	.short	(.L_1191 - .L_1190)


	//   ....[0]....
	.align		4
.L_1190:
        /*0094*/ 	.word	index@(__assertfail)


	//----- nvinfo : EIATTR_MERCURY_ISA_VERSION
	.align		4
.L_1191:
        /*0098*/ 	.byte	0x03, 0x5f
        /*009a*/ 	.short	0x0000


	//----- nvinfo : EIATTR_SYSCALL_OFFSETS
	.align		4
        /*009c*/ 	.byte	0x04, 0x46
        /*009e*/ 	.short	(.L_1193 - .L_1192)


	//   ....[0]....
.L_1192:
        /*00a0*/ 	.word	0x00000e50


	//   ....[1]....
        /*00a4*/ 	.word	0x00001cd0


	//   ....[2]....
        /*00a8*/ 	.word	0x00002b60


	//   ....[3]....
        /*00ac*/ 	.word	0x00003990


	//   ....[4]....
        /*00b0*/ 	.word	0x00004ba0


	//   ....[5]....
        /*00b4*/ 	.word	0x00005ab0


	//   ....[6]....
        /*00b8*/ 	.word	0x00006980


	//   ....[7]....
        /*00bc*/ 	.word	0x00007850


	//----- nvinfo : EIATTR_EXIT_INSTR_OFFSETS
	.align		4
.L_1193:
        /*00c0*/ 	.byte	0x04, 0x1c
        /*00c2*/ 	.short	(.L_1195 - .L_1194)


	//   ....[0]....
.L_1194:
        /*00c4*/ 	.word	0x00006a20


	//   ....[1]....
        /*00c8*/ 	.word	0x00006b40


	//   ....[2]....
        /*00cc*/ 	.word	0x00006b80


	//   ....[3]....
        /*00d0*/ 	.word	0x00006c10


	//   ....[4]....
        /*00d4*/ 	.word	0x00006c40


	//   ....[5]....
        /*00d8*/ 	.word	0x00006c70


	//   ....[6]....
        /*00dc*/ 	.word	0x00006cf0


	//   ....[7]....
        /*00e0*/ 	.word	0x00006d20


	//   ....[8]....
        /*00e4*/ 	.word	0x00006db0


	//   ....[9]....
        /*00e8*/ 	.word	0x00006df0


	//   ....[10]....
        /*00ec*/ 	.word	0x00006e30


	//   ....[11]....
        /*00f0*/ 	.word	0x00006ef0


	//   ....[12]....
        /*00f4*/ 	.word	0x00006f40


	//   ....[13]....
        /*00f8*/ 	.word	0x000070c0


	//   ....[14]....
        /*00fc*/ 	.word	0x00007210


	//   ....[15]....
        /*0100*/ 	.word	0x00007240


	//   ....[16]....
        /*0104*/ 	.word	0x000072f0


	//   ....[17]....
        /*0108*/ 	.word	0x00007460


	//   ....[18]....
        /*010c*/ 	.word	0x000075d0


	//   ....[19]....
        /*0110*/ 	.word	0x00007720


	//   ....[20]....
        /*0114*/ 	.word	0x00007860


	//   ....[21]....
        /*0118*/ 	.word	0x00007890


	//   ....[22]....
        /*011c*/ 	.word	0x000078c0


	//----- nvinfo : EIATTR_MAX_THREADS
	.align		4
.L_1195:
        /*0120*/ 	.byte	0x04, 0x05
        /*0122*/ 	.short	(.L_1197 - .L_1196)
.L_1196:
        /*0124*/ 	.word	0x00000080
        /*0128*/ 	.word	0x00000001
        /*012c*/ 	.word	0x00000001


	//----- nvinfo : EIATTR_CRS_STACK_SIZE
	.align		4
.L_1197:
        /*0130*/ 	.byte	0x04, 0x1e
        /*0132*/ 	.short	(.L_1199 - .L_1198)
.L_1198:
        /*0134*/ 	.word	0x00000000
.L_1199:


//--------------------- .nv.info._ZN2at6native18elementwise_kernelILi128ELi2EZNS0_22gpu_kernel_impl_nocastIZZZNS0_68_GLOBAL__N__08176361_30_ActivationHardsigmoidKernel_cu_1520ed90_304418hardsigmoid_kernelERNS_18TensorIteratorBaseEENKUlvE_clEvENKUlvE0_clEvEUlfE_EEvS5_RKT_EUliE_EEviT1_ --------------------------
	.section	.nv.info._ZN2at6native18elementwise_kernelILi128ELi2EZNS0_22gpu_kernel_impl_nocastIZZZNS0_68_GLOBAL__N__08176361_30_ActivationHardsigmoidKernel_cu_1520ed90_304418hardsigmoid_kernelERNS_18TensorIteratorBaseEENKUlvE_clEvENKUlvE0_clEvEUlfE_EEvS5_RKT_EUliE_EEviT1_,"",@"SHT_CUDA_INFO"
	.sectionflags	@""
	.align	4


	//----- nvinfo : EIATTR_CUDA_API_VERSION
	.align		4
        /*0000*/ 	.byte	0x04, 0x37
        /*0002*/ 	.short	(.L_1201 - .L_1200)
.L_1200:
        /*0004*/ 	.word	0x00000082


	//----- nvinfo : EIATTR_SW2861232_WAR
	.align		4
.L_1201:
        /*0008*/ 	.byte	0x01, 0x35
	.zero		2


	//----- nvinfo : EIATTR_PARAM_CBANK
	.align		4
        /*000c*/ 	.byte	0x04, 0x0a
        /*000e*/ 	.short	(.L_1203 - .L_1202)
	.align		4
.L_1202:
        /*0010*/ 	.word	index@(.nv.constant0._ZN2at6native18elementwise_kernelILi128ELi2EZNS0_22gpu_kernel_impl_nocastIZZZNS0_68_GLOBAL__N__08176361_30_ActivationHardsigmoidKernel_cu_1520ed90_304418hardsigmoid_kernelERNS_18TensorIteratorBaseEENKUlvE_clEvENKUlvE0_clEvEUlfE_EEvS5_RKT_EUliE_EEviT1_)
        /*0014*/ 	.short	0x0160
        /*0016*/ 	.short	0x0230


	//----- nvinfo : EIATTR_CBANK_PARAM_SIZE
	.align		4
.L_1203:
        /*0018*/ 	.byte	0x03, 0x19
        /*001a*/ 	.short	0x0230


	//----- nvinfo : EIATTR_KPARAM_INFO
	.align		4
        /*001c*/ 	.byte	0x04, 0x17
        /*001e*/ 	.short	(.L_1205 - .L_1204)
.L_1204:
        /*0020*/ 	.word	0x00000000
        /*0024*/ 	.short	0x0001
        /*0026*/ 	.short	0x0008
        /*0028*/ 	.byte	0x00, 0xf0, 0xa1, 0x08


	//----- nvinfo : EIATTR_KPARAM_INFO
	.align		4
.L_1205:
        /*002c*/ 	.byte	0x04, 0x17
        /*002e*/ 	.short	(.L_1207 - .L_1206)
.L_1206:
        /*0030*/ 	.word	0x00000000
        /*0034*/ 	.short	0x0000
        /*0036*/ 	.short	0x0000
        /*0038*/ 	.byte	0x00, 0xf0, 0x11, 0x00


	//----- nvinfo : EIATTR_MAXREG_COUNT
	.align		4
.L_1207:
        /*003c*/ 	.byte	0x03, 0x1b
        /*003e*/ 	.short	0x0080


	//----- nvinfo : EIATTR_MERCURY_ISA_VERSION
	.align		4
        /*0040*/ 	.byte	0x03, 0x5f
        /*0042*/ 	.short	0x0000


	//----- nvinfo : EIATTR_EXIT_INSTR_OFFSETS
	.align		4
        /*0044*/ 	.byte	0x04, 0x1c
        /*0046*/ 	.short	(.L_1209 - .L_1208)


	//   ....[0]....
.L_1208:
        /*0048*/ 	.word	0x00000fb0


	//   ....[1]....
        /*004c*/ 	.word	0x00001ec0


	//----- nvinfo : EIATTR_MAX_THREADS
	.align		4
.L_1209:
        /*0050*/ 	.byte	0x04, 0x05
        /*0052*/ 	.short	(.L_1211 - .L_1210)
.L_1210:
        /*0054*/ 	.word	0x00000080
        /*0058*/ 	.word	0x00000001
        /*005c*/ 	.word	0x00000001


	//----- nvinfo : EIATTR_CRS_STACK_SIZE
	.align		4
.L_1211:
        /*0060*/ 	.byte	0x04, 0x1e
        /*0062*/ 	.short	(.L_1213 - .L_1212)
.L_1212:
        /*0064*/ 	.word	0x00000000
.L_1213:


//--------------------- .nv.info._ZN2at6native27unrolled_elementwise_kernelIZZZNS0_68_GLOBAL__N__08176361_30_ActivationHardsigmoidKernel_cu_1520ed90_304418hardsigmoid_kernelERNS_18TensorIteratorBaseEENKUlvE_clEvENKUlvE0_clEvEUlfE_St5arrayIPcLm2EELi4E23TrivialOffsetCalculatorILi1EjESC_NS0_6memory15LoadWithoutCastENSD_16StoreWithoutCastEEEviT_T0_T2_T3_T4_T5_ --------------------------
	.section	.nv.info._ZN2at6native27unrolled_elementwise_kernelIZZZNS0_68_GLOBAL__N__08176361_30_ActivationHardsigmoidKernel_cu_1520ed90_304418hardsigmoid_kernelERNS_18TensorIteratorBaseEENKUlvE_clEvENKUlvE0_clEvEUlfE_St5arrayIPcLm2EELi4E23TrivialOffsetCalculatorILi1EjESC_NS0_6memory15LoadWithoutCastENSD_16StoreWithoutCastEEEviT_T0_T2_T3_T4_T5_,"",@"SHT_CUDA_INFO"
	.sectionflags	@""
	.align	4


	//----- nvinfo : EIATTR_CUDA_API_VERSION
	.align		4
        /*0000*/ 	.byte	0x04, 0x37
        /*0002*/ 	.short	(.L_1215 - .L_1214)
.L_1214:
        /*0004*/ 	.word	0x00000082


	//----- nvinfo : EIATTR_SW2861232_WAR
	.align		4
.L_1215:
        /*0008*/ 	.byte	0x01, 0x35
	.zero		2


	//----- nvinfo : EIATTR_PARAM_CBANK
	.align		4
        /*000c*/ 	.byte	0x04, 0x0a
        /*000e*/ 	.short	(.L_1217 - .L_1216)
	.align		4
.L_1216:
        /*0010*/ 	.word	index@(.nv.constant0._ZN2at6native27unrolled_elementwise_kernelIZZZNS0_68_GLOBAL__N__08176361_30_ActivationHardsigmoidKernel_cu_1520ed90_304418hardsigmoid_kernelERNS_18TensorIteratorBaseEENKUlvE_clEvENKUlvE0_clEvEUlfE_St5arrayIPcLm2EELi4E23TrivialOffsetCalculatorILi1EjESC_NS0_6memory15LoadWithoutCastENSD_16StoreWithoutCastEEEviT_T0_T2_T3_T4_T5_)
        /*0014*/ 	.short	0x0160
        /*0016*/ 	.short	0x0034


	//----- nvinfo : EIATTR_CBANK_PARAM_SIZE
	.align		4
.L_1217:
        /*0018*/ 	.byte	0x03, 0x19
        /*001a*/ 	.short	0x0034


	//----- nvinfo : EIATTR_KPARAM_INFO
	.align		4
        /*001c*/ 	.byte	0x04, 0x17
        /*001e*/ 	.short	(.L_1219 - .L_1218)
.L_1218:
        /*0020*/ 	.word	0x00000000
        /*0024*/ 	.short	0x0006
        /*0026*/ 	.short	0x0033
        /*0028*/ 	.byte	0x00, 0xf0, 0x05, 0x00


	//----- nvinfo : EIATTR_KPARAM_INFO
	.align		4
.L_1219:
        /*002c*/ 	.byte	0x04, 0x17
        /*002e*/ 	.short	(.L_1221 - .L_1220)
.L_1220:
        /*0030*/ 	.word	0x00000000
        /*0034*/ 	.short	0x0005
        /*0036*/ 	.short	0x0032
        /*0038*/ 	.byte	0x00, 0xf0, 0x05, 0x00


	//----- nvinfo : EIATTR_KPARAM_INFO
	.align		4
.L_1221:
        /*003c*/ 	.byte	0x04, 0x17
        /*003e*/ 	.short	(.L_1223 - .L_1222)
.L_1222:
        /*0040*/ 	.word	0x00000000
        /*0044*/ 	.short	0x0004
        /*0046*/ 	.short	0x0031
        /*0048*/ 	.byte	0x00, 0xf0, 0x05, 0x00


	//----- nvinfo : EIATTR_KPARAM_INFO
	.align		4
.L_1223:
        /*004c*/ 	.byte	0x04, 0x17
        /*004e*/ 	.short	(.L_1225 - .L_1224)
.L_1224:
        /*0050*/ 	.word	0x00000000
        /*0054*/ 	.short	0x0003
        /*0056*/ 	.short	0x0030
        /*0058*/ 	.byte	0x00, 0xf0, 0x05, 0x00


	//----- nvinfo : EIATTR_KPARAM_INFO
	.align		4
.L_1225:
        /*005c*/ 	.byte	0x04, 0x17
        /*005e*/ 	.short	(.L_1227 - .L_1226)
.L_1226:
        /*0060*/ 	.word	0x00000000
        /*0064*/ 	.short	0x0002
        /*0066*/ 	.short	0x0020
        /*0068*/ 	.byte	0x00, 0xf0, 0x41, 0x00


	//----- nvinfo : EIATTR_KPARAM_INFO
	.align		4
.L_1227:
        /*006c*/ 	.byte	0x04, 0x17
        /*006e*/ 	.short	(.L_1229 - .L_1228)
.L_1228:
        /*0070*/ 	.word	0x00000000
        /*0074*/ 	.short	0x0001
        /*0076*/ 	.short	0x0008
        /*0078*/ 	.byte	0x00, 0xf0, 0x61, 0x00


	//----- nvinfo : EIATTR_KPARAM_INFO
	.align		4
.L_1229:
        /*007c*/ 	.byte	0x04, 0x17
        /*007e*/ 	.short	(.L_1231 - .L_1230)
.L_1230:
        /*0080*/ 	.word	0x00000000
        /*0084*/ 	.short	0x0000
        /*0086*/ 	.short	0x0000
        /*0088*/ 	.byte	0x00, 0xf0, 0x11, 0x00


	//----- nvinfo : EIATTR_MAXREG_COUNT
	.align		4
.L_1231:
        /*008c*/ 	.byte	0x03, 0x1b
        /*008e*/ 	.short	0x00ff


	//----- nvinfo : EIATTR_MERCURY_ISA_VERSION
	.align		4
        /*0090*/ 	.byte	0x03, 0x5f
        /*0092*/ 	.short	0x0000


	//----- nvinfo : EIATTR_EXIT_INSTR_OFFSETS
	.align		4
        /*0094*/ 	.byte	0x04, 0x1c
        /*0096*/ 	.short	(.L_1233 - .L_1232)


	//   ....[0]....
.L_1232:
        /*0098*/ 	.word	0x000004f0


	//   ....[1]....
        /*009c*/ 	.word	0x00000550


	//----- nvinfo : EIATTR_MAX_THREADS
	.align		4
.L_1233:
        /*00a0*/ 	.byte	0x04, 0x05
        /*00a2*/ 	.short	(.L_1235 - .L_1234)
.L_1234:
        /*00a4*/ 	.word	0x00000080
        /*00a8*/ 	.word	0x00000001
        /*00ac*/ 	.word	0x00000001


	//----- nvinfo : EIATTR_CRS_STACK_SIZE
	.align		4
.L_1235:
        /*00b0*/ 	.byte	0x04, 0x1e
        /*00b2*/ 	.short	(.L_1237 - .L_1236)
.L_1236:
        /*00b4*/ 	.word	0x00000000
.L_1237:


//--------------------- .nv.info._ZN2at6native29vectorized_elementwise_kernelILi2EZZZNS0_68_GLOBAL__N__08176361_30_ActivationHardsigmoidKernel_cu_1520ed90_304418hardsigmoid_kernelERNS_18TensorIteratorBaseEENKUlvE_clEvENKUlvE0_clEvEUlfE_St5arrayIPcLm2EEEEviT0_T1_ --------------------------
	.section	.nv.info._ZN2at6native29vectorized_elementwise_kernelILi2EZZZNS0_68_GLOBAL__N__08176361_30_ActivationHardsigmoidKernel_cu_1520ed90_304418hardsigmoid_kernelERNS_18TensorIteratorBaseEENKUlvE_clEvENKUlvE0_clEvEUlfE_St5arrayIPcLm2EEEEviT0_T1_,"",@"SHT_CUDA_INFO"
	.sectionflags	@""
	.align	4


	//----- nvinfo : EIATTR_CUDA_API_VERSION
	.align		4
        /*0000*/ 	.byte	0x04, 0x37
        /*0002*/ 	.short	(.L_1239 - .L_1238)
.L_1238:
        /*0004*/ 	.word	0x00000082


	//----- nvinfo : EIATTR_SW2861232_WAR
	.align		4
.L_1239:
        /*0008*/ 	.byte	0x01, 0x35
	.zero		2


	//----- nvinfo : EIATTR_PARAM_CBANK
	.align		4
        /*000c*/ 	.byte	0x04, 0x0a
        /*000e*/ 	.short	(.L_1241 - .L_1240)
	.align		4
.L_1240:
        /*0010*/ 	.word	index@(.nv.constant0._ZN2at6native29vectorized_elementwise_kernelILi2EZZZNS0_68_GLOBAL__N__08176361_30_ActivationHardsigmoidKernel_cu_1520ed90_304418hardsigmoid_kernelERNS_18TensorIteratorBaseEENKUlvE_clEvENKUlvE0_clEvEUlfE_St5arrayIPcLm2EEEEviT0_T1_)
        /*0014*/ 	.short	0x0160
        /*0016*/ 	.short	0x0030


	//----- nvinfo : EIATTR_CBANK_PARAM_SIZE
	.align		4
.L_1241:
        /*0018*/ 	.byte	0x03, 0x19
        /*001a*/ 	.short	0x0030


	//----- nvinfo : EIATTR_KPARAM_INFO
	.align		4
        /*001c*/ 	.byte	0x04, 0x17
        /*001e*/ 	.short	(.L_1243 - .L_1242)
.L_1242:
        /*0020*/ 	.word	0x00000000
        /*0024*/ 	.short	0x0002
        /*0026*/ 	.short	0x0020
        /*0028*/ 	.byte	0x00, 0xf0, 0x41, 0x00


	//----- nvinfo : EIATTR_KPARAM_INFO
	.align		4
.L_1243:
        /*002c*/ 	.byte	0x04, 0x17
        /*002e*/ 	.short	(.L_1245 - .L_1244)
.L_1244:
        /*0030*/ 	.word	0x00000000
        /*0034*/ 	.short	0x0001
        /*0036*/ 	.short	0x0008
        /*0038*/ 	.byte	0x00, 0xf0, 0x61, 0x00


	//----- nvinfo : EIATTR_KPARAM_INFO
	.align		4
.L_1245:
        /*003c*/ 	.byte	0x04, 0x17
        /*003e*/ 	.short	(.L_1247 - .L_1246)
.L_1246:
        /*0040*/ 	.word	0x00000000
        /*0044*/ 	.short	0x0000
        /*0046*/ 	.short	0x0000
        /*0048*/ 	.byte	0x00, 0xf0, 0x11, 0x00


	//----- nvinfo : EIATTR_MAXREG_COUNT
	.align		4
.L_1247:
        /*004c*/ 	.byte	0x03, 0x1b
        /*004e*/ 	.short	0x00ff


	//----- nvinfo : EIATTR_MERCURY_ISA_VERSION
	.align		4
        /*0050*/ 	.byte	0x03, 0x5f
        /*0052*/ 	.short	0x0000


	//----- nvinfo : EIATTR_EXIT_INSTR_OFFSETS
	.align		4
        /*0054*/ 	.byte	0x04, 0x1c
        /*0056*/ 	.short	(.L_1249 - .L_1248)


	//   ....[0]....
.L_1248:
        /*0058*/ 	.word	0x00000450


	//   ....[1]....
        /*005c*/ 	.word	0x00000e30


	//   ....[2]....
        /*0060*/ 	.word	0x00000e90


	//----- nvinfo : EIATTR_MAX_THREADS
	.align		4
.L_1249:
        /*0064*/ 	.byte	0x04, 0x05
        /*0066*/ 	.short	(.L_1251 - .L_1250)
.L_1250:
        /*0068*/ 	.word	0x00000080
        /*006c*/ 	.word	0x00000001
        /*0070*/ 	.word	0x00000001


	//----- nvinfo : EIATTR_CRS_STACK_SIZE
	.align		4
.L_1251:
        /*0074*/ 	.byte	0x04, 0x1e
        /*0076*/ 	.short	(.L_1253 - .L_1252)
.L_1252:
        /*0078*/ 	.word	0x00000000
.L_1253:


//--------------------- .nv.info._ZN2at6native29vectorized_elementwise_kernelILi4EZZZNS0_68_GLOBAL__N__08176361_30_ActivationHardsigmoidKernel_cu_1520ed90_304418hardsigmoid_kernelERNS_18TensorIteratorBaseEENKUlvE_clEvENKUlvE0_clEvEUlfE_St5arrayIPcLm2EEEEviT0_T1_ --------------------------
	.section	.nv.info._ZN2at6native29vectorized_elementwise_kernelILi4EZZZNS0_68_GLOBAL__N__08176361_30_ActivationHardsigmoidKernel_cu_1520ed90_304418hardsigmoid_kernelERNS_18TensorIteratorBaseEENKUlvE_clEvENKUlvE0_clEvEUlfE_St5arrayIPcLm2EEEEviT0_T1_,"",@"SHT_CUDA_INFO"
	.sectionflags	@""
	.align	4


	//----- nvinfo : EIATTR_CUDA_API_VERSION
	.align		4
        /*0000*/ 	.byte	0x04, 0x37
        /*0002*/ 	.short	(.L_1255 - .L_1254)
.L_1254:
        /*0004*/ 	.word	0x00000082


	//----- nvinfo : EIATTR_SW2861232_WAR
	.align		4
.L_1255:
        /*0008*/ 	.byte	0x01, 0x35
	.zero		2


	//----- nvinfo : EIATTR_PARAM_CBANK
	.align		4
        /*000c*/ 	.byte	0x04, 0x0a
        /*000e*/ 	.short	(.L_1257 - .L_1256)
	.align		4
.L_1256:
        /*0010*/ 	.word	index@(.nv.constant0._ZN2at6native29vectorized_elementwise_kernelILi4EZZZNS0_68_GLOBAL__N__08176361_30_ActivationHardsigmoidKernel_cu_1520ed90_304418hardsigmoid_kernelERNS_18TensorIteratorBaseEENKUlvE_clEvENKUlvE0_clEvEUlfE_St5arrayIPcLm2EEEEviT0_T1_)
        /*0014*/ 	.short	0x0160
        /*0016*/ 	.short	0x0030


	//----- nvinfo : EIATTR_CBANK_PARAM_SIZE
	.align		4
.L_1257:
        /*0018*/ 	.byte	0x03, 0x19
        /*001a*/ 	.short	0x0030


	//----- nvinfo : EIATTR_KPARAM_INFO
	.align		4
        /*001c*/ 	.byte	0x04, 0x17
        /*001e*/ 	.short	(.L_1259 - .L_1258)
.L_1258:
        /*0020*/ 	.word	0x00000000
        /*0024*/ 	.short	0x0002
        /*0026*/ 	.short	0x0020
        /*0028*/ 	.byte	0x00, 0xf0, 0x41, 0x00


	//----- nvinfo : EIATTR_KPARAM_INFO
	.align		4
.L_1259:
        /*002c*/ 	.byte	0x04, 0x17
        /*002e*/ 	.short	(.L_1261 - .L_1260)
.L_1260:
        /*0030*/ 	.word	0x00000000
        /*0034*/ 	.short	0x0001
        /*0036*/ 	.short	0x0008
        /*0038*/ 	.byte	0x00, 0xf0, 0x61, 0x00


	//----- nvinfo : EIATTR_KPARAM_INFO
	.align		4
.L_1261:
        /*003c*/ 	.byte	0x04, 0x17
        /*003e*/ 	.short	(.L_1263 - .L_1262)
.L_1262:
        /*0040*/ 	.word	0x00000000
        /*0044*/ 	.short	0x0000
        /*0046*/ 	.short	0x0000
        /*0048*/ 	.byte	0x00, 0xf0, 0x11, 0x00


	//----- nvinfo : EIATTR_MAXREG_COUNT
	.align		4
.L_1263:
        /*004c*/ 	.byte	0x03, 0x1b
        /*004e*/ 	.short	0x00ff


	//----- nvinfo : EIATTR_MERCURY_ISA_VERSION
	.align		4
        /*0050*/ 	.byte	0x03, 0x5f
        /*0052*/ 	.short	0x0000


	//----- nvinfo : EIATTR_EXIT_INSTR_OFFSETS
	.align		4
        /*0054*/ 	.byte	0x04, 0x1c
        /*0056*/ 	.short	(.L_1265 - .L_1264)


	//   ....[0]....
.L_1264:
        /*0058*/ 	.word	0x00000410


	//   ....[1]....
        /*005c*/ 	.word	0x00000df0


	//   ....[2]....
        /*0060*/ 	.word	0x00000e50


	//----- nvinfo : EIATTR_MAX_THREADS
	.align		4
.L_1265:
        /*0064*/ 	.byte	0x04, 0x05
        /*0066*/ 	.short	(.L_1267 - .L_1266)
.L_1266:
        /*0068*/ 	.word	0x00000080
        /*006c*/ 	.word	0x00000001
        /*0070*/ 	.word	0x00000001


	//----- nvinfo : EIATTR_CRS_STACK_SIZE
	.align		4
.L_1267:
        /*0074*/ 	.byte	0x04, 0x1e
        /*0076*/ 	.short	(.L_1269 - .L_1268)
.L_1268:
        /*0078*/ 	.word	0x00000000
.L_1269:


//--------------------- .nv.info._ZN2at6native29vectorized_elementwise_kernelILi8EZZZNS0_68_GLOBAL__N__08176361_30_ActivationHardsigmoidKernel_cu_1520ed90_304418hardsigmoid_kernelERNS_18TensorIteratorBaseEENKUlvE_clEvENKUlvE0_clEvEUlfE_St5arrayIPcLm2EEEEviT0_T1_ --------------------------
	.section	.nv.info._ZN2at6native29vectorized_elementwise_kernelILi8EZZZNS0_68_GLOBAL__N__08176361_30_ActivationHardsigmoidKernel_cu_1520ed90_304418hardsigmoid_kernelERNS_18TensorIteratorBaseEENKUlvE_clEvENKUlvE0_clEvEUlfE_St5arrayIPcLm2EEEEviT0_T1_,"",@"SHT_CUDA_INFO"
	.sectionflags	@""
	.align	4


	//----- nvinfo : EIATTR_CUDA_API_VERSION
	.align		4
        /*0000*/ 	.byte	0x04, 0x37
        /*0002*/ 	.short	(.L_1271 - .L_1270)
.L_1270:
        /*0004*/ 	.word	0x00000082


	//----- nvinfo : EIATTR_SW2861232_WAR
	.align		4
.L_1271:
        /*0008*/ 	.byte	0x01, 0x35
	.zero		2


	//----- nvinfo : EIATTR_PARAM_CBANK
	.align		4
        /*000c*/ 	.byte	0x04, 0x0a
        /*000e*/ 	.short	(.L_1273 - .L_1272)
	.align		4
.L_1272:
        /*0010*/ 	.word	index@(.nv.constant0._ZN2at6native29vectorized_elementwise_kernelILi8EZZZNS0_68_GLOBAL__N__08176361_30_ActivationHardsigmoidKernel_cu_1520ed90_304418hardsigmoid_kernelERNS_18TensorIteratorBaseEENKUlvE_clEvENKUlvE0_clEvEUlfE_St5arrayIPcLm2EEEEviT0_T1_)
        /*0014*/ 	.short	0x0160
        /*0016*/ 	.short	0x0030


	//----- nvinfo : EIATTR_CBANK_PARAM_SIZE
	.align		4
.L_1273:
        /*0018*/ 	.byte	0x03, 0x19
        /*001a*/ 	.short	0x0030


	//----- nvinfo : EIATTR_KPARAM_INFO
	.align		4
        /*001c*/ 	.byte	0x04, 0x17
        /*001e*/ 	.short	(.L_1275 - .L_1274)
.L_1274:
        /*0020*/ 	.word	0x00000000
        /*0024*/ 	.short	0x0002
        /*0026*/ 	.short	0x0020
        /*0028*/ 	.byte	0x00, 0xf0, 0x41, 0x00


	//----- nvinfo : EIATTR_KPARAM_INFO
	.align		4
.L_1275:
        /*002c*/ 	.byte	0x04, 0x17
        /*002e*/ 	.short	(.L_1277 - .L_1276)
.L_1276:
        /*0030*/ 	.word	0x00000000
        /*0034*/ 	.short	0x0001
        /*0036*/ 	.short	0x0008
        /*0038*/ 	.byte	0x00, 0xf0, 0x61, 0x00


	//----- nvinfo : EIATTR_KPARAM_INFO
	.align		4
.L_1277:
        /*003c*/ 	.byte	0x04, 0x17
        /*003e*/ 	.short	(.L_1279 - .L_1278)
.L_1278:
        /*0040*/ 	.word	0x00000000
        /*0044*/ 	.short	0x0000
        /*0046*/ 	.short	0x0000
        /*0048*/ 	.byte	0x00, 0xf0, 0x11, 0x00


	//----- nvinfo : EIATTR_MAXREG_COUNT
	.align		4
.L_1279:
        /*004c*/ 	.byte	0x03, 0x1b
        /*004e*/ 	.short	0x00ff


	//----- nvinfo : EIATTR_MERCURY_ISA_VERSION
	.align		4
        /*0050*/ 	.byte	0x03, 0x5f
        /*0052*/ 	.short	0x0000


	//----- nvinfo : EIATTR_EXIT_INSTR_OFFSETS
	.align		4
        /*0054*/ 	.byte	0x04, 0x1c
        /*0056*/ 	.short	(.L_1281 - .L_1280)


	//   ....[0]....
.L_1280:
        /*0058*/ 	.word	0x00000010


	//----- nvinfo : EIATTR_MAX_THREADS
	.align		4
.L_1281:
        /*005c*/ 	.byte	0x04, 0x05
        /*005e*/ 	.short	(.L_1283 - .L_1282)
.L_1282:
        /*0060*/ 	.word	0x00000080
        /*0064*/ 	.word	0x00000001
        /*0068*/ 	.word	0x00000001
.L_1283:


//--------------------- .nv.info._ZN2at6native18elementwise_kernelILi128ELi4EZNS0_15gpu_kernel_implIZZZNS0_68_GLOBAL__N__08176361_30_ActivationHardsigmoidKernel_cu_1520ed90_304418hardsigmoid_kernelERNS_18TensorIteratorBaseEENKUlvE_clEvENKUlvE_clEvEUldE_EEvS5_RKT_EUliE_EEviT1_ --------------------------
	.section	.nv.info._ZN2at6native18elementwise_kernelILi128ELi4EZNS0_15gpu_kernel_implIZZZNS0_68_GLOBAL__N__08176361_30_ActivationHardsigmoidKernel_cu_1520ed90_304418hardsigmoid_kernelERNS_18TensorIteratorBaseEENKUlvE_clEvENKUlvE_clEvEUldE_EEvS5_RKT_EUliE_EEviT1_,"",@"SHT_CUDA_INFO"
	.sectionflags	@""
	.align	4


	//----- nvinfo : EIATTR_CUDA_API_VERSION
	.align		4
        /*0000*/ 	.byte	0x04, 0x37
        /*0002*/ 	.short	(.L_1285 - .L_1284)
.L_1284:
        /*0004*/ 	.word	0x00000082


	//----- nvinfo : EIATTR_SW2861232_WAR
	.align		4
.L_1285:
        /*0008*/ 	.byte	0x01, 0x35
	.zero		2


	//----- nvinfo : EIATTR_PARAM_CBANK
	.align		4
        /*000c*/ 	.byte	0x04, 0x0a
        /*000e*/ 	.short	(.L_1287 - .L_1286)
	.align		4
.L_1286:
        /*0010*/ 	.word	index@(.nv.constant0._ZN2at6native18elementwise_kernelILi128ELi4EZNS0_15gpu_kernel_implIZZZNS0_68_GLOBAL__N__08176361_30_ActivationHardsigmoidKernel_cu_1520ed90_304418hardsigmoid_kernelERNS_18TensorIteratorBaseEENKUlvE_clEvENKUlvE_clEvEUldE_EEvS5_RKT_EUliE_EEviT1_)
        /*0014*/ 	.short	0x0160
        /*0016*/ 	.short	0x0248


	//----- nvinfo : EIATTR_CBANK_PARAM_SIZE
	.align		4
.L_1287:
        /*0018*/ 	.byte	0x03, 0x19
        /*001a*/ 	.short	0x0248


	//----- nvinfo : EIATTR_KPARAM_INFO
	.align		4
        /*001c*/ 	.byte	0x04, 0x17
        /*001e*/ 	.short	(.L_1289 - .L_1288)
.L_1288:
        /*0020*/ 	.word	0x00000000
        /*0024*/ 	.short	0x0001
        /*0026*/ 	.short	0x0008
        /*0028*/ 	.byte	0x00, 0xf0, 0x01, 0x09


	//----- nvinfo : EIATTR_KPARAM_INFO
	.align		4
.L_1289:
        /*002c*/ 	.byte	0x04, 0x17
        /*002e*/ 	.short	(.L_1291 - .L_1290)
.L_1290:
        /*0030*/ 	.word	0x00000000
        /*0034*/ 	.short	0x0000
        /*0036*/ 	.short	0x0000
        /*0038*/ 	.byte	0x00, 0xf0, 0x11, 0x00


	//----- nvinfo : EIATTR_MAXREG_COUNT
	.align		4
.L_1291:
        /*003c*/ 	.byte	0x03, 0x1b
        /*003e*/ 	.short	0x0080


	//----- nvinfo : EIATTR_EXTERNS
	.align		4
        /*0040*/ 	.byte	0x04, 0x0f
        /*0042*/ 	.short	(.L_1293 - .L_1292)


	//   ....[0]....
	.align		4
.L_1292:
        /*0044*/ 	.word	index@(__assertfail)


	//----- nvinfo : EIATTR_MERCURY_ISA_VERSION
	.align		4
.L_1293:
        /*0048*/ 	.byte	0x03, 0x5f
        /*004a*/ 	.short	0x0000


	//----- nvinfo : EIATTR_SYSCALL_OFFSETS
	.align		4
        /*004c*/ 	.byte	0x04, 0x46
        /*004e*/ 	.short	(.L_1295 - .L_1294)


	//   ....[0]....
.L_1294:
        /*0050*/ 	.word	0x00001da0


	//   ....[1]....
        /*0054*/ 	.word	0x00002e30


	//   ....[2]....
        /*0058*/ 	.word	0x00004c10


	//   ....[3]....
        /*005c*/ 	.word	0x00005ca0


	//   ....[4]....
        /*0060*/ 	.word	0x00007a50


	//   ....[5]....
        /*0064*/ 	.word	0x00008ae0


	//   ....[6]....
        /*0068*/ 	.word	0x0000a8a0


	//   ....[7]....
        /*006c*/ 	.word	0x0000b930


	//----- nvinfo : EIATTR_EXIT_INSTR_OFFSETS
	.align		4
.L_1295:
        /*0070*/ 	.byte	0x04, 0x1c
        /*0072*/ 	.short	(.L_1297 - .L_1296)


	//   ....[0]....
.L_1296:
        /*0074*/ 	.word	0x00008b80


	//   ....[1]....
        /*0078*/ 	.word	0x0000aa80


	//   ....[2]....
        /*007c*/ 	.word	0x0000aac0


	//   ....[3]....
        /*0080*/ 	.word	0x0000ab50


	//   ....[4]....
        /*0084*/ 	.word	0x0000ab80


	//   ....[5]....
        /*0088*/ 	.word	0x0000abb0


	//   ....[6]....
        /*008c*/ 	.word	0x0000ac60


	//   ....[7]....
        /*0090*/ 	.word	0x0000acc0


	//   ....[8]....
        /*0094*/ 	.word	0x0000ad80


	//   ....[9]....
        /*0098*/ 	.word	0x0000adf0


	//   ....[10]....
        /*009c*/ 	.word	0x0000ae10


	//   ....[11]....
        /*00a0*/ 	.word	0x0000aed0


	//   ....[12]....
        /*00a4*/ 	.word	0x0000af00


	//   ....[13]....
        /*00a8*/ 	.word	0x0000b0b0


	//   ....[14]....
        /*00ac*/ 	.word	0x0000b230


	//   ....[15]....
        /*00b0*/ 	.word	0x0000b290


	//   ....[16]....
        /*00b4*/ 	.word	0x0000b340


	//   ....[17]....
        /*00b8*/ 	.word	0x0000b4e0


	//   ....[18]....
        /*00bc*/ 	.word	0x0000b680


	//   ....[19]....
        /*00c0*/ 	.word	0x0000b800


	//   ....[20]....
        /*00c4*/ 	.word	0x0000b940


	//   ....[21]....
        /*00c8*/ 	.word	0x0000b970


	//   ....[22]....
        /*00cc*/ 	.word	0x0000b9a0


	//----- nvinfo : EIATTR_MAX_THREADS
	.align		4
.L_1297:
        /*00d0*/ 	.byte	0x04, 0x05
        /*00d2*/ 	.short	(.L_1299 - .L_1298)
.L_1298:
        /*00d4*/ 	.word	0x00000080
        /*00d8*/ 	.word	0x00000001
        /*00dc*/ 	.word	0x00000001


	//----- nvinfo : EIATTR_CRS_STACK_SIZE
	.align		4
.L_1299:
        /*00e0*/ 	.byte	0x04, 0x1e
        /*00e2*/ 	.short	(.L_1301 - .L_1300)
.L_1300:
        /*00e4*/ 	.word	0x00000000
.L_1301:


//--------------------- .nv.info._ZN2at6native27unrolled_elementwise_kernelIZZZNS0_68_GLOBAL__N__08176361_30_ActivationHardsigmoidKernel_cu_1520ed90_304418hardsigmoid_kernelERNS_18TensorIteratorBaseEENKUlvE_clEvENKUlvE_clEvEUldE_St5arrayIPcLm2EELi4E23TrivialOffsetCalculatorILi1EjESC_NS0_6memory12LoadWithCastILi1EEENSD_13StoreWithCastILi1EEEEEviT_T0_T2_T3_T4_T5_ --------------------------
	.section	.nv.info._ZN2at6native27unrolled_elementwise_kernelIZZZNS0_68_GLOBAL__N__08176361_30_ActivationHardsigmoidKernel_cu_1520ed90_304418hardsigmoid_kernelERNS_18TensorIteratorBaseEENKUlvE_clEvENKUlvE_clEvEUldE_St5arrayIPcLm2EELi4E23TrivialOffsetCalculatorILi1EjESC_NS0_6memory12LoadWithCastILi1EEENSD_13StoreWithCastILi1EEEEEviT_T0_T2_T3_T4_T5_,"",@"SHT_CUDA_INFO"
	.sectionflags	@""
	.align	4


	//----- nvinfo : EIATTR_CUDA_API_VERSION
	.align		4
        /*0000*/ 	.byte	0x04, 0x37
        /*0002*/ 	.short	(.L_1303 - .L_1302)
.L_1302:
        /*0004*/ 	.word	0x00000082


	//----- nvinfo : EIATTR_SW2861232_WAR
	.align		4
.L_1303:
        /*0008*/ 	.byte	0x01, 0x35
	.zero		2


	//----- nvinfo : EIATTR_PARAM_CBANK
	.align		4
        /*000c*/ 	.byte	0x04, 0x0a
        /*000e*/ 	.short	(.L_1305 - .L_1304)
	.align		4
.L_1304:
        /*0010*/ 	.word	index@(.nv.constant0._ZN2at6native27unrolled_elementwise_kernelIZZZNS0_68_GLOBAL__N__08176361_30_ActivationHardsigmoidKernel_cu_1520ed90_304418hardsigmoid_kernelERNS_18TensorIteratorBaseEENKUlvE_clEvENKUlvE_clEvEUldE_St5arrayIPcLm2EELi4E23TrivialOffsetCalculatorILi1EjESC_NS0_6memory12LoadWithCastILi1EEENSD_13StoreWithCastILi1EEEEEviT_T0_T2_T3_T4_T5_)
        /*0014*/ 	.short	0x0160
        /*0016*/ 	.short	0x0054


	//----- nvinfo : EIATTR_CBANK_PARAM_SIZE
	.align		4
.L_1305:
        /*0018*/ 	.byte	0x03, 0x19
        /*001a*/ 	.short	0x0054


	//----- nvinfo : EIATTR_KPARAM_INFO
	.align		4
        /*001c*/ 	.byte	0x04, 0x17
        /*001e*/ 	.short	(.L_1307 - .L_1306)
.L_1306:
        /*0020*/ 	.word	0x00000000
        /*0024*/ 	.short	0x0006
        /*0026*/ 	.short	0x004c
        /*0028*/ 	.byte	0x00, 0xf0, 0x21, 0x00


	//----- nvinfo : EIATTR_KPARAM_INFO
	.align		4
.L_1307:
        /*002c*/ 	.byte	0x04, 0x17
        /*002e*/ 	.short	(.L_1309 - .L_1308)
.L_1308:
        /*0030*/ 	.word	0x00000000
        /*0034*/ 	.short	0x0005
        /*0036*/ 	.short	0x0044
        /*0038*/ 	.byte	0x00, 0xf0, 0x21, 0x00


	//----- nvinfo : EIATTR_KPARAM_INFO
	.align		4
.L_1309:
        /*003c*/ 	.byte	0x04, 0x17
        /*003e*/ 	.short	(.L_1311 - .L_1310)
.L_1310:
        /*0040*/ 	.word	0x00000000
        /*0044*/ 	.short	0x0004
        /*0046*/ 	.short	0x0041
        /*0048*/ 	.byte	0x00, 0xf0, 0x05, 0x00


	//----- nvinfo : EIATTR_KPARAM_INFO
	.align		4
.L_1311:
        /*004c*/ 	.byte	0x04, 0x17
        /*004e*/ 	.short	(.L_1313 - .L_1312)
.L_1312:
        /*0050*/ 	.word	0x00000000
        /*0054*/ 	.short	0x0003
        /*0056*/ 	.short	0x0040
        /*0058*/ 	.byte	0x00, 0xf0, 0x05, 0x00


	//----- nvinfo : EIATTR_KPARAM_INFO
	.align		4
.L_1313:
        /*005c*/ 	.byte	0x04, 0x17
        /*005e*/ 	.short	(.L_1315 - .L_1314)
.L_1314:
        /*0060*/ 	.word	0x00000000
        /*0064*/ 	.short	0x0002
        /*0066*/ 	.short	0x0030
        /*0068*/ 	.byte	0x00, 0xf0, 0x41, 0x00


	//----- nvinfo : EIATTR_KPARAM_INFO
	.align		4
.L_1315:
        /*006c*/ 	.byte	0x04, 0x17
        /*006e*/ 	.short	(.L_1317 - .L_1316)
.L_1316:
        /*0070*/ 	.word	0x00000000
        /*0074*/ 	.short	0x0001
        /*0076*/ 	.short	0x0008
        /*0078*/ 	.byte	0x00, 0xf0, 0xa1, 0x00


	//----- nvinfo : EIATTR_KPARAM_INFO
	.align		4
.L_1317:
        /*007c*/ 	.byte	0x04, 0x17
        /*007e*/ 	.short	(.L_1319 - .L_1318)
.L_1318:
        /*0080*/ 	.word	0x00000000
        /*0084*/ 	.short	0x0000
        /*0086*/ 	.short	0x0000
        /*0088*/ 	.byte	0x00, 0xf0, 0x11, 0x00


	//----- nvinfo : EIATTR_MAXREG_COUNT
	.align		4
.L_1319:
        /*008c*/ 	.byte	0x03, 0x1b
        /*008e*/ 	.short	0x00ff


	//----- nvinfo : EIATTR_EXTERNS
	.align		4
        /*0090*/ 	.byte	0x04, 0x0f
        /*0092*/ 	.short	(.L_1321 - .L_1320)


	//   ....[0]....
	.align		4
.L_1320:
        /*0094*/ 	.word	index@(__assertfail)


	//----- nvinfo : EIATTR_MERCURY_ISA_VERSION
	.align		4
.L_1321:
        /*0098*/ 	.byte	0x03, 0x5f
        /*009a*/ 	.short	0x0000


	//----- nvinfo : EIATTR_SYSCALL_OFFSETS
	.align		4
        /*009c*/ 	.byte	0x04, 0x46
        /*009e*/ 	.short	(.L_1323 - .L_1322)


	//   ....[0]....
.L_1322:
        /*00a0*/ 	.word	0x00000f90


	//   ....[1]....
        /*00a4*/ 	.word	0x00001f40


	//   ....[2]....
        /*00a8*/ 	.word	0x00002f00


	//   ....[3]....
        /*00ac*/ 	.word	0x00003e90


	//   ....[4]....
        /*00b0*/ 	.word	0x00005350


	//   ....[5]....
        /*00b4*/ 	.word	0x000063e0


	//   ....[6]....
        /*00b8*/ 	.word	0x00007430


	//   ....[7]....
        /*00bc*/ 	.word	0x000084a0


	//----- nvinfo : EIATTR_EXIT_INSTR_OFFSETS
	.align		4
.L_1323:
        /*00c0*/ 	.byte	0x04, 0x1c
        /*00c2*/ 	.short	(.L_1325 - .L_1324)


	//   ....[0]....
.L_1324:
        /*00c4*/ 	.word	0x000074d0


	//   ....[1]....
        /*00c8*/ 	.word	0x000075f0


	//   ....[2]....
        /*00cc*/ 	.word	0x00007630


	//   ....[3]....
        /*00d0*/ 	.word	0x000076c0


	//   ....[4]....
        /*00d4*/ 	.word	0x000076f0


	//   ....[5]....
        /*00d8*/ 	.word	0x00007720


	//   ....[6]....
        /*00dc*/ 	.word	0x000077d0


	//   ....[7]....
        /*00e0*/ 	.word	0x00007830


	//   ....[8]....
        /*00e4*/ 	.word	0x000078f0


	//   ....[9]....
        /*00e8*/ 	.word	0x00007960


	//   ....[10]....
        /*00ec*/ 	.word	0x00007980


	//   ....[11]....
        /*00f0*/ 	.word	0x00007a40


	//   ....[12]....
        /*00f4*/ 	.word	0x00007a70


	//   ....[13]....
        /*00f8*/ 	.word	0x00007c20


	//   ....[14]....
        /*00fc*/ 	.word	0x00007da0


	//   ....[15]....
        /*0100*/ 	.word	0x00007e00


	//   ....[16]....
        /*0104*/ 	.word	0x00007eb0


	//   ....[17]....
        /*0108*/ 	.word	0x00008050


	//   ....[18]....
        /*010c*/ 	.word	0x000081f0


	//   ....[19]....
        /*0110*/ 	.word	0x00008370


	//   ....[20]....
        /*0114*/ 	.word	0x000084b0


	//   ....[21]....
        /*0118*/ 	.word	0x000084e0


	//   ....[22]....
        /*011c*/ 	.word	0x00008510


	//----- nvinfo : EIATTR_MAX_THREADS
	.align		4
.L_1325:
        /*0120*/ 	.byte	0x04, 0x05
        /*0122*/ 	.short	(.L_1327 - .L_1326)
.L_1326:
        /*0124*/ 	.word	0x00000080
        /*0128*/ 	.word	0x00000001
        /*012c*/ 	.word	0x00000001


	//----- nvinfo : EIATTR_CRS_STACK_SIZE
	.align		4
.L_1327:
        /*0130*/ 	.byte	0x04, 0x1e
        /*0132*/ 	.short	(.L_1329 - .L_1328)
.L_1328:
        /*0134*/ 	.word	0x00000000
.L_1329:


//--------------------- .nv.info._ZN2at6native18elementwise_kernelILi128ELi2EZNS0_22gpu_kernel_impl_nocastIZZZNS0_68_GLOBAL__N__08176361_30_ActivationHardsigmoidKernel_cu_1520ed90_304418hardsigmoid_kernelERNS_18TensorIteratorBaseEENKUlvE_clEvENKUlvE_clEvEUldE_EEvS5_RKT_EUliE_EEviT1_ --------------------------
	.section	.nv.info._ZN2at6native18elementwise_kernelILi128ELi2EZNS0_22gpu_kernel_impl_nocastIZZZNS0_68_GLOBAL__N__08176361_30_ActivationHardsigmoidKernel_cu_1520ed90_304418hardsigmoid_kernelERNS_18TensorIteratorBaseEENKUlvE_clEvENKUlvE_clEvEUldE_EEvS5_RKT_EUliE_EEviT1_,"",@"SHT_CUDA_INFO"
	.sectionflags	@""
	.align	4


	//----- nvinfo : EIATTR_CUDA_API_VERSION
	.align		4
        /*0000*/ 	.byte	0x04, 0x37
        /*0002*/ 	.short	(.L_1331 - .L_1330)
.L_1330:
        /*0004*/ 	.word	0x00000082


	//----- nvinfo : EIATTR_SW2861232_WAR
	.align		4
.L_1331:
        /*0008*/ 	.byte	0x01, 0x35
	.zero		2


	//----- nvinfo : EIATTR_PARAM_CBANK
	.align		4
        /*000c*/ 	.byte	0x04, 0x0a
        /*000e*/ 	.short	(.L_1333 - .L_1332)
	.align		4
.L_1332:
        /*0010*/ 	.word	index@(.nv.constant0._ZN2at6native18elementwise_kernelILi128ELi2EZNS0_22gpu_kernel_impl_nocastIZZZNS0_68_GLOBAL__N__08176361_30_ActivationHardsigmoidKernel_cu_1520ed90_304418hardsigmoid_kernelERNS_18TensorIteratorBaseEENKUlvE_clEvENKUlvE_clEvEUldE_EEvS5_RKT_EUliE_EEviT1_)
        /*0014*/ 	.short	0x0160
        /*0016*/ 	.short	0x0240


	//----- nvinfo : EIATTR_CBANK_PARAM_SIZE
	.align		4
.L_1333:
        /*0018*/ 	.byte	0x03, 0x19
        /*001a*/ 	.short	0x0240


	//----- nvinfo : EIATTR_KPARAM_INFO
	.align		4
        /*001c*/ 	.byte	0x04, 0x17
        /*001e*/ 	.short	(.L_1335 - .L_1334)
.L_1334:
        /*0020*/ 	.word	0x00000000
        /*0024*/ 	.short	0x0001
        /*0026*/ 	.short	0x0008
        /*0028*/ 	.byte	0x00, 0xf0, 0xe1, 0x08


	//----- nvinfo : EIATTR_KPARAM_INFO
	.align		4
.L_1335:
        /*002c*/ 	.byte	0x04, 0x17
        /*002e*/ 	.short	(.L_1337 - .L_1336)
.L_1336:
        /*0030*/ 	.word	0x00000000
        /*0034*/ 	.short	0x0000
        /*0036*/ 	.short	0x0000
        /*0038*/ 	.byte	0x00, 0xf0, 0x11, 0x00


	//----- nvinfo : EIATTR_MAXREG_COUNT
	.align		4
.L_1337:
        /*003c*/ 	.byte	0x03, 0x1b
        /*003e*/ 	.short	0x0080


	//----- nvinfo : EIATTR_MERCURY_ISA_VERSION
	.align		4
        /*0040*/ 	.byte	0x03, 0x5f
        /*0042*/ 	.short	0x0000


	//----- nvinfo : EIATTR_EXIT_INSTR_OFFSETS
	.align		4
        /*0044*/ 	.byte	0x04, 0x1c
        /*0046*/ 	.short	(.L_1339 - .L_1338)


	//   ....[0]....
.L_1338:
        /*0048*/ 	.word	0x00000fd0


	//   ....[1]....
        /*004c*/ 	.word	0x00001f00


	//----- nvinfo : EIATTR_MAX_THREADS
	.align		4
.L_1339:
        /*0050*/ 	.byte	0x04, 0x05
        /*0052*/ 	.short	(.L_1341 - .L_1340)
.L_1340:
        /*0054*/ 	.word	0x00000080
        /*0058*/ 	.word	0x00000001
        /*005c*/ 	.word	0x00000001


	//----- nvinfo : EIATTR_CRS_STACK_SIZE
	.align		4
.L_1341:
        /*0060*/ 	.byte	0x04, 0x1e
        /*0062*/ 	.short	(.L_1343 - .L_1342)
.L_1342:
        /*0064*/ 	.word	0x00000000
.L_1343:


//--------------------- .nv.info._ZN2at6native27unrolled_elementwise_kernelIZZZNS0_68_GLOBAL__N__08176361_30_ActivationHardsigmoidKernel_cu_1520ed90_304418hardsigmoid_kernelERNS_18TensorIteratorBaseEENKUlvE_clEvENKUlvE_clEvEUldE_St5arrayIPcLm2EELi4E23TrivialOffsetCalculatorILi1EjESC_NS0_6memory15LoadWithoutCastENSD_16StoreWithoutCastEEEviT_T0_T2_T3_T4_T5_ --------------------------
	.section	.nv.info._ZN2at6native27unrolled_elementwise_kernelIZZZNS0_68_GLOBAL__N__08176361_30_ActivationHardsigmoidKernel_cu_1520ed90_304418hardsigmoid_kernelERNS_18TensorIteratorBaseEENKUlvE_clEvENKUlvE_clEvEUldE_St5arrayIPcLm2EELi4E23TrivialOffsetCalculatorILi1EjESC_NS0_6memory15LoadWithoutCastENSD_16StoreWithoutCastEEEviT_T0_T2_T3_T4_T5_,"",@"SHT_CUDA_INFO"
	.sectionflags	@""
	.align	4


	//----- nvinfo : EIATTR_CUDA_API_VERSION
	.align		4
        /*0000*/ 	.byte	0x04, 0x37
        /*0002*/ 	.short	(.L_1345 - .L_1344)
.L_1344:
        /*0004*/ 	.word	0x00000082


	//----- nvinfo : EIATTR_SW2861232_WAR
	.align		4
.L_1345:
        /*0008*/ 	.byte	0x01, 0x35
	.zero		2


	//----- nvinfo : EIATTR_PARAM_CBANK
	.align		4
        /*000c*/ 	.byte	0x04, 0x0a
        /*000e*/ 	.short	(.L_1347 - .L_1346)
	.align		4
.L_1346:
        /*0010*/ 	.word	index@(.nv.constant0._ZN2at6native27unrolled_elementwise_kernelIZZZNS0_68_GLOBAL__N__08176361_30_ActivationHardsigmoidKernel_cu_1520ed90_304418hardsigmoid_kernelERNS_18TensorIteratorBaseEENKUlvE_clEvENKUlvE_clEvEUldE_St5arrayIPcLm2EELi4E23TrivialOffsetCalculatorILi1EjESC_NS0_6memory15LoadWithoutCastENSD_16StoreWithoutCastEEEviT_T0_T2_T3_T4_T5_)
        /*0014*/ 	.short	0x0160
        /*0016*/ 	.short	0x0044


	//----- nvinfo : EIATTR_CBANK_PARAM_SIZE
	.align		4
.L_1347:
        /*0018*/ 	.byte	0x03, 0x19
        /*001a*/ 	.short	0x0044


	//----- nvinfo : EIATTR_KPARAM_INFO
	.align		4
        /*001c*/ 	.byte	0x04, 0x17
        /*001e*/ 	.short	(.L_1349 - .L_1348)
.L_1348:
        /*0020*/ 	.word	0x00000000
        /*0024*/ 	.short	0x0006
        /*0026*/ 	.short	0x0043
        /*0028*/ 	.byte	0x00, 0xf0, 0x05, 0x00


	//----- nvinfo : EIATTR_KPARAM_INFO
	.align		4
.L_1349:
        /*002c*/ 	.byte	0x04, 0x17
        /*002e*/ 	.short	(.L_1351 - .L_1350)
.L_1350:
        /*0030*/ 	.word	0x00000000
        /*0034*/ 	.short	0x0005
        /*0036*/ 	.short	0x0042
        /*0038*/ 	.byte	0x00, 0xf0, 0x05, 0x00


	//----- nvinfo : EIATTR_KPARAM_INFO
	.align		4
.L_1351:
        /*003c*/ 	.byte	0x04, 0x17
        /*003e*/ 	.short	(.L_1353 - .L_1352)
.L_1352:
        /*0040*/ 	.word	0x00000000
        /*0044*/ 	.short	0x0004
        /*0046*/ 	.short	0x0041
        /*0048*/ 	.byte	0x00, 0xf0, 0x05, 0x00


	//----- nvinfo : EIATTR_KPARAM_INFO
	.align		4
.L_1353:
        /*004c*/ 	.byte	0x04, 0x17
        /*004e*/ 	.short	(.L_1355 - .L_1354)
.L_1354:
        /*0050*/ 	.word	0x00000000
        /*0054*/ 	.short	0x0003
        /*0056*/ 	.short	0x0040
        /*0058*/ 	.byte	0x00, 0xf0, 0x05, 0x00


	//----- nvinfo : EIATTR_KPARAM_INFO
	.align		4
.L_1355:
        /*005c*/ 	.byte	0x04, 0x17
        /*005e*/ 	.short	(.L_1357 - .L_1356)
.L_1356:
        /*0060*/ 	.word	0x00000000
        /*0064*/ 	.short	0x0002
        /*0066*/ 	.short	0x0030
        /*0068*/ 	.byte	0x00, 0xf0, 0x41, 0x00


	//----- nvinfo : EIATTR_KPARAM_INFO
	.align		4
.L_1357:
        /*006c*/ 	.byte	0x04, 0x17
        /*006e*/ 	.short	(.L_1359 - .L_1358)
.L_1358:
        /*0070*/ 	.word	0x00000000
        /*0074*/ 	.short	0x0001
        /*0076*/ 	.short	0x0008
        /*0078*/ 	.byte	0x00, 0xf0, 0xa1, 0x00


	//----- nvinfo : EIATTR_KPARAM_INFO
	.align		4
.L_1359:
        /*007c*/ 	.byte	0x04, 0x17
        /*007e*/ 	.short	(.L_1361 - .L_1360)
.L_1360:
        /*0080*/ 	.word	0x00000000
        /*0084*/ 	.short	0x0000
        /*0086*/ 	.short	0x0000
        /*0088*/ 	.byte	0x00, 0xf0, 0x11, 0x00


	//----- nvinfo : EIATTR_MAXREG_COUNT
	.align		4
.L_1361:
        /*008c*/ 	.byte	0x03, 0x1b
        /*008e*/ 	.short	0x00ff


	//----- nvinfo : EIATTR_MERCURY_ISA_VERSION
	.align		4
        /*0090*/ 	.byte	0x03, 0x5f
        /*0092*/ 	.short	0x0000


	//----- nvinfo : EIATTR_EXIT_INSTR_OFFSETS
	.align		4
        /*0094*/ 	.byte	0x04, 0x1c
        /*0096*/ 	.short	(.L_1363 - .L_1362)


	//   ....[0]....
.L_1362:
        /*0098*/ 	.word	0x000005b0


	//   ....[1]....
        /*009c*/ 	.word	0x00000610


	//----- nvinfo : EIATTR_MAX_THREADS
	.align		4
.L_1363:
        /*00a0*/ 	.byte	0x04, 0x05
        /*00a2*/ 	.short	(.L_1365 - .L_1364)
.L_1364:
        /*00a4*/ 	.word	0x00000080
        /*00a8*/ 	.word	0x00000001
        /*00ac*/ 	.word	0x00000001


	//----- nvinfo : EIATTR_CRS_STACK_SIZE
	.align		4
.L_1365:
        /*00b0*/ 	.byte	0x04, 0x1e
        /*00b2*/ 	.short	(.L_1367 - .L_1366)
.L_1366:
        /*00b4*/ 	.word	0x00000000
.L_1367:


//--------------------- .nv.info._ZN2at6native29vectorized_elementwise_kernelILi2EZZZNS0_68_GLOBAL__N__08176361_30_ActivationHardsigmoidKernel_cu_1520ed90_304418hardsigmoid_kernelERNS_18TensorIteratorBaseEENKUlvE_clEvENKUlvE_clEvEUldE_St5arrayIPcLm2EEEEviT0_T1_ --------------------------
	.section	.nv.info._ZN2at6native29vectorized_elementwise_kernelILi2EZZZNS0_68_GLOBAL__N__08176361_30_ActivationHardsigmoidKernel_cu_1520ed90_304418hardsigmoid_kernelERNS_18TensorIteratorBaseEENKUlvE_clEvENKUlvE_clEvEUldE_St5arrayIPcLm2EEEEviT0_T1_,"",@"SHT_CUDA_INFO"
	.sectionflags	@""
	.align	4


	//----- nvinfo : EIATTR_CUDA_API_VERSION
	.align		4
        /*0000*/ 	.byte	0x04, 0x37
        /*0002*/ 	.short	(.L_1369 - .L_1368)
.L_1368:
        /*0004*/ 	.word	0x00000082


	//----- nvinfo : EIATTR_SW2861232_WAR
	.align		4
.L_1369:
        /*0008*/ 	.byte	0x01, 0x35
	.zero		2


	//----- nvinfo : EIATTR_PARAM_CBANK
	.align		4
        /*000c*/ 	.byte	0x04, 0x0a
        /*000e*/ 	.short	(.L_1371 - .L_1370)
	.align		4
.L_1370:
        /*0010*/ 	.word	index@(.nv.constant0._ZN2at6native29vectorized_elementwise_kernelILi2EZZZNS0_68_GLOBAL__N__08176361_30_ActivationHardsigmoidKernel_cu_1520ed90_304418hardsigmoid_kernelERNS_18TensorIteratorBaseEENKUlvE_clEvENKUlvE_clEvEUldE_St5arrayIPcLm2EEEEviT0_T1_)
        /*0014*/ 	.short	0x0160
        /*0016*/ 	.short	0x0040


	//----- nvinfo : EIATTR_CBANK_PARAM_SIZE
	.align		4
.L_1371:
        /*0018*/ 	.byte	0x03, 0x19
        /*001a*/ 	.short	0x0040


	//----- nvinfo : EIATTR_KPARAM_INFO
	.align		4
        /*001c*/ 	.byte	0x04, 0x17
        /*001e*/ 	.short	(.L_1373 - .L_1372)
.L_1372:
        /*0020*/ 	.word	0x00000000
        /*0024*/ 	.short	0x0002
        /*0026*/ 	.short	0x0030
        /*0028*/ 	.byte	0x00, 0xf0, 0x41, 0x00


	//----- nvinfo : EIATTR_KPARAM_INFO
	.align		4
.L_1373:
        /*002c*/ 	.byte	0x04, 0x17
        /*002e*/ 	.short	(.L_1375 - .L_1374)
.L_1374:
        /*0030*/ 	.word	0x00000000
        /*0034*/ 	.short	0x0001
        /*0036*/ 	.short	0x0008
        /*0038*/ 	.byte	0x00, 0xf0, 0xa1, 0x00


	//----- nvinfo : EIATTR_KPARAM_INFO
	.align		4
.L_1375:
        /*003c*/ 	.byte	0x04, 0x17
        /*003e*/ 	.short	(.L_1377 - .L_1376)
.L_1376:
        /*0040*/ 	.word	0x00000000
        /*0044*/ 	.short	0x0000
        /*0046*/ 	.short	0x0000
        /*0048*/ 	.byte	0x00, 0xf0, 0x11, 0x00


	//----- nvinfo : EIATTR_MAXREG_COUNT
	.align		4
.L_1377:
        /*004c*/ 	.byte	0x03, 0x1b
        /*004e*/ 	.short	0x00ff


	//----- nvinfo : EIATTR_MERCURY_ISA_VERSION
	.align		4
        /*0050*/ 	.byte	0x03, 0x5f
        /*0052*/ 	.short	0x0000


	//----- nvinfo : EIATTR_EXIT_INSTR_OFFSETS
	.align		4
        /*0054*/ 	.byte	0x04, 0x1c
        /*0056*/ 	.short	(.L_1379 - .L_1378)


	//   ....[0]....
.L_1378:
        /*0058*/ 	.word	0x00000550


	//   ....[1]....
        /*005c*/ 	.word	0x000010b0


	//   ....[2]....
        /*0060*/ 	.word	0x00001110


	//----- nvinfo : EIATTR_MAX_THREADS
	.align		4
.L_1379:
        /*0064*/ 	.byte	0x04, 0x05
        /*0066*/ 	.short	(.L_1381 - .L_1380)
.L_1380:
        /*0068*/ 	.word	0x00000080
        /*006c*/ 	.word	0x00000001
        /*0070*/ 	.word	0x00000001


	//----- nvinfo : EIATTR_CRS_STACK_SIZE
	.align		4
.L_1381:
        /*0074*/ 	.byte	0x04, 0x1e
        /*0076*/ 	.short	(.L_1383 - .L_1382)
.L_1382:
        /*0078*/ 	.word	0x00000000
.L_1383:


//--------------------- .nv.info._ZN2at6native29vectorized_elementwise_kernelILi4EZZZNS0_68_GLOBAL__N__08176361_30_ActivationHardsigmoidKernel_cu_1520ed90_304418hardsigmoid_kernelERNS_18TensorIteratorBaseEENKUlvE_clEvENKUlvE_clEvEUldE_St5arrayIPcLm2EEEEviT0_T1_ --------------------------
	.section	.nv.info._ZN2at6native29vectorized_elementwise_kernelILi4EZZZNS0_68_GLOBAL__N__08176361_30_ActivationHardsigmoidKernel_cu_1520ed90_304418hardsigmoid_kernelERNS_18TensorIteratorBaseEENKUlvE_clEvENKUlvE_clEvEUldE_St5arrayIPcLm2EEEEviT0_T1_,"",@"SHT_CUDA_INFO"
	.sectionflags	@""
	.align	4


	//----- nvinfo : EIATTR_CUDA_API_VERSION
	.align		4
        /*0000*/ 	.byte	0x04, 0x37
        /*0002*/ 	.short	(.L_1385 - .L_1384)
.L_1384:
        /*0004*/ 	.word	0x00000082


	//----- nvinfo : EIATTR_SW2861232_WAR
	.align		4
.L_1385:
        /*0008*/ 	.byte	0x01, 0x35
	.zero		2


	//----- nvinfo : EIATTR_PARAM_CBANK
	.align		4
        /*000c*/ 	.byte	0x04, 0x0a
        /*000e*/ 	.short	(.L_1387 - .L_1386)
	.align		4
.L_1386:
        /*0010*/ 	.word	index@(.nv.constant0._ZN2at6native29vectorized_elementwise_kernelILi4EZZZNS0_68_GLOBAL__N__08176361_30_ActivationHardsigmoidKernel_cu_1520ed90_304418hardsigmoid_kernelERNS_18TensorIteratorBaseEENKUlvE_clEvENKUlvE_clEvEUldE_St5arrayIPcLm2EEEEviT0_T1_)
        /*0014*/ 	.short	0x0160
        /*0016*/ 	.short	0x0040


	//----- nvinfo : EIATTR_CBANK_PARAM_SIZE
	.align		4
.L_1387:
        /*0018*/ 	.byte	0x03, 0x19
        /*001a*/ 	.short	0x0040


	//----- nvinfo : EIATTR_KPARAM_INFO
	.align		4
        /*001c*/ 	.byte	0x04, 0x17
        /*001e*/ 	.short	(.L_1389 - .L_1388)
.L_1388:
        /*0020*/ 	.word	0x00000000
        /*0024*/ 	.short	0x0002
        /*0026*/ 	.short	0x0030
        /*0028*/ 	.byte	0x00, 0xf0, 0x41, 0x00


	//----- nvinfo : EIATTR_KPARAM_INFO
	.align		4
.L_1389:
        /*002c*/ 	.byte	0x04, 0x17
        /*002e*/ 	.short	(.L_1391 - .L_1390)
.L_1390:
        /*0030*/ 	.word	0x00000000
        /*0034*/ 	.short	0x0001
        /*0036*/ 	.short	0x0008
        /*0038*/ 	.byte	0x00, 0xf0, 0xa1, 0x00


	//----- nvinfo : EIATTR_KPARAM_INFO
	.align		4
.L_1391:
        /*003c*/ 	.byte	0x04, 0x17
        /*003e*/ 	.short	(.L_1393 - .L_1392)
.L_1392:
        /*0040*/ 	.word	0x00000000
        /*0044*/ 	.short	0x0000
        /*0046*/ 	.short	0x0000
        /*0048*/ 	.byte	0x00, 0xf0, 0x11, 0x00


	//----- nvinfo : EIATTR_MAXREG_COUNT
	.align		4
.L_1393:
        /*004c*/ 	.byte	0x03, 0x1b
        /*004e*/ 	.short	0x00ff


	//----- nvinfo : EIATTR_MERCURY_ISA_VERSION
	.align		4
        /*0050*/ 	.byte	0x03, 0x5f
        /*0052*/ 	.short	0x0000


	//----- nvinfo : EIATTR_EXIT_INSTR_OFFSETS
	.align		4
        /*0054*/ 	.byte	0x04, 0x1c
        /*0056*/ 	.short	(.L_1395 - .L_1394)


	//   ....[0]....
.L_1394:
        /*0058*/ 	.word	0x00000550


	//   ....[1]....
        /*005c*/ 	.word	0x000010b0


	//   ....[2]....
        /*0060*/ 	.word	0x00001110


	//----- nvinfo : EIATTR_MAX_THREADS
	.align		4
.L_1395:
        /*0064*/ 	.byte	0x04, 0x05
        /*0066*/ 	.short	(.L_1397 - .L_1396)
.L_1396:
        /*0068*/ 	.word	0x00000080
        /*006c*/ 	.word	0x00000001
        /*0070*/ 	.word	0x00000001


	//----- nvinfo : EIATTR_CRS_STACK_SIZE
	.align		4
.L_1397:
        /*0074*/ 	.byte	0x04, 0x1e
        /*0076*/ 	.short	(.L_1399 - .L_1398)
.L_1398:
        /*0078*/ 	.word	0x00000000
.L_1399:


//--------------------- .nv.info._ZN2at6native29vectorized_elementwise_kernelILi8EZZZNS0_68_GLOBAL__N__08176361_30_ActivationHardsigmoidKernel_cu_1520ed90_304418hardsigmoid_kernelERNS_18TensorIteratorBaseEENKUlvE_clEvENKUlvE_clEvEUldE_St5arrayIPcLm2EEEEviT0_T1_ --------------------------
	.section	.nv.info._ZN2at6native29vectorized_elementwise_kernelILi8EZZZNS0_68_GLOBAL__N__08176361_30_ActivationHardsigmoidKernel_cu_1520ed90_304418hardsigmoid_kernelERNS_18TensorIteratorBaseEENKUlvE_clEvENKUlvE_clEvEUldE_St5arrayIPcLm2EEEEviT0_T1_,"",@"SHT_CUDA_INFO"
	.sectionflags	@""
	.align	4


	//----- nvinfo : EIATTR_CUDA_API_VERSION
	.align		4
        /*0000*/ 	.byte	0x04, 0x37
        /*0002*/ 	.short	(.L_1401 - .L_1400)
.L_1400:
        /*0004*/ 	.word	0x00000082


	//----- nvinfo : EIATTR_SW2861232_WAR
	.align		4
.L_1401:
        /*0008*/ 	.byte	0x01, 0x35
	.zero		2


	//----- nvinfo : EIATTR_PARAM_CBANK
	.align		4
        /*000c*/ 	.byte	0x04, 0x0a
        /*000e*/ 	.short	(.L_1403 - .L_1402)
	.align		4
.L_1402:
        /*0010*/ 	.word	index@(.nv.constant0._ZN2at6native29vectorized_elementwise_kernelILi8EZZZNS0_68_GLOBAL__N__08176361_30_ActivationHardsigmoidKernel_cu_1520ed90_304418hardsigmoid_kernelERNS_18TensorIteratorBaseEENKUlvE_clEvENKUlvE_clEvEUldE_St5arrayIPcLm2EEEEviT0_T1_)
        /*0014*/ 	.short	0x0160
        /*0016*/ 	.short	0x0040


	//----- nvinfo : EIATTR_CBANK_PARAM_SIZE
	.align		4
.L_1403:
        /*0018*/ 	.byte	0x03, 0x19
        /*001a*/ 	.short	0x0040


	//----- nvinfo : EIATTR_KPARAM_INFO
	.align		4
        /*001c*/ 	.byte	0x04, 0x17
        /*001e*/ 	.short	(.L_1405 - .L_1404)
.L_1404:
        /*0020*/ 	.word	0x00000000
        /*0024*/ 	.short	0x0002
        /*0026*/ 	.short	0x0030
        /*0028*/ 	.byte	0x00, 0xf0, 0x41, 0x00


	//----- nvinfo : EIATTR_KPARAM_INFO
	.align		4
.L_1405:
        /*002c*/ 	.byte	0x04, 0x17
        /*002e*/ 	.short	(.L_1407 - .L_1406)
.L_1406:
        /*0030*/ 	.word	0x00000000
        /*0034*/ 	.short	0x0001
        /*0036*/ 	.short	0x0008
        /*0038*/ 	.byte	0x00, 0xf0, 0xa1, 0x00


	//----- nvinfo : EIATTR_KPARAM_INFO
	.align		4
.L_1407:
        /*003c*/ 	.byte	0x04, 0x17
        /*003e*/ 	.short	(.L_1409 - .L_1408)
.L_1408:
        /*0040*/ 	.word	0x00000000
        /*0044*/ 	.short	0x0000
        /*0046*/ 	.short	0x0000
        /*0048*/ 	.byte	0x00, 0xf0, 0x11, 0x00


	//----- nvinfo : EIATTR_MAXREG_COUNT
	.align		4
.L_1409:
        /*004c*/ 	.byte	0x03, 0x1b
        /*004e*/ 	.short	0x00ff


	//----- nvinfo : EIATTR_MERCURY_ISA_VERSION
	.align		4
        /*0050*/ 	.byte	0x03, 0x5f
        /*0052*/ 	.short	0x0000


	//----- nvinfo : EIATTR_EXIT_INSTR_OFFSETS
	.align		4
        /*0054*/ 	.byte	0x04, 0x1c
        /*0056*/ 	.short	(.L_1411 - .L_1410)


	//   ....[0]....
.L_1410:
        /*0058*/ 	.word	0x00000010


	//----- nvinfo : EIATTR_MAX_THREADS
	.align		4
.L_1411:
        /*005c*/ 	.byte	0x04, 0x05
        /*005e*/ 	.short	(.L_1413 - .L_1412)
.L_1412:
        /*0060*/ 	.word	0x00000080
        /*0064*/ 	.word	0x00000001
        /*0068*/ 	.word	0x00000001
.L_1413:


//--------------------- .nv.callgraph             --------------------------
	.section	.nv.callgraph,"",@"SHT_CUDA_CALLGRAPH"
	.align	4
	.sectionentsize	8
	.align		4
        /*0000*/ 	.word	0x00000000
	.align		4
        /*0004*/ 	.word	0xffffffff
	.align		4
        /*0008*/ 	.word	index@(_ZN2at6native18elementwise_kernelILi128ELi4EZNS0_15gpu_kernel_implIZZZNS0_68_GLOBAL__N__08176361_30_ActivationHardsigmoidKernel_cu_1520ed90_304427hardsigmoid_backward_kernelERNS_18TensorIteratorBaseEENKUlvE_clEvENKUlvE2_clEvEUlN3c108BFloat16ES9_E_EEvS5_RKT_EUliE_EEviT1_)
	.align		4
        /*000c*/ 	.word	index@(__assertfail)
	.align		4
        /*0010*/ 	.word	index@(_ZN2at6native27unrolled_elementwise_kernelIZZZNS0_68_GLOBAL__N__08176361_30_ActivationHardsigmoidKernel_cu_1520ed90_304427hardsigmoid_backward_kernelERNS_18TensorIteratorBaseEENKUlvE_clEvENKUlvE2_clEvEUlN3c108BFloat16ES8_E_St5arrayIPcLm3EELi4E23TrivialOffsetCalculatorILi2EjESD_ILi1EjENS0_6memory12LoadWithCastILi2EEENSG_13StoreWithCastILi1EEEEEviT_T0_T2_T3_T4_T5_)
	.align		4
        /*0014*/ 	.word	index@(__assertfail)
	.align		4
        /*0018*/ 	.word	index@(_ZN2at6native18elementwise_kernelILi128ELi4EZNS0_15gpu_kernel_implIZZZNS0_68_GLOBAL__N__08176361_30_ActivationHardsigmoidKernel_cu_1520ed90_304427hardsigmoid_backward_kernelERNS_18TensorIteratorBaseEENKUlvE_clEvENKUlvE1_clEvEUlN3c104HalfES9_E_EEvS5_RKT_EUliE_EEviT1_)
	.align		4
        /*001c*/ 	.word	index@(__assertfail)
	.align		4
        /*0020*/ 	.word	index@(_ZN2at6native27unrolled_elementwise_kernelIZZZNS0_68_GLOBAL__N__08176361_30_ActivationHardsigmoidKernel_cu_1520ed90_304427hardsigmoid_backward_kernelERNS_18TensorIteratorBaseEENKUlvE_clEvENKUlvE1_clEvEUlN3c104HalfES8_E_St5arrayIPcLm3EELi4E23TrivialOffsetCalculatorILi2EjESD_ILi1EjENS0_6memory12LoadWithCastILi2EEENSG_13StoreWithCastILi1EEEEEviT_T0_T2_T3_T4_T5_)
	.align		4
        /*0024*/ 	.word	index@(__assertfail)
	.align		4
        /*0028*/ 	.word	index@(_ZN2at6native18elementwise_kernelILi128ELi4EZNS0_15gpu_kernel_implIZZZNS0_68_GLOBAL__N__08176361_30_ActivationHardsigmoidKernel_cu_1520ed90_304427hardsigmoid_backward_kernelERNS_18TensorIteratorBaseEENKUlvE_clEvENKUlvE0_clEvEUlffE_EEvS5_RKT_EUliE_EEviT1_)
	.align		4
        /*002c*/ 	.word	index@(__assertfail)
	.align		4
        /*0030*/ 	.word	index@(_ZN2at6native27unrolled_elementwise_kernelIZZZNS0_68_GLOBAL__N__08176361_30_ActivationHardsigmoidKernel_cu_1520ed90_304427hardsigmoid_backward_kernelERNS_18TensorIteratorBaseEENKUlvE_clEvENKUlvE0_clEvEUlffE_St5arrayIPcLm3EELi4E23TrivialOffsetCalculatorILi2EjESB_ILi1EjENS0_6memory12LoadWithCastILi2EEENSE_13StoreWithCastILi1EEEEEviT_T0_T2_T3_T4_T5_)
	.align		4
        /*0034*/ 	.word	index@(__assertfail)
	.align		4
        /*0038*/ 	.word	index@(_ZN2at6native18elementwise_kernelILi128ELi4EZNS0_15gpu_kernel_implIZZZNS0_68_GLOBAL__N__08176361_30_ActivationHardsigmoidKernel_cu_1520ed90_304427hardsigmoid_backward_kernelERNS_18TensorIteratorBaseEENKUlvE_clEvENKUlvE_clEvEUlddE_EEvS5_RKT_EUliE_EEviT1_)
	.align		4
        /*003c*/ 	.word	index@(__assertfail)
	.align		4
        /*0040*/ 	.word	index@(_ZN2at6native27unrolled_elementwise_kernelIZZZNS0_68_GLOBAL__N__08176361_30_ActivationHardsigmoidKernel_cu_1520ed90_304427hardsigmoid_backward_kernelERNS_18TensorIteratorBaseEENKUlvE_clEvENKUlvE_clEvEUlddE_St5arrayIPcLm3EELi4E23TrivialOffsetCalculatorILi2EjESB_ILi1EjENS0_6memory12LoadWithCastILi2EEENSE_13StoreWithCastILi1EEEEEviT_T0_T2_T3_T4_T5_)
	.align		4
        /*0044*/ 	.word	index@(__assertfail)
	.align		4
        /*0048*/ 	.word	index@(_ZN2at6native18elementwise_kernelILi128ELi4EZNS0_15gpu_kernel_implIZZZNS0_68_GLOBAL__N__08176361_30_ActivationHardsigmoidKernel_cu_1520ed90_304418hardsigmoid_kernelERNS_18TensorIteratorBaseEENKUlvE_clEvENKUlvE2_clEvEUlN3c108BFloat16EE_EEvS5_RKT_EUliE_EEviT1_)
	.align		4
        /*004c*/ 	.word	index@(__assertfail)
	.align		4
        /*0050*/ 	.word	index@(_ZN2at6native27unrolled_elementwise_kernelIZZZNS0_68_GLOBAL__N__08176361_30_ActivationHardsigmoidKernel_cu_1520ed90_304418hardsigmoid_kernelERNS_18TensorIteratorBaseEENKUlvE_clEvENKUlvE2_clEvEUlN3c108BFloat16EE_St5arrayIPcLm2EELi4E23TrivialOffsetCalculatorILi1EjESE_NS0_6memory12LoadWithCastILi1EEENSF_13StoreWithCastILi1EEEEEviT_T0_T2_T3_T4_T5_)
	.align		4
        /*0054*/ 	.word	index@(__assertfail)
	.align		4
        /*0058*/ 	.word	index@(_ZN2at6native18elementwise_kernelILi128ELi4EZNS0_15gpu_kernel_implIZZZNS0_68_GLOBAL__N__08176361_30_ActivationHardsigmoidKernel_cu_1520ed90_304418hardsigmoid_kernelERNS_18TensorIteratorBaseEENKUlvE_clEvENKUlvE1_clEvEUlN3c104HalfEE_EEvS5_RKT_EUliE_EEviT1_)
	.align		4
        /*005c*/ 	.word	index@(__assertfail)
	.align		4
        /*0060*/ 	.word	index@(_ZN2at6native27unrolled_elementwise_kernelIZZZNS0_68_GLOBAL__N__08176361_30_ActivationHardsigmoidKernel_cu_1520ed90_304418hardsigmoid_kernelERNS_18TensorIteratorBaseEENKUlvE_clEvENKUlvE1_clEvEUlN3c104HalfEE_St5arrayIPcLm2EELi4E23TrivialOffsetCalculatorILi1EjESE_NS0_6memory12LoadWithCastILi1EEENSF_13StoreWithCastILi1EEEEEviT_T0_T2_T3_T4_T5_)
	.align		4
        /*0064*/ 	.word	index@(__assertfail)
	.align		4
        /*0068*/ 	.word	index@(_ZN2at6native18elementwise_kernelILi128ELi4EZNS0_15gpu_kernel_implIZZZNS0_68_GLOBAL__N__08176361_30_ActivationHardsigmoidKernel_cu_1520ed90_304418hardsigmoid_kernelERNS_18TensorIteratorBaseEENKUlvE_clEvENKUlvE0_clEvEUlfE_EEvS5_RKT_EUliE_EEviT1_)
	.align		4
        /*006c*/ 	.word	index@(__assertfail)
	.align		4
        /*0070*/ 	.word	index@(_ZN2at6native27unrolled_elementwise_kernelIZZZNS0_68_GLOBAL__N__08176361_30_ActivationHardsigmoidKernel_cu_1520ed90_304418hardsigmoid_kernelERNS_18TensorIteratorBaseEENKUlvE_clEvENKUlvE0_clEvEUlfE_St5arrayIPcLm2EELi4E23TrivialOffsetCalculatorILi1EjESC_NS0_6memory12LoadWithCastILi1EEENSD_13StoreWithCastILi1EEEEEviT_T0_T2_T3_T4_T5_)
	.align		4
        /*0074*/ 	.word	index@(__assertfail)
	.align		4
        /*0078*/ 	.word	index@(_ZN2at6native18elementwise_kernelILi128ELi4EZNS0_15gpu_kernel_implIZZZNS0_68_GLOBAL__N__08176361_30_ActivationHardsigmoidKernel_cu_1520ed90_304418hardsigmoid_kernelERNS_18TensorIteratorBaseEENKUlvE_clEvENKUlvE_clEvEUldE_EEvS5_RKT_EUliE_EEviT1_)
	.align		4
        /*007c*/ 	.word	index@(__assertfail)
	.align		4
        /*0080*/ 	.word	index@(_ZN2at6native27unrolled_elementwise_kernelIZZZNS0_68_GLOBAL__N__08176361_30_ActivationHardsigmoidKernel_cu_1520ed90_304418hardsigmoid_kernelERNS_18TensorIteratorBaseEENKUlvE_clEvENKUlvE_clEvEUldE_St5arrayIPcLm2EELi4E23TrivialOffsetCalculatorILi1EjESC_NS0_6memory12LoadWithCastILi1EEENSD_13StoreWithCastILi1EEEEEviT_T0_T2_T3_T4_T5_)
	.align		4
        /*0084*/ 	.word	index@(__assertfail)
	.align		4
        /*0088*/ 	.word	0x00000000
	.align		4
        /*008c*/ 	.word	0xfffffffe
	.align		4
        /*0090*/ 	.word	0x00000000
	.align		4
        /*0094*/ 	.word	0xfffffffd
	.align		4
        /*0098*/ 	.word	0x00000000
	.align		4
        /*009c*/ 	.word	0xfffffffc


//--------------------- .nv.rel.action            --------------------------
	.section	.nv.rel.action,"",@"SHT_CUDA_RELOCINFO"
	.align	8
	.sectionentsize	8
        /*0000*/ 	.byte	0x73, 0x00, 0x00, 0x00, 0x00, 0x00, 0x00, 0x00, 0x00, 0x00, 0x00, 0x11, 0x25, 0x00, 0x05, 0x36


//--------------------- .nv.constant4             --------------------------
	.section	.nv.constant4,"a",@progbits
	.align	8
	.align		8
.nv.constant4:
        /*0000*/ 	.dword	__assertfail
	.align		8
        /*0008*/ 	.dword	__unnamed_1
	.align		8
        /*0010*/ 	.dword	__unnamed_2
	.align		8
        /*0018*/ 	.dword	__unnamed_3
	.align		8
        /*0020*/ 	.dword	__unnamed_4
	.align		8
        /*0028*/ 	.dword	__unnamed_5
	.align		8
        /*0030*/ 	.dword	__unnamed_6
	.align		8
        /*0038*/ 	.dword	__unnamed_7
	.align		8
        /*0040*/ 	.dword	__unnamed_8
	.align		8
        /*0048*/ 	.dword	_ZN66_INTERNAL_08176361_30_ActivationHardsigmoidKernel_cu_1520ed90_30444cuda3std3__468_GLOBAL__N__08176361_30_ActivationHardsigmoidKernel_cu_1520ed90_30446ignoreE
	.align		8
        /*0050*/ 	.dword	_ZN66_INTERNAL_08176361_30_ActivationHardsigmoidKernel_cu_1520ed90_30444cuda3std3__45__cpo5beginE
	.align		8
        /*0058*/ 	.dword	_ZN66_INTERNAL_08176361_30_ActivationHardsigmoidKernel_cu_1520ed90_30444cuda3std3__45__cpo3endE
	.align		8
        /*0060*/ 	.dword	_ZN66_INTERNAL_08176361_30_ActivationHardsigmoidKernel_cu_1520ed90_30444cuda3std3__45__cpo6cbeginE
	.align		8
        /*0068*/ 	.dword	_ZN66_INTERNAL_08176361_30_ActivationHardsigmoidKernel_cu_1520ed90_30444cuda3std3__45__cpo4cendE
	.align		8
        /*0070*/ 	.dword	_ZN66_INTERNAL_08176361_30_ActivationHardsigmoidKernel_cu_1520ed90_30444cuda3std3__45__cpo6rbeginE
	.align		8
        /*0078*/ 	.dword	_ZN66_INTERNAL_08176361_30_ActivationHardsigmoidKernel_cu_1520ed90_30444cuda3std3__45__cpo4rendE
	.align		8
        /*0080*/ 	.dword	_ZN66_INTERNAL_08176361_30_ActivationHardsigmoidKernel_cu_1520ed90_30444cuda3std3__45__cpo7crbeginE
	.align		8
        /*0088*/ 	.dword	_ZN66_INTERNAL_08176361_30_ActivationHardsigmoidKernel_cu_1520ed90_30444cuda3std3__45__cpo5crendE
	.align		8
        /*0090*/ 	.dword	_ZN66_INTERNAL_08176361_30_ActivationHardsigmoidKernel_cu_1520ed90_30444cuda3std3__419piecewise_constructE
	.align		8
        /*0098*/ 	.dword	_ZN66_INTERNAL_08176361_30_ActivationHardsigmoidKernel_cu_1520ed90_30444cuda3std3__48in_placeE
	.align		8
        /*00a0*/ 	.dword	_ZN66_INTERNAL_08176361_30_ActivationHardsigmoidKernel_cu_1520ed90_30444cuda3std3__420unreachable_sentinelE
	.align		8
        /*00a8*/ 	.dword	_ZN66_INTERNAL_08176361_30_ActivationHardsigmoidKernel_cu_1520ed90_30444cuda3std6ranges3__45__cpo4swapE
	.align		8
        /*00b0*/ 	.dword	_ZN66_INTERNAL_08176361_30_ActivationHardsigmoidKernel_cu_1520ed90_30444cuda3std6ranges3__45__cpo9iter_moveE
	.align		8
        /*00b8*/ 	.dword	_ZN66_INTERNAL_08176361_30_ActivationHardsigmoidKernel_cu_1520ed90_30444cuda3std6ranges3__45__cpo5beginE
	.align		8
        /*00c0*/ 	.dword	_ZN66_INTERNAL_08176361_30_ActivationHardsigmoidKernel_cu_1520ed90_30444cuda3std6ranges3__45__cpo3endE
	.align		8
        /*00c8*/ 	.dword	_ZN66_INTERNAL_08176361_30_ActivationHardsigmoidKernel_cu_1520ed90_30444cuda3std6ranges3__45__cpo6cbeginE
	.align		8
        /*00d0*/ 	.dword	_ZN66_INTERNAL_08176361_30_ActivationHardsigmoidKernel_cu_1520ed90_30444cuda3std6ranges3__45__cpo4cendE
	.align		8
        /*00d8*/ 	.dword	_ZN66_INTERNAL_08176361_30_ActivationHardsigmoidKernel_cu_1520ed90_30444cuda3std6ranges3__45__cpo7advanceE
	.align		8
        /*00e0*/ 	.dword	_ZN66_INTERNAL_08176361_30_ActivationHardsigmoidKernel_cu_1520ed90_30444cuda3std6ranges3__45__cpo9iter_swapE
	.align		8
        /*00e8*/ 	.dword	_ZN66_INTERNAL_08176361_30_ActivationHardsigmoidKernel_cu_1520ed90_30444cuda3std6ranges3__45__cpo4nextE
	.align		8
        /*00f0*/ 	.dword	_ZN66_INTERNAL_08176361_30_ActivationHardsigmoidKernel_cu_1520ed90_30444cuda3std6ranges3__45__cpo4prevE
	.align		8
        /*00f8*/ 	.dword	_ZN66_INTERNAL_08176361_30_ActivationHardsigmoidKernel_cu_1520ed90_30444cuda3std6ranges3__45__cpo4dataE
	.align		8
        /*0100*/ 	.dword	_ZN66_INTERNAL_08176361_30_ActivationHardsigmoidKernel_cu_1520ed90_30444cuda3std6ranges3__45__cpo5cdataE
	.align		8
        /*0108*/ 	.dword	_ZN66_INTERNAL_08176361_30_ActivationHardsigmoidKernel_cu_1520ed90_30444cuda3std6ranges3__45__cpo4sizeE
	.align		8
        /*0110*/ 	.dword	_ZN66_INTERNAL_08176361_30_ActivationHardsigmoidKernel_cu_1520ed90_30444cuda3std6ranges3__45__cpo5ssizeE
	.align		8
        /*0118*/ 	.dword	_ZN66_INTERNAL_08176361_30_ActivationHardsigmoidKernel_cu_1520ed90_30444cuda3std6ranges3__45__cpo8distanceE
	.align		8
        /*0120*/ 	.dword	_ZN66_INTERNAL_08176361_30_ActivationHardsigmoidKernel_cu_1520ed90_30446thrust23THRUST_300001_SM_800_NS6system6detail10sequential3seqE
	.align		8
        /*0128*/ 	.dword	$str$6
	.align		8
        /*0130*/ 	.dword	$str$7


//--------------------- .nv.constant2._ZN2at6native18elementwise_kernelILi128ELi4EZNS0_15gpu_kernel_implIZZZNS0_68_GLOBAL__N__08176361_30_ActivationHardsigmoidKernel_cu_1520ed90_304427hardsigmoid_backward_kernelERNS_18TensorIteratorBaseEENKUlvE_clEvENKUlvE2_clEvEUlN3c108BFloat16ES9_E_EEvS5_RKT_EUliE_EEviT1_ --------------------------
	.section	.nv.constant2._ZN2at6native18elementwise_kernelILi128ELi4EZNS0_15gpu_kernel_implIZZZNS0_68_GLOBAL__N__08176361_30_ActivationHardsigmoidKernel_cu_1520ed90_304427hardsigmoid_backward_kernelERNS_18TensorIteratorBaseEENKUlvE_clEvENKUlvE2_clEvEUlN3c108BFloat16ES9_E_EEvS5_RKT_EUliE_EEviT1_,"a",@progbits
	.sectionflags	@""
	.align	4
.nv.constant2._ZN2at6native18elementwise_kernelILi128ELi4EZNS0_15gpu_kernel_implIZZZNS0_68_GLOBAL__N__08176361_30_ActivationHardsigmoidKernel_cu_1520ed90_304427hardsigmoid_backward_kernelERNS_18TensorIteratorBaseEENKUlvE_clEvENKUlvE2_clEvEUlN3c108BFloat16ES9_E_EEvS5_RKT_EUliE_EEviT1_:
        /*0000*/ 	.byte	0x00, 0x00, 0x00, 0xf0, 0xff, 0xff, 0x0f, 0x38


//--------------------- .nv.constant0._ZN2at6native18elementwise_kernelILi128ELi4EZNS0_15gpu_kernel_implIZZZNS0_68_GLOBAL__N__08176361_30_ActivationHardsigmoidKernel_cu_1520ed90_304427hardsigmoid_backward_kernelERNS_18TensorIteratorBaseEENKUlvE_clEvENKUlvE2_clEvEUlN3c108BFloat16ES9_E_EEvS5_RKT_EUliE_EEviT1_ --------------------------
	.section	.nv.constant0._ZN2at6native18elementwise_kernelILi128ELi4EZNS0_15gpu_kernel_implIZZZNS0_68_GLOBAL__N__08176361_30_ActivationHardsigmoidKernel_cu_1520ed90_304427hardsigmoid_backward_kernelERNS_18TensorIteratorBaseEENKUlvE_clEvENKUlvE2_clEvEUlN3c108BFloat16ES9_E_EEvS5_RKT_EUliE_EEviT1_,"a",@progbits
	.sectionflags	@""
	.align	4
.nv.constant0._ZN2at6native18elementwise_kernelILi128ELi4EZNS0_15gpu_kernel_implIZZZNS0_68_GLOBAL__N__08176361_30_ActivationHardsigmoidKernel_cu_1520ed90_304427hardsigmoid_backward_kernelERNS_18TensorIteratorBaseEENKUlvE_clEvENKUlvE2_clEvEUlN3c108BFloat16ES9_E_EEvS5_RKT_EUliE_EEviT1_:
	.zero		1032


//--------------------- .nv.constant2._ZN2at6native27unrolled_elementwise_kernelIZZZNS0_68_GLOBAL__N__08176361_30_ActivationHardsigmoidKernel_cu_1520ed90_304427hardsigmoid_backward_kernelERNS_18TensorIteratorBaseEENKUlvE_clEvENKUlvE2_clEvEUlN3c108BFloat16ES8_E_St5arrayIPcLm3EELi4E23TrivialOffsetCalculatorILi2EjESD_ILi1EjENS0_6memory12LoadWithCastILi2EEENSG_13StoreWithCastILi1EEEEEviT_T0_T2_T3_T4_T5_ --------------------------
	.section	.nv.constant2._ZN2at6native27unrolled_elementwise_kernelIZZZNS0_68_GLOBAL__N__08176361_30_ActivationHardsigmoidKernel_cu_1520ed90_304427hardsigmoid_backward_kernelERNS_18TensorIteratorBaseEENKUlvE_clEvENKUlvE2_clEvEUlN3c108BFloat16ES8_E_St5arrayIPcLm3EELi4E23TrivialOffsetCalculatorILi2EjESD_ILi1EjENS0_6memory12LoadWithCastILi2EEENSG_13StoreWithCastILi1EEEEEviT_T0_T2_T3_T4_T5_,"a",@progbits
	.sectionflags	@""
	.align	4
.nv.constant2._ZN2at6native27unrolled_elementwise_kernelIZZZNS0_68_GLOBAL__N__08176361_30_ActivationHardsigmoidKernel_cu_1520ed90_304427hardsigmoid_backward_kernelERNS_18TensorIteratorBaseEENKUlvE_clEvENKUlvE2_clEvEUlN3c108BFloat16ES8_E_St5arrayIPcLm3EELi4E23TrivialOffsetCalculatorILi2EjESD_ILi1EjENS0_6memory12LoadWithCastILi2EEENSG_13StoreWithCastILi1EEEEEviT_T0_T2_T3_T4_T5_:
        /*0000*/ 	.byte	0x00, 0x00, 0x00, 0xf0, 0xff, 0xff, 0x0f, 0x38


//--------------------- .nv.constant0._ZN2at6native27unrolled_elementwise_kernelIZZZNS0_68_GLOBAL__N__08176361_30_ActivationHardsigmoidKernel_cu_1520ed90_304427hardsigmoid_backward_kernelERNS_18TensorIteratorBaseEENKUlvE_clEvENKUlvE2_clEvEUlN3c108BFloat16ES8_E_St5arrayIPcLm3EELi4E23TrivialOffsetCalculatorILi2EjESD_ILi1EjENS0_6memory12LoadWithCastILi2EEENSG_13StoreWithCastILi1EEEEEviT_T0_T2_T3_T4_T5_ --------------------------
	.section	.nv.constant0._ZN2at6native27unrolled_elementwise_kernelIZZZNS0_68_GLOBAL__N__08176361_30_ActivationHardsigmoidKernel_cu_1520ed90_304427hardsigmoid_backward_kernelERNS_18TensorIteratorBaseEENKUlvE_clEvENKUlvE2_clEvEUlN3c108BFloat16ES8_E_St5arrayIPcLm3EELi4E23TrivialOffsetCalculatorILi2EjESD_ILi1EjENS0_6memory12LoadWithCastILi2EEENSG_13StoreWithCastILi1EEEEEviT_T0_T2_T3_T4_T5_,"a",@progbits
	.sectionflags	@""
	.align	4
.nv.constant0._ZN2at6native27unrolled_elementwise_kernelIZZZNS0_68_GLOBAL__N__08176361_30_ActivationHardsigmoidKernel_cu_1520ed90_304427hardsigmoid_backward_kernelERNS_18TensorIteratorBaseEENKUlvE_clEvENKUlvE2_clEvEUlN3c108BFloat16ES8_E_St5arrayIPcLm3EELi4E23TrivialOffsetCalculatorILi2EjESD_ILi1EjENS0_6memory12LoadWithCastILi2EEENSG_13StoreWithCastILi1EEEEEviT_T0_T2_T3_T4_T5_:
	.zero		432


//--------------------- .nv.constant0._ZN2at6native18elementwise_kernelILi128ELi4EZNS0_22gpu_kernel_impl_nocastIZZZNS0_68_GLOBAL__N__08176361_30_ActivationHardsigmoidKernel_cu_1520ed90_304427hardsigmoid_backward_kernelERNS_18TensorIteratorBaseEENKUlvE_clEvENKUlvE2_clEvEUlN3c108BFloat16ES9_E_EEvS5_RKT_EUliE_EEviT1_ --------------------------
	.section	.nv.constant0._ZN2at6native18elementwise_kernelILi128ELi4EZNS0_22gpu_kernel_impl_nocastIZZZNS0_68_GLOBAL__N__08176361_30_ActivationHardsigmoidKernel_cu_1520ed90_304427hardsigmoid_backward_kernelERNS_18TensorIteratorBaseEENKUlvE_clEvENKUlvE2_clEvEUlN3c108BFloat16ES9_E_EEvS5_RKT_EUliE_EEviT1_,"a",@progbits
	.sectionflags	@""
	.align	4
.nv.constant0._ZN2at6native18elementwise_kernelILi128ELi4EZNS0_22gpu_kernel_impl_nocastIZZZNS0_68_GLOBAL__N__08176361_30_ActivationHardsigmoidKernel_cu_1520ed90_304427hardsigmoid_backward_kernelERNS_18TensorIteratorBaseEENKUlvE_clEvENKUlvE2_clEvEUlN3c108BFloat16ES9_E_EEvS5_RKT_EUliE_EEviT1_:
	.zero		1024


//--------------------- .nv.constant0._ZN2at6native27unrolled_elementwise_kernelIZZZNS0_68_GLOBAL__N__08176361_30_ActivationHardsigmoidKernel_cu_1520ed90_304427hardsigmoid_backward_kernelERNS_18TensorIteratorBaseEENKUlvE_clEvENKUlvE2_clEvEUlN3c108BFloat16ES8_E_St5arrayIPcLm3EELi4E23TrivialOffsetCalculatorILi2EjESD_ILi1EjENS0_6memory15LoadWithoutCastENSG_16StoreWithoutCastEEEviT_T0_T2_T3_T4_T5_ --------------------------
	.section	.nv.constant0._ZN2at6native27unrolled_elementwise_kernelIZZZNS0_68_GLOBAL__N__08176361_30_ActivationHardsigmoidKernel_cu_1520ed90_304427hardsigmoid_backward_kernelERNS_18TensorIteratorBaseEENKUlvE_clEvENKUlvE2_clEvEUlN3c108BFloat16ES8_E_St5arrayIPcLm3EELi4E23TrivialOffsetCalculatorILi2EjESD_ILi1EjENS0_6memory15LoadWithoutCastENSG_16StoreWithoutCastEEEviT_T0_T2_T3_T4_T5_,"a",@progbits
	.sectionflags	@""
	.align	4
.nv.constant0._ZN2at6native27unrolled_elementwise_kernelIZZZNS0_68_GLOBAL__N__08176361_30_ActivationHardsigmoidKernel_cu_1520ed90_304427hardsigmoid_backward_kernelERNS_18TensorIteratorBaseEENKUlvE_clEvENKUlvE2_clEvEUlN3c108BFloat16ES8_E_St5arrayIPcLm3EELi4E23TrivialOffsetCalculatorILi2EjESD_ILi1EjENS0_6memory15LoadWithoutCastENSG_16StoreWithoutCastEEEviT_T0_T2_T3_T4_T5_:
	.zero		412


//--------------------- .nv.constant0._ZN2at6native29vectorized_elementwise_kernelILi2EZZZNS0_68_GLOBAL__N__08176361_30_ActivationHardsigmoidKernel_cu_1520ed90_304427hardsigmoid_backward_kernelERNS_18TensorIteratorBaseEENKUlvE_clEvENKUlvE2_clEvEUlN3c108BFloat16ES8_E_St5arrayIPcLm3EEEEviT0_T1_ --------------------------
	.section	.nv.constant0._ZN2at6native29vectorized_elementwise_kernelILi2EZZZNS0_68_GLOBAL__N__08176361_30_ActivationHardsigmoidKernel_cu_1520ed90_304427hardsigmoid_backward_kernelERNS_18TensorIteratorBaseEENKUlvE_clEvENKUlvE2_clEvEUlN3c108BFloat16ES8_E_St5arrayIPcLm3EEEEviT0_T1_,"a",@progbits
	.sectionflags	@""
	.align	4
.nv.constant0._ZN2at6native29vectorized_elementwise_kernelILi2EZZZNS0_68_GLOBAL__N__08176361_30_ActivationHardsigmoidKernel_cu_1520ed90_304427hardsigmoid_backward_kernelERNS_18TensorIteratorBaseEENKUlvE_clEvENKUlvE2_clEvEUlN3c108BFloat16ES8_E_St5arrayIPcLm3EEEEviT0_T1_:
	.zero		408


//--------------------- .nv.constant0._ZN2at6native29vectorized_elementwise_kernelILi4EZZZNS0_68_GLOBAL__N__08176361_30_ActivationHardsigmoidKernel_cu_1520ed90_304427hardsigmoid_backward_kernelERNS_18TensorIteratorBaseEENKUlvE_clEvENKUlvE2_clEvEUlN3c108BFloat16ES8_E_St5arrayIPcLm3EEEEviT0_T1_ --------------------------
	.section	.nv.constant0._ZN2at6native29vectorized_elementwise_kernelILi4EZZZNS0_68_GLOBAL__N__08176361_30_ActivationHardsigmoidKernel_cu_1520ed90_304427hardsigmoid_backward_kernelERNS_18TensorIteratorBaseEENKUlvE_clEvENKUlvE2_clEvEUlN3c108BFloat16ES8_E_St5arrayIPcLm3EEEEviT0_T1_,"a",@progbits
	.sectionflags	@""
	.align	4
.nv.constant0._ZN2at6native29vectorized_elementwise_kernelILi4EZZZNS0_68_GLOBAL__N__08176361_30_ActivationHardsigmoidKernel_cu_1520ed90_304427hardsigmoid_backward_kernelERNS_18TensorIteratorBaseEENKUlvE_clEvENKUlvE2_clEvEUlN3c108BFloat16ES8_E_St5arrayIPcLm3EEEEviT0_T1_:
	.zero		408


//--------------------- .nv.constant0._ZN2at6native29vectorized_elementwise_kernelILi8EZZZNS0_68_GLOBAL__N__08176361_30_ActivationHardsigmoidKernel_cu_1520ed90_304427hardsigmoid_backward_kernelERNS_18TensorIteratorBaseEENKUlvE_clEvENKUlvE2_clEvEUlN3c108BFloat16ES8_E_St5arrayIPcLm3EEEEviT0_T1_ --------------------------
	.section	.nv.constant0._ZN2at6native29vectorized_elementwise_kernelILi8EZZZNS0_68_GLOBAL__N__08176361_30_ActivationHardsigmoidKernel_cu_1520ed90_304427hardsigmoid_backward_kernelERNS_18TensorIteratorBaseEENKUlvE_clEvENKUlvE2_clEvEUlN3c108BFloat16ES8_E_St5arrayIPcLm3EEEEviT0_T1_,"a",@progbits
	.sectionflags	@""
	.align	4
.nv.constant0._ZN2at6native29vectorized_elementwise_kernelILi8EZZZNS0_68_GLOBAL__N__08176361_30_ActivationHardsigmoidKernel_cu_1520ed90_304427hardsigmoid_backward_kernelERNS_18TensorIteratorBaseEENKUlvE_clEvENKUlvE2_clEvEUlN3c108BFloat16ES8_E_St5arrayIPcLm3EEEEviT0_T1_:
	.zero		408


//--------------------- .nv.constant2._ZN2at6native18elementwise_kernelILi128ELi4EZNS0_15gpu_kernel_implIZZZNS0_68_GLOBAL__N__08176361_30_ActivationHardsigmoidKernel_cu_1520ed90_304427hardsigmoid_backward_kernelERNS_18TensorIteratorBaseEENKUlvE_clEvENKUlvE1_clEvEUlN3c104HalfES9_E_EEvS5_RKT_EUliE_EEviT1_ --------------------------
	.section	.nv.constant2._ZN2at6native18elementwise_kernelILi128ELi4EZNS0_15gpu_kernel_implIZZZNS0_68_GLOBAL__N__08176361_30_ActivationHardsigmoidKernel_cu_1520ed90_304427hardsigmoid_backward_kernelERNS_18TensorIteratorBaseEENKUlvE_clEvENKUlvE1_clEvEUlN3c104HalfES9_E_EEvS5_RKT_EUliE_EEviT1_,"a",@progbits
	.sectionflags	@""
	.align	4
.nv.constant2._ZN2at6native18elementwise_kernelILi128ELi4EZNS0_15gpu_kernel_implIZZZNS0_68_GLOBAL__N__08176361_30_ActivationHardsigmoidKernel_cu_1520ed90_304427hardsigmoid_backward_kernelERNS_18TensorIteratorBaseEENKUlvE_clEvENKUlvE1_clEvEUlN3c104HalfES9_E_EEvS5_RKT_EUliE_EEviT1_:
        /*0000*/ 	.byte	0x00, 0x00, 0x00, 0xf0, 0xff, 0xff, 0x0f, 0x38


//--------------------- .nv.constant0._ZN2at6native18elementwise_kernelILi128ELi4EZNS0_15gpu_kernel_implIZZZNS0_68_GLOBAL__N__08176361_30_ActivationHardsigmoidKernel_cu_1520ed90_304427hardsigmoid_backward_kernelERNS_18TensorIteratorBaseEENKUlvE_clEvENKUlvE1_clEvEUlN3c104HalfES9_E_EEvS5_RKT_EUliE_EEviT1_ --------------------------
	.section	.nv.constant0._ZN2at6native18elementwise_kernelILi128ELi4EZNS0_15gpu_kernel_implIZZZNS0_68_GLOBAL__N__08176361_30_ActivationHardsigmoidKernel_cu_1520ed90_304427hardsigmoid_backward_kernelERNS_18TensorIteratorBaseEENKUlvE_clEvENKUlvE1_clEvEUlN3c104HalfES9_E_EEvS5_RKT_EUliE_EEviT1_,"a",@progbits
	.sectionflags	@""
	.align	4
.nv.constant0._ZN2at6native18elementwise_kernelILi128ELi4EZNS0_15gpu_kernel_implIZZZNS0_68_GLOBAL__N__08176361_30_ActivationHardsigmoidKernel_cu_1520ed90_304427hardsigmoid_backward_kernelERNS_18TensorIteratorBaseEENKUlvE_clEvENKUlvE1_clEvEUlN3c104HalfES9_E_EEvS5_RKT_EUliE_EEviT1_:
	.zero		1032


//--------------------- .nv.constant2._ZN2at6native27unrolled_elementwise_kernelIZZZNS0_68_GLOBAL__N__08176361_30_ActivationHardsigmoidKernel_cu_1520ed90_304427hardsigmoid_backward_kernelERNS_18TensorIteratorBaseEENKUlvE_clEvENKUlvE1_clEvEUlN3c104HalfES8_E_St5arrayIPcLm3EELi4E23TrivialOffsetCalculatorILi2EjESD_ILi1EjENS0_6memory12LoadWithCastILi2EEENSG_13StoreWithCastILi1EEEEEviT_T0_T2_T3_T4_T5_ --------------------------
	.section	.nv.constant2._ZN2at6native27unrolled_elementwise_kernelIZZZNS0_68_GLOBAL__N__08176361_30_ActivationHardsigmoidKernel_cu_1520ed90_304427hardsigmoid_backward_kernelERNS_18TensorIteratorBaseEENKUlvE_clEvENKUlvE1_clEvEUlN3c104HalfES8_E_St5arrayIPcLm3EELi4E23TrivialOffsetCalculatorILi2EjESD_ILi1EjENS0_6memory12LoadWithCastILi2EEENSG_13StoreWithCastILi1EEEEEviT_T0_T2_T3_T4_T5_,"a",@progbits
	.sectionflags	@""
	.align	4
.nv.constant2._ZN2at6native27unrolled_elementwise_kernelIZZZNS0_68_GLOBAL__N__08176361_30_ActivationHardsigmoidKernel_cu_1520ed90_304427hardsigmoid_backward_kernelERNS_18TensorIteratorBaseEENKUlvE_clEvENKUlvE1_clEvEUlN3c104HalfES8_E_St5arrayIPcLm3EELi4E23TrivialOffsetCalculatorILi2EjESD_ILi1EjENS0_6memory12LoadWithCastILi2EEENSG_13StoreWithCastILi1EEEEEviT_T0_T2_T3_T4_T5_:
        /*0000*/ 	.byte	0x00, 0x00, 0x00, 0xf0, 0xff, 0xff, 0x0f, 0x38


//--------------------- .nv.constant0._ZN2at6native27unrolled_elementwise_kernelIZZZNS0_68_GLOBAL__N__08176361_30_ActivationHardsigmoidKernel_cu_1520ed90_304427hardsigmoid_backward_kernelERNS_18TensorIteratorBaseEENKUlvE_clEvENKUlvE1_clEvEUlN3c104HalfES8_E_St5arrayIPcLm3EELi4E23TrivialOffsetCalculatorILi2EjESD_ILi1EjENS0_6memory12LoadWithCastILi2EEENSG_13StoreWithCastILi1EEEEEviT_T0_T2_T3_T4_T5_ --------------------------
	.section	.nv.constant0._ZN2at6native27unrolled_elementwise_kernelIZZZNS0_68_GLOBAL__N__08176361_30_ActivationHardsigmoidKernel_cu_1520ed90_304427hardsigmoid_backward_kernelERNS_18TensorIteratorBaseEENKUlvE_clEvENKUlvE1_clEvEUlN3c104HalfES8_E_St5arrayIPcLm3EELi4E23TrivialOffsetCalculatorILi2EjESD_ILi1EjENS0_6memory12LoadWithCastILi2EEENSG_13StoreWithCastILi1EEEEEviT_T0_T2_T3_T4_T5_,"a",@progbits
	.sectionflags	@""
	.align	4
.nv.constant0._ZN2at6native27unrolled_elementwise_kernelIZZZNS0_68_GLOBAL__N__08176361_30_ActivationHardsigmoidKernel_cu_1520ed90_304427hardsigmoid_backward_kernelERNS_18TensorIteratorBaseEENKUlvE_clEvENKUlvE1_clEvEUlN3c104HalfES8_E_St5arrayIPcLm3EELi4E23TrivialOffsetCalculatorILi2EjESD_ILi1EjENS0_6memory12LoadWithCastILi2EEENSG_13StoreWithCastILi1EEEEEviT_T0_T2_T3_T4_T5_:
	.zero		432


//--------------------- .nv.constant0._ZN2at6native18elementwise_kernelILi128ELi4EZNS0_22gpu_kernel_impl_nocastIZZZNS0_68_GLOBAL__N__08176361_30_ActivationHardsigmoidKernel_cu_1520ed90_304427hardsigmoid_backward_kernelERNS_18TensorIteratorBaseEENKUlvE_clEvENKUlvE1_clEvEUlN3c104HalfES9_E_EEvS5_RKT_EUliE_EEviT1_ --------------------------
	.section	.nv.constant0._ZN2at6native18elementwise_kernelILi128ELi4EZNS0_22gpu_kernel_impl_nocastIZZZNS0_68_GLOBAL__N__08176361_30_ActivationHardsigmoidKernel_cu_1520ed90_304427hardsigmoid_backward_kernelERNS_18TensorIteratorBaseEENKUlvE_clEvENKUlvE1_clEvEUlN3c104HalfES9_E_EEvS5_RKT_EUliE_EEviT1_,"a",@progbits
	.sectionflags	@""
	.align	4
.nv.constant0._ZN2at6native18elementwise_kernelILi128ELi4EZNS0_22gpu_kernel_impl_nocastIZZZNS0_68_GLOBAL__N__08176361_30_ActivationHardsigmoidKernel_cu_1520ed90_304427hardsigmoid_backward_kernelERNS_18TensorIteratorBaseEENKUlvE_clEvENKUlvE1_clEvEUlN3c104HalfES9_E_EEvS5_RKT_EUliE_EEviT1_:
	.zero		1024


//--------------------- .nv.constant0._ZN2at6native27unrolled_elementwise_kernelIZZZNS0_68_GLOBAL__N__08176361_30_ActivationHardsigmoidKernel_cu_1520ed90_304427hardsigmoid_backward_kernelERNS_18TensorIteratorBaseEENKUlvE_clEvENKUlvE1_clEvEUlN3c104HalfES8_E_St5arrayIPcLm3EELi4E23TrivialOffsetCalculatorILi2EjESD_ILi1EjENS0_6memory15LoadWithoutCastENSG_16StoreWithoutCastEEEviT_T0_T2_T3_T4_T5_ --------------------------
	.section	.nv.constant0._ZN2at6native27unrolled_elementwise_kernelIZZZNS0_68_GLOBAL__N__08176361_30_ActivationHardsigmoidKernel_cu_1520ed90_304427hardsigmoid_backward_kernelERNS_18TensorIteratorBaseEENKUlvE_clEvENKUlvE1_clEvEUlN3c104HalfES8_E_St5arrayIPcLm3EELi4E23TrivialOffsetCalculatorILi2EjESD_ILi1EjENS0_6memory15LoadWithoutCastENSG_16StoreWithoutCastEEEviT_T0_T2_T3_T4_T5_,"a",@progbits
	.sectionflags	@""
	.align	4
.nv.constant0._ZN2at6native27unrolled_elementwise_kernelIZZZNS0_68_GLOBAL__N__08176361_30_ActivationHardsigmoidKernel_cu_1520ed90_304427hardsigmoid_backward_kernelERNS_18TensorIteratorBaseEENKUlvE_clEvENKUlvE1_clEvEUlN3c104HalfES8_E_St5arrayIPcLm3EELi4E23TrivialOffsetCalculatorILi2EjESD_ILi1EjENS0_6memory15LoadWithoutCastENSG_16StoreWithoutCastEEEviT_T0_T2_T3_T4_T5_:
	.zero		412


//--------------------- .nv.constant0._ZN2at6native29vectorized_elementwise_kernelILi2EZZZNS0_68_GLOBAL__N__08176361_30_ActivationHardsigmoidKernel_cu_1520ed90_304427hardsigmoid_backward_kernelERNS_18TensorIteratorBaseEENKUlvE_clEvENKUlvE1_clEvEUlN3c104HalfES8_E_St5arrayIPcLm3EEEEviT0_T1_ --------------------------
	.section	.nv.constant0._ZN2at6native29vectorized_elementwise_kernelILi2EZZZNS0_68_GLOBAL__N__08176361_30_ActivationHardsigmoidKernel_cu_1520ed90_304427hardsigmoid_backward_kernelERNS_18TensorIteratorBaseEENKUlvE_clEvENKUlvE1_clEvEUlN3c104HalfES8_E_St5arrayIPcLm3EEEEviT0_T1_,"a",@progbits
	.sectionflags	@""
	.align	4
.nv.constant0._ZN2at6native29vectorized_elementwise_kernelILi2EZZZNS0_68_GLOBAL__N__08176361_30_ActivationHardsigmoidKernel_cu_1520ed90_304427hardsigmoid_backward_kernelERNS_18TensorIteratorBaseEENKUlvE_clEvENKUlvE1_clEvEUlN3c104HalfES8_E_St5arrayIPcLm3EEEEviT0_T1_:
	.zero		408


//--------------------- .nv.constant0._ZN2at6native29vectorized_elementwise_kernelILi4EZZZNS0_68_GLOBAL__N__08176361_30_ActivationHardsigmoidKernel_cu_1520ed90_304427hardsigmoid_backward_kernelERNS_18TensorIteratorBaseEENKUlvE_clEvENKUlvE1_clEvEUlN3c104HalfES8_E_St5arrayIPcLm3EEEEviT0_T1_ --------------------------
	.section	.nv.constant0._ZN2at6native29vectorized_elementwise_kernelILi4EZZZNS0_68_GLOBAL__N__08176361_30_ActivationHardsigmoidKernel_cu_1520ed90_304427hardsigmoid_backward_kernelERNS_18TensorIteratorBaseEENKUlvE_clEvENKUlvE1_clEvEUlN3c104HalfES8_E_St5arrayIPcLm3EEEEviT0_T1_,"a",@progbits
	.sectionflags	@""
	.align	4
.nv.constant0._ZN2at6native29vectorized_elementwise_kernelILi4EZZZNS0_68_GLOBAL__N__08176361_30_ActivationHardsigmoidKernel_cu_1520ed90_304427hardsigmoid_backward_kernelERNS_18TensorIteratorBaseEENKUlvE_clEvENKUlvE1_clEvEUlN3c104HalfES8_E_St5arrayIPcLm3EEEEviT0_T1_:
	.zero		408


//--------------------- .nv.constant0._ZN2at6native29vectorized_elementwise_kernelILi8EZZZNS0_68_GLOBAL__N__08176361_30_ActivationHardsigmoidKernel_cu_1520ed90_304427hardsigmoid_backward_kernelERNS_18TensorIteratorBaseEENKUlvE_clEvENKUlvE1_clEvEUlN3c104HalfES8_E_St5arrayIPcLm3EEEEviT0_T1_ --------------------------
	.section	.nv.constant0._ZN2at6native29vectorized_elementwise_kernelILi8EZZZNS0_68_GLOBAL__N__08176361_30_ActivationHardsigmoidKernel_cu_1520ed90_304427hardsigmoid_backward_kernelERNS_18TensorIteratorBaseEENKUlvE_clEvENKUlvE1_clEvEUlN3c104HalfES8_E_St5arrayIPcLm3EEEEviT0_T1_,"a",@progbits
	.sectionflags	@""
	.align	4
.nv.constant0._ZN2at6native29vectorized_elementwise_kernelILi8EZZZNS0_68_GLOBAL__N__08176361_30_ActivationHardsigmoidKernel_cu_1520ed90_304427hardsigmoid_backward_kernelERNS_18TensorIteratorBaseEENKUlvE_clEvENKUlvE1_clEvEUlN3c104HalfES8_E_St5arrayIPcLm3EEEEviT0_T1_:
	.zero		408


//--------------------- .nv.constant2._ZN2at6native18elementwise_kernelILi128ELi4EZNS0_15gpu_kernel_implIZZZNS0_68_GLOBAL__N__08176361_30_ActivationHardsigmoidKernel_cu_1520ed90_304427hardsigmoid_backward_kernelERNS_18TensorIteratorBaseEENKUlvE_clEvENKUlvE0_clEvEUlffE_EEvS5_RKT_EUliE_EEviT1_ --------------------------
	.section	.nv.constant2._ZN2at6native18elementwise_kernelILi128ELi4EZNS0_15gpu_kernel_implIZZZNS0_68_GLOBAL__N__08176361_30_ActivationHardsigmoidKernel_cu_1520ed90_304427hardsigmoid_backward_kernelERNS_18TensorIteratorBaseEENKUlvE_clEvENKUlvE0_clEvEUlffE_EEvS5_RKT_EUliE_EEviT1_,"a",@progbits
	.sectionflags	@""
	.align	4
.nv.constant2._ZN2at6native18elementwise_kernelILi128ELi4EZNS0_15gpu_kernel_implIZZZNS0_68_GLOBAL__N__08176361_30_ActivationHardsigmoidKernel_cu_1520ed90_304427hardsigmoid_backward_kernelERNS_18TensorIteratorBaseEENKUlvE_clEvENKUlvE0_clEvEUlffE_EEvS5_RKT_EUliE_EEviT1_:
        /*0000*/ 	.byte	0x00, 0x00, 0x00, 0xf0, 0xff, 0xff, 0x0f, 0x38


//--------------------- .nv.constant0._ZN2at6native18elementwise_kernelILi128ELi4EZNS0_15gpu_kernel_implIZZZNS0_68_GLOBAL__N__08176361_30_ActivationHardsigmoidKernel_cu_1520ed90_304427hardsigmoid_backward_kernelERNS_18TensorIteratorBaseEENKUlvE_clEvENKUlvE0_clEvEUlffE_EEvS5_RKT_EUliE_EEviT1_ --------------------------
	.section	.nv.constant0._ZN2at6native18elementwise_kernelILi128ELi4EZNS0_15gpu_kernel_implIZZZNS0_68_GLOBAL__N__08176361_30_ActivationHardsigmoidKernel_cu_1520ed90_304427hardsigmoid_backward_kernelERNS_18TensorIteratorBaseEENKUlvE_clEvENKUlvE0_clEvEUlffE_EEvS5_RKT_EUliE_EEviT1_,"a",@progbits
	.sectionflags	@""
	.align	4
.nv.constant0._ZN2at6native18elementwise_kernelILi128ELi4EZNS0_15gpu_kernel_implIZZZNS0_68_GLOBAL__N__08176361_30_ActivationHardsigmoidKernel_cu_1520ed90_304427hardsigmoid_backward_kernelERNS_18TensorIteratorBaseEENKUlvE_clEvENKUlvE0_clEvEUlffE_EEvS5_RKT_EUliE_EEviT1_:
	.zero		1032


//--------------------- .nv.constant2._ZN2at6native27unrolled_elementwise_kernelIZZZNS0_68_GLOBAL__N__08176361_30_ActivationHardsigmoidKernel_cu_1520ed90_304427hardsigmoid_backward_kernelERNS_18TensorIteratorBaseEENKUlvE_clEvENKUlvE0_clEvEUlffE_St5arrayIPcLm3EELi4E23TrivialOffsetCalculatorILi2EjESB_ILi1EjENS0_6memory12LoadWithCastILi2EEENSE_13StoreWithCastILi1EEEEEviT_T0_T2_T3_T4_T5_ --------------------------
	.section	.nv.constant2._ZN2at6native27unrolled_elementwise_kernelIZZZNS0_68_GLOBAL__N__08176361_30_ActivationHardsigmoidKernel_cu_1520ed90_304427hardsigmoid_backward_kernelERNS_18TensorIteratorBaseEENKUlvE_clEvENKUlvE0_clEvEUlffE_St5arrayIPcLm3EELi4E23TrivialOffsetCalculatorILi2EjESB_ILi1EjENS0_6memory12LoadWithCastILi2EEENSE_13StoreWithCastILi1EEEEEviT_T0_T2_T3_T4_T5_,"a",@progbits
	.sectionflags	@""
	.align	4
.nv.constant2._ZN2at6native27unrolled_elementwise_kernelIZZZNS0_68_GLOBAL__N__08176361_30_ActivationHardsigmoidKernel_cu_1520ed90_304427hardsigmoid_backward_kernelERNS_18TensorIteratorBaseEENKUlvE_clEvENKUlvE0_clEvEUlffE_St5arrayIPcLm3EELi4E23TrivialOffsetCalculatorILi2EjESB_ILi1EjENS0_6memory12LoadWithCastILi2EEENSE_13StoreWithCastILi1EEEEEviT_T0_T2_T3_T4_T5_:
        /*0000*/ 	.byte	0x00, 0x00, 0x00, 0xf0, 0xff, 0xff, 0x0f, 0x38


//--------------------- .nv.constant0._ZN2at6native27unrolled_elementwise_kernelIZZZNS0_68_GLOBAL__N__08176361_30_ActivationHardsigmoidKernel_cu_1520ed90_304427hardsigmoid_backward_kernelERNS_18TensorIteratorBaseEENKUlvE_clEvENKUlvE0_clEvEUlffE_St5arrayIPcLm3EELi4E23TrivialOffsetCalculatorILi2EjESB_ILi1EjENS0_6memory12LoadWithCastILi2EEENSE_13StoreWithCastILi1EEEEEviT_T0_T2_T3_T4_T5_ --------------------------
	.section	.nv.constant0._ZN2at6native27unrolled_elementwise_kernelIZZZNS0_68_GLOBAL__N__08176361_30_ActivationHardsigmoidKernel_cu_1520ed90_304427hardsigmoid_backward_kernelERNS_18TensorIteratorBaseEENKUlvE_clEvENKUlvE0_clEvEUlffE_St5arrayIPcLm3EELi4E23TrivialOffsetCalculatorILi2EjESB_ILi1EjENS0_6memory12LoadWithCastILi2EEENSE_13StoreWithCastILi1EEEEEviT_T0_T2_T3_T4_T5_,"a",@progbits
	.sectionflags	@""
	.align	4
.nv.constant0._ZN2at6native27unrolled_elementwise_kernelIZZZNS0_68_GLOBAL__N__08176361_30_ActivationHardsigmoidKernel_cu_1520ed90_304427hardsigmoid_backward_kernelERNS_18TensorIteratorBaseEENKUlvE_clEvENKUlvE0_clEvEUlffE_St5arrayIPcLm3EELi4E23TrivialOffsetCalculatorILi2EjESB_ILi1EjENS0_6memory12LoadWithCastILi2EEENSE_13StoreWithCastILi1EEEEEviT_T0_T2_T3_T4_T5_:
	.zero		432


//--------------------- .nv.constant0._ZN2at6native18elementwise_kernelILi128ELi2EZNS0_22gpu_kernel_impl_nocastIZZZNS0_68_GLOBAL__N__08176361_30_ActivationHardsigmoidKernel_cu_1520ed90_304427hardsigmoid_backward_kernelERNS_18TensorIteratorBaseEENKUlvE_clEvENKUlvE0_clEvEUlffE_EEvS5_RKT_EUliE_EEviT1_ --------------------------
	.section	.nv.constant0._ZN2at6native18elementwise_kernelILi128ELi2EZNS0_22gpu_kernel_impl_nocastIZZZNS0_68_GLOBAL__N__08176361_30_ActivationHardsigmoidKernel_cu_1520ed90_304427hardsigmoid_backward_kernelERNS_18TensorIteratorBaseEENKUlvE_clEvENKUlvE0_clEvEUlffE_EEvS5_RKT_EUliE_EEviT1_,"a",@progbits
	.sectionflags	@""
	.align	4
.nv.constant0._ZN2at6native18elementwise_kernelILi128ELi2EZNS0_22gpu_kernel_impl_nocastIZZZNS0_68_GLOBAL__N__08176361_30_ActivationHardsigmoidKernel_cu_1520ed90_304427hardsigmoid_backward_kernelERNS_18TensorIteratorBaseEENKUlvE_clEvENKUlvE0_clEvEUlffE_EEvS5_RKT_EUliE_EEviT1_:
	.zero		1024


//--------------------- .nv.constant0._ZN2at6native27unrolled_elementwise_kernelIZZZNS0_68_GLOBAL__N__08176361_30_ActivationHardsigmoidKernel_cu_1520ed90_304427hardsigmoid_backward_kernelERNS_18TensorIteratorBaseEENKUlvE_clEvENKUlvE0_clEvEUlffE_St5arrayIPcLm3EELi4E23TrivialOffsetCalculatorILi2EjESB_ILi1EjENS0_6memory15LoadWithoutCastENSE_16StoreWithoutCastEEEviT_T0_T2_T3_T4_T5_ --------------------------
	.section	.nv.constant0._ZN2at6native27unrolled_elementwise_kernelIZZZNS0_68_GLOBAL__N__08176361_30_ActivationHardsigmoidKernel_cu_1520ed90_304427hardsigmoid_backward_kernelERNS_18TensorIteratorBaseEENKUlvE_clEvENKUlvE0_clEvEUlffE_St5arrayIPcLm3EELi4E23TrivialOffsetCalculatorILi2EjESB_ILi1EjENS0_6memory15LoadWithoutCastENSE_16StoreWithoutCastEEEviT_T0_T2_T3_T4_T5_,"a",@progbits
	.sectionflags	@""
	.align	4
.nv.constant0._ZN2at6native27unrolled_elementwise_kernelIZZZNS0_68_GLOBAL__N__08176361_30_ActivationHardsigmoidKernel_cu_1520ed90_304427hardsigmoid_backward_kernelERNS_18TensorIteratorBaseEENKUlvE_clEvENKUlvE0_clEvEUlffE_St5arrayIPcLm3EELi4E23TrivialOffsetCalculatorILi2EjESB_ILi1EjENS0_6memory15LoadWithoutCastENSE_16StoreWithoutCastEEEviT_T0_T2_T3_T4_T5_:
	.zero		412


//--------------------- .nv.constant0._ZN2at6native29vectorized_elementwise_kernelILi2EZZZNS0_68_GLOBAL__N__08176361_30_ActivationHardsigmoidKernel_cu_1520ed90_304427hardsigmoid_backward_kernelERNS_18TensorIteratorBaseEENKUlvE_clEvENKUlvE0_clEvEUlffE_St5arrayIPcLm3EEEEviT0_T1_ --------------------------
	.section	.nv.constant0._ZN2at6native29vectorized_elementwise_kernelILi2EZZZNS0_68_GLOBAL__N__08176361_30_ActivationHardsigmoidKernel_cu_1520ed90_304427hardsigmoid_backward_kernelERNS_18TensorIteratorBaseEENKUlvE_clEvENKUlvE0_clEvEUlffE_St5arrayIPcLm3EEEEviT0_T1_,"a",@progbits
	.sectionflags	@""
	.align	4
.nv.constant0._ZN2at6native29vectorized_elementwise_kernelILi2EZZZNS0_68_GLOBAL__N__08176361_30_ActivationHardsigmoidKernel_cu_1520ed90_304427hardsigmoid_backward_kernelERNS_18TensorIteratorBaseEENKUlvE_clEvENKUlvE0_clEvEUlffE_St5arrayIPcLm3EEEEviT0_T1_:
	.zero		408


//--------------------- .nv.constant0._ZN2at6native29vectorized_elementwise_kernelILi4EZZZNS0_68_GLOBAL__N__08176361_30_ActivationHardsigmoidKernel_cu_1520ed90_304427hardsigmoid_backward_kernelERNS_18TensorIteratorBaseEENKUlvE_clEvENKUlvE0_clEvEUlffE_St5arrayIPcLm3EEEEviT0_T1_ --------------------------
	.section	.nv.constant0._ZN2at6native29vectorized_elementwise_kernelILi4EZZZNS0_68_GLOBAL__N__08176361_30_ActivationHardsigmoidKernel_cu_1520ed90_304427hardsigmoid_backward_kernelERNS_18TensorIteratorBaseEENKUlvE_clEvENKUlvE0_clEvEUlffE_St5arrayIPcLm3EEEEviT0_T1_,"a",@progbits
	.sectionflags	@""
	.align	4
.nv.constant0._ZN2at6native29vectorized_elementwise_kernelILi4EZZZNS0_68_GLOBAL__N__08176361_30_ActivationHardsigmoidKernel_cu_1520ed90_304427hardsigmoid_backward_kernelERNS_18TensorIteratorBaseEENKUlvE_clEvENKUlvE0_clEvEUlffE_St5arrayIPcLm3EEEEviT0_T1_:
	.zero		408


//--------------------- .nv.constant0._ZN2at6native29vectorized_elementwise_kernelILi8EZZZNS0_68_GLOBAL__N__08176361_30_ActivationHardsigmoidKernel_cu_1520ed90_304427hardsigmoid_backward_kernelERNS_18TensorIteratorBaseEENKUlvE_clEvENKUlvE0_clEvEUlffE_St5arrayIPcLm3EEEEviT0_T1_ --------------------------
	.section	.nv.constant0._ZN2at6native29vectorized_elementwise_kernelILi8EZZZNS0_68_GLOBAL__N__08176361_30_ActivationHardsigmoidKernel_cu_1520ed90_304427hardsigmoid_backward_kernelERNS_18TensorIteratorBaseEENKUlvE_clEvENKUlvE0_clEvEUlffE_St5arrayIPcLm3EEEEviT0_T1_,"a",@progbits
	.sectionflags	@""
	.align	4
.nv.constant0._ZN2at6native29vectorized_elementwise_kernelILi8EZZZNS0_68_GLOBAL__N__08176361_30_ActivationHardsigmoidKernel_cu_1520ed90_304427hardsigmoid_backward_kernelERNS_18TensorIteratorBaseEENKUlvE_clEvENKUlvE0_clEvEUlffE_St5arrayIPcLm3EEEEviT0_T1_:
	.zero		408


//--------------------- .nv.constant2._ZN2at6native18elementwise_kernelILi128ELi4EZNS0_15gpu_kernel_implIZZZNS0_68_GLOBAL__N__08176361_30_ActivationHardsigmoidKernel_cu_1520ed90_304427hardsigmoid_backward_kernelERNS_18TensorIteratorBaseEENKUlvE_clEvENKUlvE_clEvEUlddE_EEvS5_RKT_EUliE_EEviT1_ --------------------------
	.section	.nv.constant2._ZN2at6native18elementwise_kernelILi128ELi4EZNS0_15gpu_kernel_implIZZZNS0_68_GLOBAL__N__08176361_30_ActivationHardsigmoidKernel_cu_1520ed90_304427hardsigmoid_backward_kernelERNS_18TensorIteratorBaseEENKUlvE_clEvENKUlvE_clEvEUlddE_EEvS5_RKT_EUliE_EEviT1_,"a",@progbits
	.sectionflags	@""
	.align	4
.nv.constant2._ZN2at6native18elementwise_kernelILi128ELi4EZNS0_15gpu_kernel_implIZZZNS0_68_GLOBAL__N__08176361_30_ActivationHardsigmoidKernel_cu_1520ed90_304427hardsigmoid_backward_kernelERNS_18TensorIteratorBaseEENKUlvE_clEvENKUlvE_clEvEUlddE_EEvS5_RKT_EUliE_EEviT1_:
        /*0000*/ 	.byte	0x00, 0x00, 0x00, 0x60, 0x55, 0x55, 0xc5, 0x3f, 0x00, 0x00, 0x00, 0xf0, 0xff, 0xff, 0x0f, 0x38


//--------------------- .nv.constant0._ZN2at6native18elementwise_kernelILi128ELi4EZNS0_15gpu_kernel_implIZZZNS0_68_GLOBAL__N__08176361_30_ActivationHardsigmoidKernel_cu_1520ed90_304427hardsigmoid_backward_kernelERNS_18TensorIteratorBaseEENKUlvE_clEvENKUlvE_clEvEUlddE_EEvS5_RKT_EUliE_EEviT1_ --------------------------
	.section	.nv.constant0._ZN2at6native18elementwise_kernelILi128ELi4EZNS0_15gpu_kernel_implIZZZNS0_68_GLOBAL__N__08176361_30_ActivationHardsigmoidKernel_cu_1520ed90_304427hardsigmoid_backward_kernelERNS_18TensorIteratorBaseEENKUlvE_clEvENKUlvE_clEvEUlddE_EEvS5_RKT_EUliE_EEviT1_,"a",@progbits
	.sectionflags	@""
	.align	4
.nv.constant0._ZN2at6native18elementwise_kernelILi128ELi4EZNS0_15gpu_kernel_implIZZZNS0_68_GLOBAL__N__08176361_30_ActivationHardsigmoidKernel_cu_1520ed90_304427hardsigmoid_backward_kernelERNS_18TensorIteratorBaseEENKUlvE_clEvENKUlvE_clEvEUlddE_EEvS5_RKT_EUliE_EEviT1_:
	.zero		1048


//--------------------- .nv.constant2._ZN2at6native27unrolled_elementwise_kernelIZZZNS0_68_GLOBAL__N__08176361_30_ActivationHardsigmoidKernel_cu_1520ed90_304427hardsigmoid_backward_kernelERNS_18TensorIteratorBaseEENKUlvE_clEvENKUlvE_clEvEUlddE_St5arrayIPcLm3EELi4E23TrivialOffsetCalculatorILi2EjESB_ILi1EjENS0_6memory12LoadWithCastILi2EEENSE_13StoreWithCastILi1EEEEEviT_T0_T2_T3_T4_T5_ --------------------------
	.section	.nv.constant2._ZN2at6native27unrolled_elementwise_kernelIZZZNS0_68_GLOBAL__N__08176361_30_ActivationHardsigmoidKernel_cu_1520ed90_304427hardsigmoid_backward_kernelERNS_18TensorIteratorBaseEENKUlvE_clEvENKUlvE_clEvEUlddE_St5arrayIPcLm3EELi4E23TrivialOffsetCalculatorILi2EjESB_ILi1EjENS0_6memory12LoadWithCastILi2EEENSE_13StoreWithCastILi1EEEEEviT_T0_T2_T3_T4_T5_,"a",@progbits
	.sectionflags	@""
	.align	4
.nv.constant2._ZN2at6native27unrolled_elementwise_kernelIZZZNS0_68_GLOBAL__N__08176361_30_ActivationHardsigmoidKernel_cu_1520ed90_304427hardsigmoid_backward_kernelERNS_18TensorIteratorBaseEENKUlvE_clEvENKUlvE_clEvEUlddE_St5arrayIPcLm3EELi4E23TrivialOffsetCalculatorILi2EjESB_ILi1EjENS0_6memory12LoadWithCastILi2EEENSE_13StoreWithCastILi1EEEEEviT_T0_T2_T3_T4_T5_:
        /*0000*/ 	.byte	0x00, 0x00, 0x00, 0x60, 0x55, 0x55, 0xc5, 0x3f, 0x00, 0x00, 0x00, 0xf0, 0xff, 0xff, 0x0f, 0x38


//--------------------- .nv.constant0._ZN2at6native27unrolled_elementwise_kernelIZZZNS0_68_GLOBAL__N__08176361_30_ActivationHardsigmoidKernel_cu_1520ed90_304427hardsigmoid_backward_kernelERNS_18TensorIteratorBaseEENKUlvE_clEvENKUlvE_clEvEUlddE_St5arrayIPcLm3EELi4E23TrivialOffsetCalculatorILi2EjESB_ILi1EjENS0_6memory12LoadWithCastILi2EEENSE_13StoreWithCastILi1EEEEEviT_T0_T2_T3_T4_T5_ --------------------------
	.section	.nv.constant0._ZN2at6native27unrolled_elementwise_kernelIZZZNS0_68_GLOBAL__N__08176361_30_ActivationHardsigmoidKernel_cu_1520ed90_304427hardsigmoid_backward_kernelERNS_18TensorIteratorBaseEENKUlvE_clEvENKUlvE_clEvEUlddE_St5arrayIPcLm3EELi4E23TrivialOffsetCalculatorILi2EjESB_ILi1EjENS0_6memory12LoadWithCastILi2EEENSE_13StoreWithCastILi1EEEEEviT_T0_T2_T3_T4_T5_,"a",@progbits
	.sectionflags	@""
	.align	4
.nv.constant0._ZN2at6native27unrolled_elementwise_kernelIZZZNS0_68_GLOBAL__N__08176361_30_ActivationHardsigmoidKernel_cu_1520ed90_304427hardsigmoid_backward_kernelERNS_18TensorIteratorBaseEENKUlvE_clEvENKUlvE_clEvEUlddE_St5arrayIPcLm3EELi4E23TrivialOffsetCalculatorILi2EjESB_ILi1EjENS0_6memory12LoadWithCastILi2EEENSE_13StoreWithCastILi1EEEEEviT_T0_T2_T3_T4_T5_:
	.zero		448


//--------------------- .nv.constant2._ZN2at6native18elementwise_kernelILi128ELi2EZNS0_22gpu_kernel_impl_nocastIZZZNS0_68_GLOBAL__N__08176361_30_ActivationHardsigmoidKernel_cu_1520ed90_304427hardsigmoid_backward_kernelERNS_18TensorIteratorBaseEENKUlvE_clEvENKUlvE_clEvEUlddE_EEvS5_RKT_EUliE_EEviT1_ --------------------------
	.section	.nv.constant2._ZN2at6native18elementwise_kernelILi128ELi2EZNS0_22gpu_kernel_impl_nocastIZZZNS0_68_GLOBAL__N__08176361_30_ActivationHardsigmoidKernel_cu_1520ed90_304427hardsigmoid_backward_kernelERNS_18TensorIteratorBaseEENKUlvE_clEvENKUlvE_clEvEUlddE_EEvS5_RKT_EUliE_EEviT1_,"a",@progbits
	.sectionflags	@""
	.align	4
.nv.constant2._ZN2at6native18elementwise_kernelILi128ELi2EZNS0_22gpu_kernel_impl_nocastIZZZNS0_68_GLOBAL__N__08176361_30_ActivationHardsigmoidKernel_cu_1520ed90_304427hardsigmoid_backward_kernelERNS_18TensorIteratorBaseEENKUlvE_clEvENKUlvE_clEvEUlddE_EEvS5_RKT_EUliE_EEviT1_:
        /*0000*/ 	.byte	0x00, 0x00, 0x00, 0x60, 0x55, 0x55, 0xc5, 0x3f


//--------------------- .nv.constant0._ZN2at6native18elementwise_kernelILi128ELi2EZNS0_22gpu_kernel_impl_nocastIZZZNS0_68_GLOBAL__N__08176361_30_ActivationHardsigmoidKernel_cu_1520ed90_304427hardsigmoid_backward_kernelERNS_18TensorIteratorBaseEENKUlvE_clEvENKUlvE_clEvEUlddE_EEvS5_RKT_EUliE_EEviT1_ --------------------------
	.section	.nv.constant0._ZN2at6native18elementwise_kernelILi128ELi2EZNS0_22gpu_kernel_impl_nocastIZZZNS0_68_GLOBAL__N__08176361_30_ActivationHardsigmoidKernel_cu_1520ed90_304427hardsigmoid_backward_kernelERNS_18TensorIteratorBaseEENKUlvE_clEvENKUlvE_clEvEUlddE_EEvS5_RKT_EUliE_EEviT1_,"a",@progbits
	.sectionflags	@""
	.align	4
.nv.constant0._ZN2at6native18elementwise_kernelILi128ELi2EZNS0_22gpu_kernel_impl_nocastIZZZNS0_68_GLOBAL__N__08176361_30_ActivationHardsigmoidKernel_cu_1520ed90_304427hardsigmoid_backward_kernelERNS_18TensorIteratorBaseEENKUlvE_clEvENKUlvE_clEvEUlddE_EEvS5_RKT_EUliE_EEviT1_:
	.zero		1040


//--------------------- .nv.constant2._ZN2at6native27unrolled_elementwise_kernelIZZZNS0_68_GLOBAL__N__08176361_30_ActivationHardsigmoidKernel_cu_1520ed90_304427hardsigmoid_backward_kernelERNS_18TensorIteratorBaseEENKUlvE_clEvENKUlvE_clEvEUlddE_St5arrayIPcLm3EELi4E23TrivialOffsetCalculatorILi2EjESB_ILi1EjENS0_6memory15LoadWithoutCastENSE_16StoreWithoutCastEEEviT_T0_T2_T3_T4_T5_ --------------------------
	.section	.nv.constant2._ZN2at6native27unrolled_elementwise_kernelIZZZNS0_68_GLOBAL__N__08176361_30_ActivationHardsigmoidKernel_cu_1520ed90_304427hardsigmoid_backward_kernelERNS_18TensorIteratorBaseEENKUlvE_clEvENKUlvE_clEvEUlddE_St5arrayIPcLm3EELi4E23TrivialOffsetCalculatorILi2EjESB_ILi1EjENS0_6memory15LoadWithoutCastENSE_16StoreWithoutCastEEEviT_T0_T2_T3_T4_T5_,"a",@progbits
	.sectionflags	@""
	.align	4
.nv.constant2._ZN2at6native27unrolled_elementwise_kernelIZZZNS0_68_GLOBAL__N__08176361_30_ActivationHardsigmoidKernel_cu_1520ed90_304427hardsigmoid_backward_kernelERNS_18TensorIteratorBaseEENKUlvE_clEvENKUlvE_clEvEUlddE_St5arrayIPcLm3EELi4E23TrivialOffsetCalculatorILi2EjESB_ILi1EjENS0_6memory15LoadWithoutCastENSE_16StoreWithoutCastEEEviT_T0_T2_T3_T4_T5_:
        /*0000*/ 	.byte	0x00, 0x00, 0x00, 0x60, 0x55, 0x55, 0xc5, 0x3f


//--------------------- .nv.constant0._ZN2at6native27unrolled_elementwise_kernelIZZZNS0_68_GLOBAL__N__08176361_30_ActivationHardsigmoidKernel_cu_1520ed90_304427hardsigmoid_backward_kernelERNS_18TensorIteratorBaseEENKUlvE_clEvENKUlvE_clEvEUlddE_St5arrayIPcLm3EELi4E23TrivialOffsetCalculatorILi2EjESB_ILi1EjENS0_6memory15LoadWithoutCastENSE_16StoreWithoutCastEEEviT_T0_T2_T3_T4_T5_ --------------------------
	.section	.nv.constant0._ZN2at6native27unrolled_elementwise_kernelIZZZNS0_68_GLOBAL__N__08176361_30_ActivationHardsigmoidKernel_cu_1520ed90_304427hardsigmoid_backward_kernelERNS_18TensorIteratorBaseEENKUlvE_clEvENKUlvE_clEvEUlddE_St5arrayIPcLm3EELi4E23TrivialOffsetCalculatorILi2EjESB_ILi1EjENS0_6memory15LoadWithoutCastENSE_16StoreWithoutCastEEEviT_T0_T2_T3_T4_T5_,"a",@progbits
	.sectionflags	@""
	.align	4
.nv.constant0._ZN2at6native27unrolled_elementwise_kernelIZZZNS0_68_GLOBAL__N__08176361_30_ActivationHardsigmoidKernel_cu_1520ed90_304427hardsigmoid_backward_kernelERNS_18TensorIteratorBaseEENKUlvE_clEvENKUlvE_clEvEUlddE_St5arrayIPcLm3EELi4E23TrivialOffsetCalculatorILi2EjESB_ILi1EjENS0_6memory15LoadWithoutCastENSE_16StoreWithoutCastEEEviT_T0_T2_T3_T4_T5_:
	.zero		428


//--------------------- .nv.constant2._ZN2at6native29vectorized_elementwise_kernelILi2EZZZNS0_68_GLOBAL__N__08176361_30_ActivationHardsigmoidKernel_cu_1520ed90_304427hardsigmoid_backward_kernelERNS_18TensorIteratorBaseEENKUlvE_clEvENKUlvE_clEvEUlddE_St5arrayIPcLm3EEEEviT0_T1_ --------------------------
	.section	.nv.constant2._ZN2at6native29vectorized_elementwise_kernelILi2EZZZNS0_68_GLOBAL__N__08176361_30_ActivationHardsigmoidKernel_cu_1520ed90_304427hardsigmoid_backward_kernelERNS_18TensorIteratorBaseEENKUlvE_clEvENKUlvE_clEvEUlddE_St5arrayIPcLm3EEEEviT0_T1_,"a",@progbits
	.sectionflags	@""
	.align	4
.nv.constant2._ZN2at6native29vectorized_elementwise_kernelILi2EZZZNS0_68_GLOBAL__N__08176361_30_ActivationHardsigmoidKernel_cu_1520ed90_304427hardsigmoid_backward_kernelERNS_18TensorIteratorBaseEENKUlvE_clEvENKUlvE_clEvEUlddE_St5arrayIPcLm3EEEEviT0_T1_:
        /*0000*/ 	.byte	0x00, 0x00, 0x00, 0x60, 0x55, 0x55, 0xc5, 0x3f


//--------------------- .nv.constant0._ZN2at6native29vectorized_elementwise_kernelILi2EZZZNS0_68_GLOBAL__N__08176361_30_ActivationHardsigmoidKernel_cu_1520ed90_304427hardsigmoid_backward_kernelERNS_18TensorIteratorBaseEENKUlvE_clEvENKUlvE_clEvEUlddE_St5arrayIPcLm3EEEEviT0_T1_ --------------------------
	.section	.nv.constant0._ZN2at6native29vectorized_elementwise_kernelILi2EZZZNS0_68_GLOBAL__N__08176361_30_ActivationHardsigmoidKernel_cu_1520ed90_304427hardsigmoid_backward_kernelERNS_18TensorIteratorBaseEENKUlvE_clEvENKUlvE_clEvEUlddE_St5arrayIPcLm3EEEEviT0_T1_,"a",@progbits
	.sectionflags	@""
	.align	4
.nv.constant0._ZN2at6native29vectorized_elementwise_kernelILi2EZZZNS0_68_GLOBAL__N__08176361_30_ActivationHardsigmoidKernel_cu_1520ed90_304427hardsigmoid_backward_kernelERNS_18TensorIteratorBaseEENKUlvE_clEvENKUlvE_clEvEUlddE_St5arrayIPcLm3EEEEviT0_T1_:
	.zero		424


//--------------------- .nv.constant2._ZN2at6native29vectorized_elementwise_kernelILi4EZZZNS0_68_GLOBAL__N__08176361_30_ActivationHardsigmoidKernel_cu_1520ed90_304427hardsigmoid_backward_kernelERNS_18TensorIteratorBaseEENKUlvE_clEvENKUlvE_clEvEUlddE_St5arrayIPcLm3EEEEviT0_T1_ --------------------------
	.section	.nv.constant2._ZN2at6native29vectorized_elementwise_kernelILi4EZZZNS0_68_GLOBAL__N__08176361_30_ActivationHardsigmoidKernel_cu_1520ed90_304427hardsigmoid_backward_kernelERNS_18TensorIteratorBaseEENKUlvE_clEvENKUlvE_clEvEUlddE_St5arrayIPcLm3EEEEviT0_T1_,"a",@progbits
	.sectionflags	@""
	.align	4
.nv.constant2._ZN2at6native29vectorized_elementwise_kernelILi4EZZZNS0_68_GLOBAL__N__08176361_30_ActivationHardsigmoidKernel_cu_1520ed90_304427hardsigmoid_backward_kernelERNS_18TensorIteratorBaseEENKUlvE_clEvENKUlvE_clEvEUlddE_St5arrayIPcLm3EEEEviT0_T1_:
        /*0000*/ 	.byte	0x00, 0x00, 0x00, 0x60, 0x55, 0x55, 0xc5, 0x3f


//--------------------- .nv.constant0._ZN2at6native29vectorized_elementwise_kernelILi4EZZZNS0_68_GLOBAL__N__08176361_30_ActivationHardsigmoidKernel_cu_1520ed90_304427hardsigmoid_backward_kernelERNS_18TensorIteratorBaseEENKUlvE_clEvENKUlvE_clEvEUlddE_St5arrayIPcLm3EEEEviT0_T1_ --------------------------
	.section	.nv.constant0._ZN2at6native29vectorized_elementwise_kernelILi4EZZZNS0_68_GLOBAL__N__08176361_30_ActivationHardsigmoidKernel_cu_1520ed90_304427hardsigmoid_backward_kernelERNS_18TensorIteratorBaseEENKUlvE_clEvENKUlvE_clEvEUlddE_St5arrayIPcLm3EEEEviT0_T1_,"a",@progbits
	.sectionflags	@""
	.align	4
.nv.constant0._ZN2at6native29vectorized_elementwise_kernelILi4EZZZNS0_68_GLOBAL__N__08176361_30_ActivationHardsigmoidKernel_cu_1520ed90_304427hardsigmoid_backward_kernelERNS_18TensorIteratorBaseEENKUlvE_clEvENKUlvE_clEvEUlddE_St5arrayIPcLm3EEEEviT0_T1_:
	.zero		424


//--------------------- .nv.constant0._ZN2at6native29vectorized_elementwise_kernelILi8EZZZNS0_68_GLOBAL__N__08176361_30_ActivationHardsigmoidKernel_cu_1520ed90_304427hardsigmoid_backward_kernelERNS_18TensorIteratorBaseEENKUlvE_clEvENKUlvE_clEvEUlddE_St5arrayIPcLm3EEEEviT0_T1_ --------------------------
	.section	.nv.constant0._ZN2at6native29vectorized_elementwise_kernelILi8EZZZNS0_68_GLOBAL__N__08176361_30_ActivationHardsigmoidKernel_cu_1520ed90_304427hardsigmoid_backward_kernelERNS_18TensorIteratorBaseEENKUlvE_clEvENKUlvE_clEvEUlddE_St5arrayIPcLm3EEEEviT0_T1_,"a",@progbits
	.sectionflags	@""
	.align	4
.nv.constant0._ZN2at6native29vectorized_elementwise_kernelILi8EZZZNS0_68_GLOBAL__N__08176361_30_ActivationHardsigmoidKernel_cu_1520ed90_304427hardsigmoid_backward_kernelERNS_18TensorIteratorBaseEENKUlvE_clEvENKUlvE_clEvEUlddE_St5arrayIPcLm3EEEEviT0_T1_:
	.zero		424


//--------------------- .nv.constant2._ZN2at6native18elementwise_kernelILi128ELi4EZNS0_15gpu_kernel_implIZZZNS0_68_GLOBAL__N__08176361_30_ActivationHardsigmoidKernel_cu_1520ed90_304418hardsigmoid_kernelERNS_18TensorIteratorBaseEENKUlvE_clEvENKUlvE2_clEvEUlN3c108BFloat16EE_EEvS5_RKT_EUliE_EEviT1_ --------------------------
	.section	.nv.constant2._ZN2at6native18elementwise_kernelILi128ELi4EZNS0_15gpu_kernel_implIZZZNS0_68_GLOBAL__N__08176361_30_ActivationHardsigmoidKernel_cu_1520ed90_304418hardsigmoid_kernelERNS_18TensorIteratorBaseEENKUlvE_clEvENKUlvE2_clEvEUlN3c108BFloat16EE_EEvS5_RKT_EUliE_EEviT1_,"a",@progbits
	.sectionflags	@""
	.align	4
.nv.constant2._ZN2at6native18elementwise_kernelILi128ELi4EZNS0_15gpu_kernel_implIZZZNS0_68_GLOBAL__N__08176361_30_ActivationHardsigmoidKernel_cu_1520ed90_304418hardsigmoid_kernelERNS_18TensorIteratorBaseEENKUlvE_clEvENKUlvE2_clEvEUlN3c108BFloat16EE_EEvS5_RKT_EUliE_EEviT1_:
        /*0000*/ 	.byte	0x00, 0x00, 0x00, 0xf0, 0xff, 0xff, 0x0f, 0x38


//--------------------- .nv.constant0._ZN2at6native18elementwise_kernelILi128ELi4EZNS0_15gpu_kernel_implIZZZNS0_68_GLOBAL__N__08176361_30_ActivationHardsigmoidKernel_cu_1520ed90_304418hardsigmoid_kernelERNS_18TensorIteratorBaseEENKUlvE_clEvENKUlvE2_clEvEUlN3c108BFloat16EE_EEvS5_RKT_EUliE_EEviT1_ --------------------------
	.section	.nv.constant0._ZN2at6native18elementwise_kernelILi128ELi4EZNS0_15gpu_kernel_implIZZZNS0_68_GLOBAL__N__08176361_30_ActivationHardsigmoidKernel_cu_1520ed90_304418hardsigmoid_kernelERNS_18TensorIteratorBaseEENKUlvE_clEvENKUlvE2_clEvEUlN3c108BFloat16EE_EEvS5_RKT_EUliE_EEviT1_,"a",@progbits
	.sectionflags	@""
	.align	4
.nv.constant0._ZN2at6native18elementwise_kernelILi128ELi4EZNS0_15gpu_kernel_implIZZZNS0_68_GLOBAL__N__08176361_30_ActivationHardsigmoidKernel_cu_1520ed90_304418hardsigmoid_kernelERNS_18TensorIteratorBaseEENKUlvE_clEvENKUlvE2_clEvEUlN3c108BFloat16EE_EEvS5_RKT_EUliE_EEviT1_:
	.zero		920


//--------------------- .nv.constant2._ZN2at6native27unrolled_elementwise_kernelIZZZNS0_68_GLOBAL__N__08176361_30_ActivationHardsigmoidKernel_cu_1520ed90_304418hardsigmoid_kernelERNS_18TensorIteratorBaseEENKUlvE_clEvENKUlvE2_clEvEUlN3c108BFloat16EE_St5arrayIPcLm2EELi4E23TrivialOffsetCalculatorILi1EjESE_NS0_6memory12LoadWithCastILi1EEENSF_13StoreWithCastILi1EEEEEviT_T0_T2_T3_T4_T5_ --------------------------
	.section	.nv.constant2._ZN2at6native27unrolled_elementwise_kernelIZZZNS0_68_GLOBAL__N__08176361_30_ActivationHardsigmoidKernel_cu_1520ed90_304418hardsigmoid_kernelERNS_18TensorIteratorBaseEENKUlvE_clEvENKUlvE2_clEvEUlN3c108BFloat16EE_St5arrayIPcLm2EELi4E23TrivialOffsetCalculatorILi1EjESE_NS0_6memory12LoadWithCastILi1EEENSF_13StoreWithCastILi1EEEEEviT_T0_T2_T3_T4_T5_,"a",@progbits
	.sectionflags	@""
	.align	4
.nv.constant2._ZN2at6native27unrolled_elementwise_kernelIZZZNS0_68_GLOBAL__N__08176361_30_ActivationHardsigmoidKernel_cu_1520ed90_304418hardsigmoid_kernelERNS_18TensorIteratorBaseEENKUlvE_clEvENKUlvE2_clEvEUlN3c108BFloat16EE_St5arrayIPcLm2EELi4E23TrivialOffsetCalculatorILi1EjESE_NS0_6memory12LoadWithCastILi1EEENSF_13StoreWithCastILi1EEEEEviT_T0_T2_T3_T4_T5_:
        /*0000*/ 	.byte	0x00, 0x00, 0x00, 0xf0, 0xff, 0xff, 0x0f, 0x38


//--------------------- .nv.constant0._ZN2at6native27unrolled_elementwise_kernelIZZZNS0_68_GLOBAL__N__08176361_30_ActivationHardsigmoidKernel_cu_1520ed90_304418hardsigmoid_kernelERNS_18TensorIteratorBaseEENKUlvE_clEvENKUlvE2_clEvEUlN3c108BFloat16EE_St5arrayIPcLm2EELi4E23TrivialOffsetCalculatorILi1EjESE_NS0_6memory12LoadWithCastILi1EEENSF_13StoreWithCastILi1EEEEEviT_T0_T2_T3_T4_T5_ --------------------------
	.section	.nv.constant0._ZN2at6native27unrolled_elementwise_kernelIZZZNS0_68_GLOBAL__N__08176361_30_ActivationHardsigmoidKernel_cu_1520ed90_304418hardsigmoid_kernelERNS_18TensorIteratorBaseEENKUlvE_clEvENKUlvE2_clEvEUlN3c108BFloat16EE_St5arrayIPcLm2EELi4E23TrivialOffsetCalculatorILi1EjESE_NS0_6memory12LoadWithCastILi1EEENSF_13StoreWithCastILi1EEEEEviT_T0_T2_T3_T4_T5_,"a",@progbits
	.sectionflags	@""
	.align	4
.nv.constant0._ZN2at6native27unrolled_elementwise_kernelIZZZNS0_68_GLOBAL__N__08176361_30_ActivationHardsigmoidKernel_cu_1520ed90_304418hardsigmoid_kernelERNS_18TensorIteratorBaseEENKUlvE_clEvENKUlvE2_clEvEUlN3c108BFloat16EE_St5arrayIPcLm2EELi4E23TrivialOffsetCalculatorILi1EjESE_NS0_6memory12LoadWithCastILi1EEENSF_13StoreWithCastILi1EEEEEviT_T0_T2_T3_T4_T5_:
	.zero		420


//--------------------- .nv.constant0._ZN2at6native18elementwise_kernelILi128ELi4EZNS0_22gpu_kernel_impl_nocastIZZZNS0_68_GLOBAL__N__08176361_30_ActivationHardsigmoidKernel_cu_1520ed90_304418hardsigmoid_kernelERNS_18TensorIteratorBaseEENKUlvE_clEvENKUlvE2_clEvEUlN3c108BFloat16EE_EEvS5_RKT_EUliE_EEviT1_ --------------------------
	.section	.nv.constant0._ZN2at6native18elementwise_kernelILi128ELi4EZNS0_22gpu_kernel_impl_nocastIZZZNS0_68_GLOBAL__N__08176361_30_ActivationHardsigmoidKernel_cu_1520ed90_304418hardsigmoid_kernelERNS_18TensorIteratorBaseEENKUlvE_clEvENKUlvE2_clEvEUlN3c108BFloat16EE_EEvS5_RKT_EUliE_EEviT1_,"a",@progbits
	.sectionflags	@""
	.align	4
.nv.constant0._ZN2at6native18elementwise_kernelILi128ELi4EZNS0_22gpu_kernel_impl_nocastIZZZNS0_68_GLOBAL__N__08176361_30_ActivationHardsigmoidKernel_cu_1520ed90_304418hardsigmoid_kernelERNS_18TensorIteratorBaseEENKUlvE_clEvENKUlvE2_clEvEUlN3c108BFloat16EE_EEvS5_RKT_EUliE_EEviT1_:
	.zero		912


//--------------------- .nv.constant0._ZN2at6native27unrolled_elementwise_kernelIZZZNS0_68_GLOBAL__N__08176361_30_ActivationHardsigmoidKernel_cu_1520ed90_304418hardsigmoid_kernelERNS_18TensorIteratorBaseEENKUlvE_clEvENKUlvE2_clEvEUlN3c108BFloat16EE_St5arrayIPcLm2EELi4E23TrivialOffsetCalculatorILi1EjESE_NS0_6memory15LoadWithoutCastENSF_16StoreWithoutCastEEEviT_T0_T2_T3_T4_T5_ --------------------------
	.section	.nv.constant0._ZN2at6native27unrolled_elementwise_kernelIZZZNS0_68_GLOBAL__N__08176361_30_ActivationHardsigmoidKernel_cu_1520ed90_304418hardsigmoid_kernelERNS_18TensorIteratorBaseEENKUlvE_clEvENKUlvE2_clEvEUlN3c108BFloat16EE_St5arrayIPcLm2EELi4E23TrivialOffsetCalculatorILi1EjESE_NS0_6memory15LoadWithoutCastENSF_16StoreWithoutCastEEEviT_T0_T2_T3_T4_T5_,"a",@progbits
	.sectionflags	@""
	.align	4
.nv.constant0._ZN2at6native27unrolled_elementwise_kernelIZZZNS0_68_GLOBAL__N__08176361_30_ActivationHardsigmoidKernel_cu_1520ed90_304418hardsigmoid_kernelERNS_18TensorIteratorBaseEENKUlvE_clEvENKUlvE2_clEvEUlN3c108BFloat16EE_St5arrayIPcLm2EELi4E23TrivialOffsetCalculatorILi1EjESE_NS0_6memory15LoadWithoutCastENSF_16StoreWithoutCastEEEviT_T0_T2_T3_T4_T5_:
	.zero		404


//--------------------- .nv.constant0._ZN2at6native29vectorized_elementwise_kernelILi2EZZZNS0_68_GLOBAL__N__08176361_30_ActivationHardsigmoidKernel_cu_1520ed90_304418hardsigmoid_kernelERNS_18TensorIteratorBaseEENKUlvE_clEvENKUlvE2_clEvEUlN3c108BFloat16EE_St5arrayIPcLm2EEEEviT0_T1_ --------------------------
	.section	.nv.constant0._ZN2at6native29vectorized_elementwise_kernelILi2EZZZNS0_68_GLOBAL__N__08176361_30_ActivationHardsigmoidKernel_cu_1520ed90_304418hardsigmoid_kernelERNS_18TensorIteratorBaseEENKUlvE_clEvENKUlvE2_clEvEUlN3c108BFloat16EE_St5arrayIPcLm2EEEEviT0_T1_,"a",@progbits
	.sectionflags	@""
	.align	4
.nv.constant0._ZN2at6native29vectorized_elementwise_kernelILi2EZZZNS0_68_GLOBAL__N__08176361_30_ActivationHardsigmoidKernel_cu_1520ed90_304418hardsigmoid_kernelERNS_18TensorIteratorBaseEENKUlvE_clEvENKUlvE2_clEvEUlN3c108BFloat16EE_St5arrayIPcLm2EEEEviT0_T1_:
	.zero		400


//--------------------- .nv.constant0._ZN2at6native29vectorized_elementwise_kernelILi4EZZZNS0_68_GLOBAL__N__08176361_30_ActivationHardsigmoidKernel_cu_1520ed90_304418hardsigmoid_kernelERNS_18TensorIteratorBaseEENKUlvE_clEvENKUlvE2_clEvEUlN3c108BFloat16EE_St5arrayIPcLm2EEEEviT0_T1_ --------------------------
	.section	.nv.constant0._ZN2at6native29vectorized_elementwise_kernelILi4EZZZNS0_68_GLOBAL__N__08176361_30_ActivationHardsigmoidKernel_cu_1520ed90_304418hardsigmoid_kernelERNS_18TensorIteratorBaseEENKUlvE_clEvENKUlvE2_clEvEUlN3c108BFloat16EE_St5arrayIPcLm2EEEEviT0_T1_,"a",@progbits
	.sectionflags	@""
	.align	4
.nv.constant0._ZN2at6native29vectorized_elementwise_kernelILi4EZZZNS0_68_GLOBAL__N__08176361_30_ActivationHardsigmoidKernel_cu_1520ed90_304418hardsigmoid_kernelERNS_18TensorIteratorBaseEENKUlvE_clEvENKUlvE2_clEvEUlN3c108BFloat16EE_St5arrayIPcLm2EEEEviT0_T1_:
	.zero		400


//--------------------- .nv.constant0._ZN2at6native29vectorized_elementwise_kernelILi8EZZZNS0_68_GLOBAL__N__08176361_30_ActivationHardsigmoidKernel_cu_1520ed90_304418hardsigmoid_kernelERNS_18TensorIteratorBaseEENKUlvE_clEvENKUlvE2_clEvEUlN3c108BFloat16EE_St5arrayIPcLm2EEEEviT0_T1_ --------------------------
	.section	.nv.constant0._ZN2at6native29vectorized_elementwise_kernelILi8EZZZNS0_68_GLOBAL__N__08176361_30_ActivationHardsigmoidKernel_cu_1520ed90_304418hardsigmoid_kernelERNS_18TensorIteratorBaseEENKUlvE_clEvENKUlvE2_clEvEUlN3c108BFloat16EE_St5arrayIPcLm2EEEEviT0_T1_,"a",@progbits
	.sectionflags	@""
	.align	4
.nv.constant0._ZN2at6native29vectorized_elementwise_kernelILi8EZZZNS0_68_GLOBAL__N__08176361_30_ActivationHardsigmoidKernel_cu_1520ed90_304418hardsigmoid_kernelERNS_18TensorIteratorBaseEENKUlvE_clEvENKUlvE2_clEvEUlN3c108BFloat16EE_St5arrayIPcLm2EEEEviT0_T1_:
	.zero		400


//--------------------- .nv.constant2._ZN2at6native18elementwise_kernelILi128ELi4EZNS0_15gpu_kernel_implIZZZNS0_68_GLOBAL__N__08176361_30_ActivationHardsigmoidKernel_cu_1520ed90_304418hardsigmoid_kernelERNS_18TensorIteratorBaseEENKUlvE_clEvENKUlvE1_clEvEUlN3c104HalfEE_EEvS5_RKT_EUliE_EEviT1_ --------------------------
	.section	.nv.constant2._ZN2at6native18elementwise_kernelILi128ELi4EZNS0_15gpu_kernel_implIZZZNS0_68_GLOBAL__N__08176361_30_ActivationHardsigmoidKernel_cu_1520ed90_304418hardsigmoid_kernelERNS_18TensorIteratorBaseEENKUlvE_clEvENKUlvE1_clEvEUlN3c104HalfEE_EEvS5_RKT_EUliE_EEviT1_,"a",@progbits
	.sectionflags	@""
	.align	4
.nv.constant2._ZN2at6native18elementwise_kernelILi128ELi4EZNS0_15gpu_kernel_implIZZZNS0_68_GLOBAL__N__08176361_30_ActivationHardsigmoidKernel_cu_1520ed90_304418hardsigmoid_kernelERNS_18TensorIteratorBaseEENKUlvE_clEvENKUlvE1_clEvEUlN3c104HalfEE_EEvS5_RKT_EUliE_EEviT1_:
        /*0000*/ 	.byte	0x00, 0x00, 0x00, 0xf0, 0xff, 0xff, 0x0f, 0x38


//--------------------- .nv.constant0._ZN2at6native18elementwise_kernelILi128ELi4EZNS0_15gpu_kernel_implIZZZNS0_68_GLOBAL__N__08176361_30_ActivationHardsigmoidKernel_cu_1520ed90_304418hardsigmoid_kernelERNS_18TensorIteratorBaseEENKUlvE_clEvENKUlvE1_clEvEUlN3c104HalfEE_EEvS5_RKT_EUliE_EEviT1_ --------------------------
	.section	.nv.constant0._ZN2at6native18elementwise_kernelILi128ELi4EZNS0_15gpu_kernel_implIZZZNS0_68_GLOBAL__N__08176361_30_ActivationHardsigmoidKernel_cu_1520ed90_304418hardsigmoid_kernelERNS_18TensorIteratorBaseEENKUlvE_clEvENKUlvE1_clEvEUlN3c104HalfEE_EEvS5_RKT_EUliE_EEviT1_,"a",@progbits
	.sectionflags	@""
	.align	4
.nv.constant0._ZN2at6native18elementwise_kernelILi128ELi4EZNS0_15gpu_kernel_implIZZZNS0_68_GLOBAL__N__08176361_30_ActivationHardsigmoidKernel_cu_1520ed90_304418hardsigmoid_kernelERNS_18TensorIteratorBaseEENKUlvE_clEvENKUlvE1_clEvEUlN3c104HalfEE_EEvS5_RKT_EUliE_EEviT1_:
	.zero		920


//--------------------- .nv.constant2._ZN2at6native27unrolled_elementwise_kernelIZZZNS0_68_GLOBAL__N__08176361_30_ActivationHardsigmoidKernel_cu_1520ed90_304418hardsigmoid_kernelERNS_18TensorIteratorBaseEENKUlvE_clEvENKUlvE1_clEvEUlN3c104HalfEE_St5arrayIPcLm2EELi4E23TrivialOffsetCalculatorILi1EjESE_NS0_6memory12LoadWithCastILi1EEENSF_13StoreWithCastILi1EEEEEviT_T0_T2_T3_T4_T5_ --------------------------
	.section	.nv.constant2._ZN2at6native27unrolled_elementwise_kernelIZZZNS0_68_GLOBAL__N__08176361_30_ActivationHardsigmoidKernel_cu_1520ed90_304418hardsigmoid_kernelERNS_18TensorIteratorBaseEENKUlvE_clEvENKUlvE1_clEvEUlN3c104HalfEE_St5arrayIPcLm2EELi4E23TrivialOffsetCalculatorILi1EjESE_NS0_6memory12LoadWithCastILi1EEENSF_13StoreWithCastILi1EEEEEviT_T0_T2_T3_T4_T5_,"a",@progbits
	.sectionflags	@""
	.align	4
.nv.constant2._ZN2at6native27unrolled_elementwise_kernelIZZZNS0_68_GLOBAL__N__08176361_30_ActivationHardsigmoidKernel_cu_1520ed90_304418hardsigmoid_kernelERNS_18TensorIteratorBaseEENKUlvE_clEvENKUlvE1_clEvEUlN3c104HalfEE_St5arrayIPcLm2EELi4E23TrivialOffsetCalculatorILi1EjESE_NS0_6memory12LoadWithCastILi1EEENSF_13StoreWithCastILi1EEEEEviT_T0_T2_T3_T4_T5_:
        /*0000*/ 	.byte	0x00, 0x00, 0x00, 0xf0, 0xff, 0xff, 0x0f, 0x38


//--------------------- .nv.constant0._ZN2at6native27unrolled_elementwise_kernelIZZZNS0_68_GLOBAL__N__08176361_30_ActivationHardsigmoidKernel_cu_1520ed90_304418hardsigmoid_kernelERNS_18TensorIteratorBaseEENKUlvE_clEvENKUlvE1_clEvEUlN3c104HalfEE_St5arrayIPcLm2EELi4E23TrivialOffsetCalculatorILi1EjESE_NS0_6memory12LoadWithCastILi1EEENSF_13StoreWithCastILi1EEEEEviT_T0_T2_T3_T4_T5_ --------------------------
	.section	.nv.constant0._ZN2at6native27unrolled_elementwise_kernelIZZZNS0_68_GLOBAL__N__08176361_30_ActivationHardsigmoidKernel_cu_1520ed90_304418hardsigmoid_kernelERNS_18TensorIteratorBaseEENKUlvE_clEvENKUlvE1_clEvEUlN3c104HalfEE_St5arrayIPcLm2EELi4E23TrivialOffsetCalculatorILi1EjESE_NS0_6memory12LoadWithCastILi1EEENSF_13StoreWithCastILi1EEEEEviT_T0_T2_T3_T4_T5_,"a",@progbits
	.sectionflags	@""
	.align	4
.nv.constant0._ZN2at6native27unrolled_elementwise_kernelIZZZNS0_68_GLOBAL__N__08176361_30_ActivationHardsigmoidKernel_cu_1520ed90_304418hardsigmoid_kernelERNS_18TensorIteratorBaseEENKUlvE_clEvENKUlvE1_clEvEUlN3c104HalfEE_St5arrayIPcLm2EELi4E23TrivialOffsetCalculatorILi1EjESE_NS0_6memory12LoadWithCastILi1EEENSF_13StoreWithCastILi1EEEEEviT_T0_T2_T3_T4_T5_:
	.zero		420


//--------------------- .nv.constant0._ZN2at6native18elementwise_kernelILi128ELi4EZNS0_22gpu_kernel_impl_nocastIZZZNS0_68_GLOBAL__N__08176361_30_ActivationHardsigmoidKernel_cu_1520ed90_304418hardsigmoid_kernelERNS_18TensorIteratorBaseEENKUlvE_clEvENKUlvE1_clEvEUlN3c104HalfEE_EEvS5_RKT_EUliE_EEviT1_ --------------------------
	.section	.nv.constant0._ZN2at6native18elementwise_kernelILi128ELi4EZNS0_22gpu_kernel_impl_nocastIZZZNS0_68_GLOBAL__N__08176361_30_ActivationHardsigmoidKernel_cu_1520ed90_304418hardsigmoid_kernelERNS_18TensorIteratorBaseEENKUlvE_clEvENKUlvE1_clEvEUlN3c104HalfEE_EEvS5_RKT_EUliE_EEviT1_,"a",@progbits
	.sectionflags	@""
	.align	4
.nv.constant0._ZN2at6native18elementwise_kernelILi128ELi4EZNS0_22gpu_kernel_impl_nocastIZZZNS0_68_GLOBAL__N__08176361_30_ActivationHardsigmoidKernel_cu_1520ed90_304418hardsigmoid_kernelERNS_18TensorIteratorBaseEENKUlvE_clEvENKUlvE1_clEvEUlN3c104HalfEE_EEvS5_RKT_EUliE_EEviT1_:
	.zero		912


//--------------------- .nv.constant0._ZN2at6native27unrolled_elementwise_kernelIZZZNS0_68_GLOBAL__N__08176361_30_ActivationHardsigmoidKernel_cu_1520ed90_304418hardsigmoid_kernelERNS_18TensorIteratorBaseEENKUlvE_clEvENKUlvE1_clEvEUlN3c104HalfEE_St5arrayIPcLm2EELi4E23TrivialOffsetCalculatorILi1EjESE_NS0_6memory15LoadWithoutCastENSF_16StoreWithoutCastEEEviT_T0_T2_T3_T4_T5_ --------------------------
	.section	.nv.constant0._ZN2at6native27unrolled_elementwise_kernelIZZZNS0_68_GLOBAL__N__08176361_30_ActivationHardsigmoidKernel_cu_1520ed90_304418hardsigmoid_kernelERNS_18TensorIteratorBaseEENKUlvE_clEvENKUlvE1_clEvEUlN3c104HalfEE_St5arrayIPcLm2EELi4E23TrivialOffsetCalculatorILi1EjESE_NS0_6memory15LoadWithoutCastENSF_16StoreWithoutCastEEEviT_T0_T2_T3_T4_T5_,"a",@progbits
	.sectionflags	@""
	.align	4
.nv.constant0._ZN2at6native27unrolled_elementwise_kernelIZZZNS0_68_GLOBAL__N__08176361_30_ActivationHardsigmoidKernel_cu_1520ed90_304418hardsigmoid_kernelERNS_18TensorIteratorBaseEENKUlvE_clEvENKUlvE1_clEvEUlN3c104HalfEE_St5arrayIPcLm2EELi4E23TrivialOffsetCalculatorILi1EjESE_NS0_6memory15LoadWithoutCastENSF_16StoreWithoutCastEEEviT_T0_T2_T3_T4_T5_:
	.zero		404


//--------------------- .nv.constant0._ZN2at6native29vectorized_elementwise_kernelILi2EZZZNS0_68_GLOBAL__N__08176361_30_ActivationHardsigmoidKernel_cu_1520ed90_304418hardsigmoid_kernelERNS_18TensorIteratorBaseEENKUlvE_clEvENKUlvE1_clEvEUlN3c104HalfEE_St5arrayIPcLm2EEEEviT0_T1_ --------------------------
	.section	.nv.constant0._ZN2at6native29vectorized_elementwise_kernelILi2EZZZNS0_68_GLOBAL__N__08176361_30_ActivationHardsigmoidKernel_cu_1520ed90_304418hardsigmoid_kernelERNS_18TensorIteratorBaseEENKUlvE_clEvENKUlvE1_clEvEUlN3c104HalfEE_St5arrayIPcLm2EEEEviT0_T1_,"a",@progbits
	.sectionflags	@""
	.align	4
.nv.constant0._ZN2at6native29vectorized_elementwise_kernelILi2EZZZNS0_68_GLOBAL__N__08176361_30_ActivationHardsigmoidKernel_cu_1520ed90_304418hardsigmoid_kernelERNS_18TensorIteratorBaseEENKUlvE_clEvENKUlvE1_clEvEUlN3c104HalfEE_St5arrayIPcLm2EEEEviT0_T1_:
	.zero		400


//--------------------- .nv.constant0._ZN2at6native29vectorized_elementwise_kernelILi4EZZZNS0_68_GLOBAL__N__08176361_30_ActivationHardsigmoidKernel_cu_1520ed90_304418hardsigmoid_kernelERNS_18TensorIteratorBaseEENKUlvE_clEvENKUlvE1_clEvEUlN3c104HalfEE_St5arrayIPcLm2EEEEviT0_T1_ --------------------------
	.section	.nv.constant0._ZN2at6native29vectorized_elementwise_kernelILi4EZZZNS0_68_GLOBAL__N__08176361_30_ActivationHardsigmoidKernel_cu_1520ed90_304418hardsigmoid_kernelERNS_18TensorIteratorBaseEENKUlvE_clEvENKUlvE1_clEvEUlN3c104HalfEE_St5arrayIPcLm2EEEEviT0_T1_,"a",@progbits
	.sectionflags	@""
	.align	4
.nv.constant0._ZN2at6native29vectorized_elementwise_kernelILi4EZZZNS0_68_GLOBAL__N__08176361_30_ActivationHardsigmoidKernel_cu_1520ed90_304418hardsigmoid_kernelERNS_18TensorIteratorBaseEENKUlvE_clEvENKUlvE1_clEvEUlN3c104HalfEE_St5arrayIPcLm2EEEEviT0_T1_:
	.zero		400


//--------------------- .nv.constant0._ZN2at6native29vectorized_elementwise_kernelILi8EZZZNS0_68_GLOBAL__N__08176361_30_ActivationHardsigmoidKernel_cu_1520ed90_304418hardsigmoid_kernelERNS_18TensorIteratorBaseEENKUlvE_clEvENKUlvE1_clEvEUlN3c104HalfEE_St5arrayIPcLm2EEEEviT0_T1_ --------------------------
	.section	.nv.constant0._ZN2at6native29vectorized_elementwise_kernelILi8EZZZNS0_68_GLOBAL__N__08176361_30_ActivationHardsigmoidKernel_cu_1520ed90_304418hardsigmoid_kernelERNS_18TensorIteratorBaseEENKUlvE_clEvENKUlvE1_clEvEUlN3c104HalfEE_St5arrayIPcLm2EEEEviT0_T1_,"a",@progbits
	.sectionflags	@""
	.align	4
.nv.constant0._ZN2at6native29vectorized_elementwise_kernelILi8EZZZNS0_68_GLOBAL__N__08176361_30_ActivationHardsigmoidKernel_cu_1520ed90_304418hardsigmoid_kernelERNS_18TensorIteratorBaseEENKUlvE_clEvENKUlvE1_clEvEUlN3c104HalfEE_St5arrayIPcLm2EEEEviT0_T1_:
	.zero		400


//--------------------- .nv.constant2._ZN2at6native18elementwise_kernelILi128ELi4EZNS0_15gpu_kernel_implIZZZNS0_68_GLOBAL__N__08176361_30_ActivationHardsigmoidKernel_cu_1520ed90_304418hardsigmoid_kernelERNS_18TensorIteratorBaseEENKUlvE_clEvENKUlvE0_clEvEUlfE_EEvS5_RKT_EUliE_EEviT1_ --------------------------
	.section	.nv.constant2._ZN2at6native18elementwise_kernelILi128ELi4EZNS0_15gpu_kernel_implIZZZNS0_68_GLOBAL__N__08176361_30_ActivationHardsigmoidKernel_cu_1520ed90_304418hardsigmoid_kernelERNS_18TensorIteratorBaseEENKUlvE_clEvENKUlvE0_clEvEUlfE_EEvS5_RKT_EUliE_EEviT1_,"a",@progbits
	.sectionflags	@""
	.align	4
.nv.constant2._ZN2at6native18elementwise_kernelILi128ELi4EZNS0_15gpu_kernel_implIZZZNS0_68_GLOBAL__N__08176361_30_ActivationHardsigmoidKernel_cu_1520ed90_304418hardsigmoid_kernelERNS_18TensorIteratorBaseEENKUlvE_clEvENKUlvE0_clEvEUlfE_EEvS5_RKT_EUliE_EEviT1_:
        /*0000*/ 	.byte	0x00, 0x00, 0x00, 0xf0, 0xff, 0xff, 0x0f, 0x38


//--------------------- .nv.constant0._ZN2at6native18elementwise_kernelILi128ELi4EZNS0_15gpu_kernel_implIZZZNS0_68_GLOBAL__N__08176361_30_ActivationHardsigmoidKernel_cu_1520ed90_304418hardsigmoid_kernelERNS_18TensorIteratorBaseEENKUlvE_clEvENKUlvE0_clEvEUlfE_EEvS5_RKT_EUliE_EEviT1_ --------------------------
	.section	.nv.constant0._ZN2at6native18elementwise_kernelILi128ELi4EZNS0_15gpu_kernel_implIZZZNS0_68_GLOBAL__N__08176361_30_ActivationHardsigmoidKernel_cu_1520ed90_304418hardsigmoid_kernelERNS_18TensorIteratorBaseEENKUlvE_clEvENKUlvE0_clEvEUlfE_EEvS5_RKT_EUliE_EEviT1_,"a",@progbits
	.sectionflags	@""
	.align	4
.nv.constant0._ZN2at6native18elementwise_kernelILi128ELi4EZNS0_15gpu_kernel_implIZZZNS0_68_GLOBAL__N__08176361_30_ActivationHardsigmoidKernel_cu_1520ed90_304418hardsigmoid_kernelERNS_18TensorIteratorBaseEENKUlvE_clEvENKUlvE0_clEvEUlfE_EEvS5_RKT_EUliE_EEviT1_:
	.zero		920


//--------------------- .nv.constant2._ZN2at6native27unrolled_elementwise_kernelIZZZNS0_68_GLOBAL__N__08176361_30_ActivationHardsigmoidKernel_cu_1520ed90_304418hardsigmoid_kernelERNS_18TensorIteratorBaseEENKUlvE_clEvENKUlvE0_clEvEUlfE_St5arrayIPcLm2EELi4E23TrivialOffsetCalculatorILi1EjESC_NS0_6memory12LoadWithCastILi1EEENSD_13StoreWithCastILi1EEEEEviT_T0_T2_T3_T4_T5_ --------------------------
	.section	.nv.constant2._ZN2at6native27unrolled_elementwise_kernelIZZZNS0_68_GLOBAL__N__08176361_30_ActivationHardsigmoidKernel_cu_1520ed90_304418hardsigmoid_kernelERNS_18TensorIteratorBaseEENKUlvE_clEvENKUlvE0_clEvEUlfE_St5arrayIPcLm2EELi4E23TrivialOffsetCalculatorILi1EjESC_NS0_6memory12LoadWithCastILi1EEENSD_13StoreWithCastILi1EEEEEviT_T0_T2_T3_T4_T5_,"a",@progbits
	.sectionflags	@""
	.align	4
.nv.constant2._ZN2at6native27unrolled_elementwise_kernelIZZZNS0_68_GLOBAL__N__08176361_30_ActivationHardsigmoidKernel_cu_1520ed90_304418hardsigmoid_kernelERNS_18TensorIteratorBaseEENKUlvE_clEvENKUlvE0_clEvEUlfE_St5arrayIPcLm2EELi4E23TrivialOffsetCalculatorILi1EjESC_NS0_6memory12LoadWithCastILi1EEENSD_13StoreWithCastILi1EEEEEviT_T0_T2_T3_T4_T5_:
        /*0000*/ 	.byte	0x00, 0x00, 0x00, 0xf0, 0xff, 0xff, 0x0f, 0x38


//--------------------- .nv.constant0._ZN2at6native27unrolled_elementwise_kernelIZZZNS0_68_GLOBAL__N__08176361_30_ActivationHardsigmoidKernel_cu_1520ed90_304418hardsigmoid_kernelERNS_18TensorIteratorBaseEENKUlvE_clEvENKUlvE0_clEvEUlfE_St5arrayIPcLm2EELi4E23TrivialOffsetCalculatorILi1EjESC_NS0_6memory12LoadWithCastILi1EEENSD_13StoreWithCastILi1EEEEEviT_T0_T2_T3_T4_T5_ --------------------------
	.section	.nv.constant0._ZN2at6native27unrolled_elementwise_kernelIZZZNS0_68_GLOBAL__N__08176361_30_ActivationHardsigmoidKernel_cu_1520ed90_304418hardsigmoid_kernelERNS_18TensorIteratorBaseEENKUlvE_clEvENKUlvE0_clEvEUlfE_St5arrayIPcLm2EELi4E23TrivialOffsetCalculatorILi1EjESC_NS0_6memory12LoadWithCastILi1EEENSD_13StoreWithCastILi1EEEEEviT_T0_T2_T3_T4_T5_,"a",@progbits
	.sectionflags	@""
	.align	4
.nv.constant0._ZN2at6native27unrolled_elementwise_kernelIZZZNS0_68_GLOBAL__N__08176361_30_ActivationHardsigmoidKernel_cu_1520ed90_304418hardsigmoid_kernelERNS_18TensorIteratorBaseEENKUlvE_clEvENKUlvE0_clEvEUlfE_St5arrayIPcLm2EELi4E23TrivialOffsetCalculatorILi1EjESC_NS0_6memory12LoadWithCastILi1EEENSD_13StoreWithCastILi1EEEEEviT_T0_T2_T3_T4_T5_:
	.zero		420


//--------------------- .nv.constant0._ZN2at6native18elementwise_kernelILi128ELi2EZNS0_22gpu_kernel_impl_nocastIZZZNS0_68_GLOBAL__N__08176361_30_ActivationHardsigmoidKernel_cu_1520ed90_304418hardsigmoid_kernelERNS_18TensorIteratorBaseEENKUlvE_clEvENKUlvE0_clEvEUlfE_EEvS5_RKT_EUliE_EEviT1_ --------------------------
	.section	.nv.constant0._ZN2at6native18elementwise_kernelILi128ELi2EZNS0_22gpu_kernel_impl_nocastIZZZNS0_68_GLOBAL__N__08176361_30_ActivationHardsigmoidKernel_cu_1520ed90_304418hardsigmoid_kernelERNS_18TensorIteratorBaseEENKUlvE_clEvENKUlvE0_clEvEUlfE_EEvS5_RKT_EUliE_EEviT1_,"a",@progbits
	.sectionflags	@""
	.align	4
.nv.constant0._ZN2at6native18elementwise_kernelILi128ELi2EZNS0_22gpu_kernel_impl_nocastIZZZNS0_68_GLOBAL__N__08176361_30_ActivationHardsigmoidKernel_cu_1520ed90_304418hardsigmoid_kernelERNS_18TensorIteratorBaseEENKUlvE_clEvENKUlvE0_clEvEUlfE_EEvS5_RKT_EUliE_EEviT1_:
	.zero		912


//--------------------- .nv.constant0._ZN2at6native27unrolled_elementwise_kernelIZZZNS0_68_GLOBAL__N__08176361_30_ActivationHardsigmoidKernel_cu_1520ed90_304418hardsigmoid_kernelERNS_18TensorIteratorBaseEENKUlvE_clEvENKUlvE0_clEvEUlfE_St5arrayIPcLm2EELi4E23TrivialOffsetCalculatorILi1EjESC_NS0_6memory15LoadWithoutCastENSD_16StoreWithoutCastEEEviT_T0_T2_T3_T4_T5_ --------------------------
	.section	.nv.constant0._ZN2at6native27unrolled_elementwise_kernelIZZZNS0_68_GLOBAL__N__08176361_30_ActivationHardsigmoidKernel_cu_1520ed90_304418hardsigmoid_kernelERNS_18TensorIteratorBaseEENKUlvE_clEvENKUlvE0_clEvEUlfE_St5arrayIPcLm2EELi4E23TrivialOffsetCalculatorILi1EjESC_NS0_6memory15LoadWithoutCastENSD_16StoreWithoutCastEEEviT_T0_T2_T3_T4_T5_,"a",@progbits
	.sectionflags	@""
	.align	4
.nv.constant0._ZN2at6native27unrolled_elementwise_kernelIZZZNS0_68_GLOBAL__N__08176361_30_ActivationHardsigmoidKernel_cu_1520ed90_304418hardsigmoid_kernelERNS_18TensorIteratorBaseEENKUlvE_clEvENKUlvE0_clEvEUlfE_St5arrayIPcLm2EELi4E23TrivialOffsetCalculatorILi1EjESC_NS0_6memory15LoadWithoutCastENSD_16StoreWithoutCastEEEviT_T0_T2_T3_T4_T5_:
	.zero		404


//--------------------- .nv.constant0._ZN2at6native29vectorized_elementwise_kernelILi2EZZZNS0_68_GLOBAL__N__08176361_30_ActivationHardsigmoidKernel_cu_1520ed90_304418hardsigmoid_kernelERNS_18TensorIteratorBaseEENKUlvE_clEvENKUlvE0_clEvEUlfE_St5arrayIPcLm2EEEEviT0_T1_ --------------------------
	.section	.nv.constant0._ZN2at6native29vectorized_elementwise_kernelILi2EZZZNS0_68_GLOBAL__N__08176361_30_ActivationHardsigmoidKernel_cu_1520ed90_304418hardsigmoid_kernelERNS_18TensorIteratorBaseEENKUlvE_clEvENKUlvE0_clEvEUlfE_St5arrayIPcLm2EEEEviT0_T1_,"a",@progbits
	.sectionflags	@""
	.align	4
.nv.constant0._ZN2at6native29vectorized_elementwise_kernelILi2EZZZNS0_68_GLOBAL__N__08176361_30_ActivationHardsigmoidKernel_cu_1520ed90_304418hardsigmoid_kernelERNS_18TensorIteratorBaseEENKUlvE_clEvENKUlvE0_clEvEUlfE_St5arrayIPcLm2EEEEviT0_T1_:
	.zero		400


//--------------------- .nv.constant0._ZN2at6native29vectorized_elementwise_kernelILi4EZZZNS0_68_GLOBAL__N__08176361_30_ActivationHardsigmoidKernel_cu_1520ed90_304418hardsigmoid_kernelERNS_18TensorIteratorBaseEENKUlvE_clEvENKUlvE0_clEvEUlfE_St5arrayIPcLm2EEEEviT0_T1_ --------------------------
	.section	.nv.constant0._ZN2at6native29vectorized_elementwise_kernelILi4EZZZNS0_68_GLOBAL__N__08176361_30_ActivationHardsigmoidKernel_cu_1520ed90_304418hardsigmoid_kernelERNS_18TensorIteratorBaseEENKUlvE_clEvENKUlvE0_clEvEUlfE_St5arrayIPcLm2EEEEviT0_T1_,"a",@progbits
	.sectionflags	@""
	.align	4
.nv.constant0._ZN2at6native29vectorized_elementwise_kernelILi4EZZZNS0_68_GLOBAL__N__08176361_30_ActivationHardsigmoidKernel_cu_1520ed90_304418hardsigmoid_kernelERNS_18TensorIteratorBaseEENKUlvE_clEvENKUlvE0_clEvEUlfE_St5arrayIPcLm2EEEEviT0_T1_:
	.zero		400


//--------------------- .nv.constant0._ZN2at6native29vectorized_elementwise_kernelILi8EZZZNS0_68_GLOBAL__N__08176361_30_ActivationHardsigmoidKernel_cu_1520ed90_304418hardsigmoid_kernelERNS_18TensorIteratorBaseEENKUlvE_clEvENKUlvE0_clEvEUlfE_St5arrayIPcLm2EEEEviT0_T1_ --------------------------
	.section	.nv.constant0._ZN2at6native29vectorized_elementwise_kernelILi8EZZZNS0_68_GLOBAL__N__08176361_30_ActivationHardsigmoidKernel_cu_1520ed90_304418hardsigmoid_kernelERNS_18TensorIteratorBaseEENKUlvE_clEvENKUlvE0_clEvEUlfE_St5arrayIPcLm2EEEEviT0_T1_,"a",@progbits
	.sectionflags	@""
	.align	4
.nv.constant0._ZN2at6native29vectorized_elementwise_kernelILi8EZZZNS0_68_GLOBAL__N__08176361_30_ActivationHardsigmoidKernel_cu_1520ed90_304418hardsigmoid_kernelERNS_18TensorIteratorBaseEENKUlvE_clEvENKUlvE0_clEvEUlfE_St5arrayIPcLm2EEEEviT0_T1_:
	.zero		400


//--------------------- .nv.constant2._ZN2at6native18elementwise_kernelILi128ELi4EZNS0_15gpu_kernel_implIZZZNS0_68_GLOBAL__N__08176361_30_ActivationHardsigmoidKernel_cu_1520ed90_304418hardsigmoid_kernelERNS_18TensorIteratorBaseEENKUlvE_clEvENKUlvE_clEvEUldE_EEvS5_RKT_EUliE_EEviT1_ --------------------------
	.section	.nv.constant2._ZN2at6native18elementwise_kernelILi128ELi4EZNS0_15gpu_kernel_implIZZZNS0_68_GLOBAL__N__08176361_30_ActivationHardsigmoidKernel_cu_1520ed90_304418hardsigmoid_kernelERNS_18TensorIteratorBaseEENKUlvE_clEvENKUlvE_clEvEUldE_EEvS5_RKT_EUliE_EEviT1_,"a",@progbits
	.sectionflags	@""
	.align	4
.nv.constant2._ZN2at6native18elementwise_kernelILi128ELi4EZNS0_15gpu_kernel_implIZZZNS0_68_GLOBAL__N__08176361_30_ActivationHardsigmoidKernel_cu_1520ed90_304418hardsigmoid_kernelERNS_18TensorIteratorBaseEENKUlvE_clEvENKUlvE_clEvEUldE_EEvS5_RKT_EUliE_EEviT1_:
        /*0000*/ 	.byte	0x00, 0x00, 0x00, 0x60, 0x55, 0x55, 0xc5, 0x3f, 0x00, 0x00, 0x00, 0xf0, 0xff, 0xff, 0x0f, 0x38


//--------------------- .nv.constant0._ZN2at6native18elementwise_kernelILi128ELi4EZNS0_15gpu_kernel_implIZZZNS0_68_GLOBAL__N__08176361_30_ActivationHardsigmoidKernel_cu_1520ed90_304418hardsigmoid_kernelERNS_18TensorIteratorBaseEENKUlvE_clEvENKUlvE_clEvEUldE_EEvS5_RKT_EUliE_EEviT1_ --------------------------
	.section	.nv.constant0._ZN2at6native18elementwise_kernelILi128ELi4EZNS0_15gpu_kernel_implIZZZNS0_68_GLOBAL__N__08176361_30_ActivationHardsigmoidKernel_cu_1520ed90_304418hardsigmoid_kernelERNS_18TensorIteratorBaseEENKUlvE_clEvENKUlvE_clEvEUldE_EEvS5_RKT_EUliE_EEviT1_,"a",@progbits
	.sectionflags	@""
	.align	4
.nv.constant0._ZN2at6native18elementwise_kernelILi128ELi4EZNS0_15gpu_kernel_implIZZZNS0_68_GLOBAL__N__08176361_30_ActivationHardsigmoidKernel_cu_1520ed90_304418hardsigmoid_kernelERNS_18TensorIteratorBaseEENKUlvE_clEvENKUlvE_clEvEUldE_EEvS5_RKT_EUliE_EEviT1_:
	.zero		936


//--------------------- .nv.constant2._ZN2at6native27unrolled_elementwise_kernelIZZZNS0_68_GLOBAL__N__08176361_30_ActivationHardsigmoidKernel_cu_1520ed90_304418hardsigmoid_kernelERNS_18TensorIteratorBaseEENKUlvE_clEvENKUlvE_clEvEUldE_St5arrayIPcLm2EELi4E23TrivialOffsetCalculatorILi1EjESC_NS0_6memory12LoadWithCastILi1EEENSD_13StoreWithCastILi1EEEEEviT_T0_T2_T3_T4_T5_ --------------------------
	.section	.nv.constant2._ZN2at6native27unrolled_elementwise_kernelIZZZNS0_68_GLOBAL__N__08176361_30_ActivationHardsigmoidKernel_cu_1520ed90_304418hardsigmoid_kernelERNS_18TensorIteratorBaseEENKUlvE_clEvENKUlvE_clEvEUldE_St5arrayIPcLm2EELi4E23TrivialOffsetCalculatorILi1EjESC_NS0_6memory12LoadWithCastILi1EEENSD_13StoreWithCastILi1EEEEEviT_T0_T2_T3_T4_T5_,"a",@progbits
	.sectionflags	@""
	.align	4
.nv.constant2._ZN2at6native27unrolled_elementwise_kernelIZZZNS0_68_GLOBAL__N__08176361_30_ActivationHardsigmoidKernel_cu_1520ed90_304418hardsigmoid_kernelERNS_18TensorIteratorBaseEENKUlvE_clEvENKUlvE_clEvEUldE_St5arrayIPcLm2EELi4E23TrivialOffsetCalculatorILi1EjESC_NS0_6memory12LoadWithCastILi1EEENSD_13StoreWithCastILi1EEEEEviT_T0_T2_T3_T4_T5_:
        /*0000*/ 	.byte	0x00, 0x00, 0x00, 0x60, 0x55, 0x55, 0xc5, 0x3f, 0x00, 0x00, 0x00, 0xf0, 0xff, 0xff, 0x0f, 0x38


//--------------------- .nv.constant0._ZN2at6native27unrolled_elementwise_kernelIZZZNS0_68_GLOBAL__N__08176361_30_ActivationHardsigmoidKernel_cu_1520ed90_304418hardsigmoid_kernelERNS_18TensorIteratorBaseEENKUlvE_clEvENKUlvE_clEvEUldE_St5arrayIPcLm2EELi4E23TrivialOffsetCalculatorILi1EjESC_NS0_6memory12LoadWithCastILi1EEENSD_13StoreWithCastILi1EEEEEviT_T0_T2_T3_T4_T5_ --------------------------
	.section	.nv.constant0._ZN2at6native27unrolled_elementwise_kernelIZZZNS0_68_GLOBAL__N__08176361_30_ActivationHardsigmoidKernel_cu_1520ed90_304418hardsigmoid_kernelERNS_18TensorIteratorBaseEENKUlvE_clEvENKUlvE_clEvEUldE_St5arrayIPcLm2EELi4E23TrivialOffsetCalculatorILi1EjESC_NS0_6memory12LoadWithCastILi1EEENSD_13StoreWithCastILi1EEEEEviT_T0_T2_T3_T4_T5_,"a",@progbits
	.sectionflags	@""
	.align	4
.nv.constant0._ZN2at6native27unrolled_elementwise_kernelIZZZNS0_68_GLOBAL__N__08176361_30_ActivationHardsigmoidKernel_cu_1520ed90_304418hardsigmoid_kernelERNS_18TensorIteratorBaseEENKUlvE_clEvENKUlvE_clEvEUldE_St5arrayIPcLm2EELi4E23TrivialOffsetCalculatorILi1EjESC_NS0_6memory12LoadWithCastILi1EEENSD_13StoreWithCastILi1EEEEEviT_T0_T2_T3_T4_T5_:
	.zero		436


//--------------------- .nv.constant2._ZN2at6native18elementwise_kernelILi128ELi2EZNS0_22gpu_kernel_impl_nocastIZZZNS0_68_GLOBAL__N__08176361_30_ActivationHardsigmoidKernel_cu_1520ed90_304418hardsigmoid_kernelERNS_18TensorIteratorBaseEENKUlvE_clEvENKUlvE_clEvEUldE_EEvS5_RKT_EUliE_EEviT1_ --------------------------
	.section	.nv.constant2._ZN2at6native18elementwise_kernelILi128ELi2EZNS0_22gpu_kernel_impl_nocastIZZZNS0_68_GLOBAL__N__08176361_30_ActivationHardsigmoidKernel_cu_1520ed90_304418hardsigmoid_kernelERNS_18TensorIteratorBaseEENKUlvE_clEvENKUlvE_clEvEUldE_EEvS5_RKT_EUliE_EEviT1_,"a",@progbits
	.sectionflags	@""
	.align	4
.nv.constant2._ZN2at6native18elementwise_kernelILi128ELi2EZNS0_22gpu_kernel_impl_nocastIZZZNS0_68_GLOBAL__N__08176361_30_ActivationHardsigmoidKernel_cu_1520ed90_304418hardsigmoid_kernelERNS_18TensorIteratorBaseEENKUlvE_clEvENKUlvE_clEvEUldE_EEvS5_RKT_EUliE_EEviT1_:
        /*0000*/ 	.byte	0x00, 0x00, 0x00, 0x60, 0x55, 0x55, 0xc5, 0x3f


//--------------------- .nv.constant0._ZN2at6native18elementwise_kernelILi128ELi2EZNS0_22gpu_kernel_impl_nocastIZZZNS0_68_GLOBAL__N__08176361_30_ActivationHardsigmoidKernel_cu_1520ed90_304418hardsigmoid_kernelERNS_18TensorIteratorBaseEENKUlvE_clEvENKUlvE_clEvEUldE_EEvS5_RKT_EUliE_EEviT1_ --------------------------
	.section	.nv.constant0._ZN2at6native18elementwise_kernelILi128ELi2EZNS0_22gpu_kernel_impl_nocastIZZZNS0_68_GLOBAL__N__08176361_30_ActivationHardsigmoidKernel_cu_1520ed90_304418hardsigmoid_kernelERNS_18TensorIteratorBaseEENKUlvE_clEvENKUlvE_clEvEUldE_EEvS5_RKT_EUliE_EEviT1_,"a",@progbits
	.sectionflags	@""
	.align	4
.nv.constant0._ZN2at6native18elementwise_kernelILi128ELi2EZNS0_22gpu_kernel_impl_nocastIZZZNS0_68_GLOBAL__N__08176361_30_ActivationHardsigmoidKernel_cu_1520ed90_304418hardsigmoid_kernelERNS_18TensorIteratorBaseEENKUlvE_clEvENKUlvE_clEvEUldE_EEvS5_RKT_EUliE_EEviT1_:
	.zero		928


//--------------------- .nv.constant2._ZN2at6native27unrolled_elementwise_kernelIZZZNS0_68_GLOBAL__N__08176361_30_ActivationHardsigmoidKernel_cu_1520ed90_304418hardsigmoid_kernelERNS_18TensorIteratorBaseEENKUlvE_clEvENKUlvE_clEvEUldE_St5arrayIPcLm2EELi4E23TrivialOffsetCalculatorILi1EjESC_NS0_6memory15LoadWithoutCastENSD_16StoreWithoutCastEEEviT_T0_T2_T3_T4_T5_ --------------------------
	.section	.nv.constant2._ZN2at6native27unrolled_elementwise_kernelIZZZNS0_68_GLOBAL__N__08176361_30_ActivationHardsigmoidKernel_cu_1520ed90_304418hardsigmoid_kernelERNS_18TensorIteratorBaseEENKUlvE_clEvENKUlvE_clEvEUldE_St5arrayIPcLm2EELi4E23TrivialOffsetCalculatorILi1EjESC_NS0_6memory15LoadWithoutCastENSD_16StoreWithoutCastEEEviT_T0_T2_T3_T4_T5_,"a",@progbits
	.sectionflags	@""
	.align	4
.nv.constant2._ZN2at6native27unrolled_elementwise_kernelIZZZNS0_68_GLOBAL__N__08176361_30_ActivationHardsigmoidKernel_cu_1520ed90_304418hardsigmoid_kernelERNS_18TensorIteratorBaseEENKUlvE_clEvENKUlvE_clEvEUldE_St5arrayIPcLm2EELi4E23TrivialOffsetCalculatorILi1EjESC_NS0_6memory15LoadWithoutCastENSD_16StoreWithoutCastEEEviT_T0_T2_T3_T4_T5_:
        /*0000*/ 	.byte	0x00, 0x00, 0x00, 0x60, 0x55, 0x55, 0xc5, 0x3f


//--------------------- .nv.constant0._ZN2at6native27unrolled_elementwise_kernelIZZZNS0_68_GLOBAL__N__08176361_30_ActivationHardsigmoidKernel_cu_1520ed90_304418hardsigmoid_kernelERNS_18TensorIteratorBaseEENKUlvE_clEvENKUlvE_clEvEUldE_St5arrayIPcLm2EELi4E23TrivialOffsetCalculatorILi1EjESC_NS0_6memory15LoadWithoutCastENSD_16StoreWithoutCastEEEviT_T0_T2_T3_T4_T5_ --------------------------
	.section	.nv.constant0._ZN2at6native27unrolled_elementwise_kernelIZZZNS0_68_GLOBAL__N__08176361_30_ActivationHardsigmoidKernel_cu_1520ed90_304418hardsigmoid_kernelERNS_18TensorIteratorBaseEENKUlvE_clEvENKUlvE_clEvEUldE_St5arrayIPcLm2EELi4E23TrivialOffsetCalculatorILi1EjESC_NS0_6memory15LoadWithoutCastENSD_16StoreWithoutCastEEEviT_T0_T2_T3_T4_T5_,"a",@progbits
	.sectionflags	@""
	.align	4
.nv.constant0._ZN2at6native27unrolled_elementwise_kernelIZZZNS0_68_GLOBAL__N__08176361_30_ActivationHardsigmoidKernel_cu_1520ed90_304418hardsigmoid_kernelERNS_18TensorIteratorBaseEENKUlvE_clEvENKUlvE_clEvEUldE_St5arrayIPcLm2EELi4E23TrivialOffsetCalculatorILi1EjESC_NS0_6memory15LoadWithoutCastENSD_16StoreWithoutCastEEEviT_T0_T2_T3_T4_T5_:
	.zero		420


//--------------------- .nv.constant2._ZN2at6native29vectorized_elementwise_kernelILi2EZZZNS0_68_GLOBAL__N__08176361_30_ActivationHardsigmoidKernel_cu_1520ed90_304418hardsigmoid_kernelERNS_18TensorIteratorBaseEENKUlvE_clEvENKUlvE_clEvEUldE_St5arrayIPcLm2EEEEviT0_T1_ --------------------------
	.section	.nv.constant2._ZN2at6native29vectorized_elementwise_kernelILi2EZZZNS0_68_GLOBAL__N__08176361_30_ActivationHardsigmoidKernel_cu_1520ed90_304418hardsigmoid_kernelERNS_18TensorIteratorBaseEENKUlvE_clEvENKUlvE_clEvEUldE_St5arrayIPcLm2EEEEviT0_T1_,"a",@progbits
	.sectionflags	@""
	.align	4
.nv.constant2._ZN2at6native29vectorized_elementwise_kernelILi2EZZZNS0_68_GLOBAL__N__08176361_30_ActivationHardsigmoidKernel_cu_1520ed90_304418hardsigmoid_kernelERNS_18TensorIteratorBaseEENKUlvE_clEvENKUlvE_clEvEUldE_St5arrayIPcLm2EEEEviT0_T1_:
        /*0000*/ 	.byte	0x00, 0x00, 0x00, 0x60, 0x55, 0x55, 0xc5, 0x3f


//--------------------- .nv.constant0._ZN2at6native29vectorized_elementwise_kernelILi2EZZZNS0_68_GLOBAL__N__08176361_30_ActivationHardsigmoidKernel_cu_1520ed90_304418hardsigmoid_kernelERNS_18TensorIteratorBaseEENKUlvE_clEvENKUlvE_clEvEUldE_St5arrayIPcLm2EEEEviT0_T1_ --------------------------
	.section	.nv.constant0._ZN2at6native29vectorized_elementwise_kernelILi2EZZZNS0_68_GLOBAL__N__08176361_30_ActivationHardsigmoidKernel_cu_1520ed90_304418hardsigmoid_kernelERNS_18TensorIteratorBaseEENKUlvE_clEvENKUlvE_clEvEUldE_St5arrayIPcLm2EEEEviT0_T1_,"a",@progbits
	.sectionflags	@""
	.align	4
.nv.constant0._ZN2at6native29vectorized_elementwise_kernelILi2EZZZNS0_68_GLOBAL__N__08176361_30_ActivationHardsigmoidKernel_cu_1520ed90_304418hardsigmoid_kernelERNS_18TensorIteratorBaseEENKUlvE_clEvENKUlvE_clEvEUldE_St5arrayIPcLm2EEEEviT0_T1_:
	.zero		416


//--------------------- .nv.constant2._ZN2at6native29vectorized_elementwise_kernelILi4EZZZNS0_68_GLOBAL__N__08176361_30_ActivationHardsigmoidKernel_cu_1520ed90_304418hardsigmoid_kernelERNS_18TensorIteratorBaseEENKUlvE_clEvENKUlvE_clEvEUldE_St5arrayIPcLm2EEEEviT0_T1_ --------------------------
	.section	.nv.constant2._ZN2at6native29vectorized_elementwise_kernelILi4EZZZNS0_68_GLOBAL__N__08176361_30_ActivationHardsigmoidKernel_cu_1520ed90_304418hardsigmoid_kernelERNS_18TensorIteratorBaseEENKUlvE_clEvENKUlvE_clEvEUldE_St5arrayIPcLm2EEEEviT0_T1_,"a",@progbits
	.sectionflags	@""
	.align	4
.nv.constant2._ZN2at6native29vectorized_elementwise_kernelILi4EZZZNS0_68_GLOBAL__N__08176361_30_ActivationHardsigmoidKernel_cu_1520ed90_304418hardsigmoid_kernelERNS_18TensorIteratorBaseEENKUlvE_clEvENKUlvE_clEvEUldE_St5arrayIPcLm2EEEEviT0_T1_:
        /*0000*/ 	.byte	0x00, 0x00, 0x00, 0x60, 0x55, 0x55, 0xc5, 0x3f


//--------------------- .nv.constant0._ZN2at6native29vectorized_elementwise_kernelILi4EZZZNS0_68_GLOBAL__N__08176361_30_ActivationHardsigmoidKernel_cu_1520ed90_304418hardsigmoid_kernelERNS_18TensorIteratorBaseEENKUlvE_clEvENKUlvE_clEvEUldE_St5arrayIPcLm2EEEEviT0_T1_ --------------------------
	.section	.nv.constant0._ZN2at6native29vectorized_elementwise_kernelILi4EZZZNS0_68_GLOBAL__N__08176361_30_ActivationHardsigmoidKernel_cu_1520ed90_304418hardsigmoid_kernelERNS_18TensorIteratorBaseEENKUlvE_clEvENKUlvE_clEvEUldE_St5arrayIPcLm2EEEEviT0_T1_,"a",@progbits
	.sectionflags	@""
	.align	4
.nv.constant0._ZN2at6native29vectorized_elementwise_kernelILi4EZZZNS0_68_GLOBAL__N__08176361_30_ActivationHardsigmoidKernel_cu_1520ed90_304418hardsigmoid_kernelERNS_18TensorIteratorBaseEENKUlvE_clEvENKUlvE_clEvEUldE_St5arrayIPcLm2EEEEviT0_T1_:
	.zero		416


//--------------------- .nv.constant0._ZN2at6native29vectorized_elementwise_kernelILi8EZZZNS0_68_GLOBAL__N__08176361_30_ActivationHardsigmoidKernel_cu_1520ed90_304418hardsigmoid_kernelERNS_18TensorIteratorBaseEENKUlvE_clEvENKUlvE_clEvEUldE_St5arrayIPcLm2EEEEviT0_T1_ --------------------------
	.section	.nv.constant0._ZN2at6native29vectorized_elementwise_kernelILi8EZZZNS0_68_GLOBAL__N__08176361_30_ActivationHardsigmoidKernel_cu_1520ed90_304418hardsigmoid_kernelERNS_18TensorIteratorBaseEENKUlvE_clEvENKUlvE_clEvEUldE_St5arrayIPcLm2EEEEviT0_T1_,"a",@progbits
	.sectionflags	@""
	.align	4
.nv.constant0._ZN2at6native29vectorized_elementwise_kernelILi8EZZZNS0_68_GLOBAL__N__08176361_30_ActivationHardsigmoidKernel_cu_1520ed90_304418hardsigmoid_kernelERNS_18TensorIteratorBaseEENKUlvE_clEvENKUlvE_clEvEUldE_St5arrayIPcLm2EEEEviT0_T1_:
	.zero		416


//--------------------- .text._ZN2at6native18elementwise_kernelILi128ELi4EZNS0_15gpu_kernel_implIZZZNS0_68_GLOBAL__N__08176361_30_ActivationHardsigmoidKernel_cu_1520ed90_304427hardsigmoid_backward_kernelERNS_18TensorIteratorBaseEENKUlvE_clEvENKUlvE2_clEvEUlN3c108BFloat16ES9_E_EEvS5_RKT_EUliE_EEviT1_ --------------------------
	.section	.text._ZN2at6native18elementwise_kernelILi128ELi4EZNS0_15gpu_kernel_implIZZZNS0_68_GLOBAL__N__08176361_30_ActivationHardsigmoidKernel_cu_1520ed90_304427hardsigmoid_backward_kernelERNS_18TensorIteratorBaseEENKUlvE_clEvENKUlvE2_clEvEUlN3c108BFloat16ES9_E_EEvS5_RKT_EUliE_EEviT1_,"ax",@progbits
	.sectioninfo	@"SHI_REGISTERS=26"
	.align	128
        .global         _ZN2at6native18elementwise_kernelILi128ELi4EZNS0_15gpu_kernel_implIZZZNS0_68_GLOBAL__N__08176361_30_ActivationHardsigmoidKernel_cu_1520ed90_304427hardsigmoid_backward_kernelERNS_18TensorIteratorBaseEENKUlvE_clEvENKUlvE2_clEvEUlN3c108BFloat16ES9_E_EEvS5_RKT_EUliE_EEviT1_
        .type           _ZN2at6native18elementwise_kernelILi128ELi4EZNS0_15gpu_kernel_implIZZZNS0_68_GLOBAL__N__08176361_30_ActivationHardsigmoidKernel_cu_1520ed90_304427hardsigmoid_backward_kernelERNS_18TensorIteratorBaseEENKUlvE_clEvENKUlvE2_clEvEUlN3c108BFloat16ES9_E_EEvS5_RKT_EUliE_EEviT1_,@function
        .size           _ZN2at6native18elementwise_kernelILi128ELi4EZNS0_15gpu_kernel_implIZZZNS0_68_GLOBAL__N__08176361_30_ActivationHardsigmoidKernel_cu_1520ed90_304427hardsigmoid_backward_kernelERNS_18TensorIteratorBaseEENKUlvE_clEvENKUlvE2_clEvEUlN3c108BFloat16ES9_E_EEvS5_RKT_EUliE_EEviT1_,(.L_x_5446 - _ZN2at6native18elementwise_kernelILi128ELi4EZNS0_15gpu_kernel_implIZZZNS0_68_GLOBAL__N__08176361_30_ActivationHardsigmoidKernel_cu_1520ed90_304427hardsigmoid_backward_kernelERNS_18TensorIteratorBaseEENKUlvE_clEvENKUlvE2_clEvEUlN3c108BFloat16ES9_E_EEvS5_RKT_EUliE_EEviT1_)
        .other          _ZN2at6native18elementwise_kernelILi128ELi4EZNS0_15gpu_kernel_implIZZZNS0_68_GLOBAL__N__08176361_30_ActivationHardsigmoidKernel_cu_1520ed90_304427hardsigmoid_backward_kernelERNS_18TensorIteratorBaseEENKUlvE_clEvENKUlvE2_clEvEUlN3c108BFloat16ES9_E_EEvS5_RKT_EUliE_EEviT1_,@"STO_CUDA_ENTRY STV_DEFAULT"
_ZN2at6native18elementwise_kernelILi128ELi4EZNS0_15gpu_kernel_implIZZZNS0_68_GLOBAL__N__08176361_30_ActivationHardsigmoidKernel_cu_1520ed90_304427hardsigmoid_backward_kernelERNS_18TensorIteratorBaseEENKUlvE_clEvENKUlvE2_clEvEUlN3c108BFloat16ES9_E_EEvS5_RKT_EUliE_EEviT1_:
.text._ZN2at6native18elementwise_kernelILi128ELi4EZNS0_15gpu_kernel_implIZZZNS0_68_GLOBAL__N__08176361_30_ActivationHardsigmoidKernel_cu_1520ed90_304427hardsigmoid_backward_kernelERNS_18TensorIteratorBaseEENKUlvE_clEvENKUlvE2_clEvEUlN3c108BFloat16ES9_E_EEvS5_RKT_EUliE_EEviT1_:
[----:B------:R-:W-:Y:S02]  /*0000*/  IMAD.MOV.U32 R1, RZ, RZ, c[0x0][0x28] ;  /* 0x00000a00ff017624 */ /* 0x000fe400078e00ff */
[----:B------:R-:W0:Y:S01]  /*0010*/  S2R R19, SR_CTAID.X ;  /* 0x0000000000137919 */ /* 0x000e220000002500 */
[----:B------:R-:W-:Y:S01]  /*0020*/  ULDC.64 UR36, c[0x0][0x118] ;  /* 0x0000460000247ab9 */ /* 0x000fe20000000a00 */
[----:B------:R-:W-:Y:S02]  /*0030*/  BSSY B6, `(.L_x_0) ;  /* 0x000040a000067945 */ /* 0x000fe40003800000 */
[----:B------:R-:W0:Y:S02]  /*0040*/  S2R R18, SR_TID.X ;  /* 0x0000000000127919 */ /* 0x000e240000002100 */
[----:B0-----:R-:W-:-:S05]  /*0050*/  IMAD R23, R19, 0x200, R18 ;  /* 0x0000020013177824 */ /* 0x001fca00078e0212 */
[----:B------:R-:W-:-:S13]  /*0060*/  ISETP.GE.AND P0, PT, R23, c[0x0][0x160], PT ;  /* 0x0000580017007a0c */ /* 0x000fda0003f06270 */
[----:B------:R-:W-:Y:S05]  /*0070*/  @P0 BRA `(.L_x_1) ;  /* 0x0000405000000947 */ /* 0x000fea0003800000 */
[----:B------:R-:W-:Y:S01]  /*0080*/  ISETP.NE.AND P0, PT, RZ, c[0x0][0x168], PT ;  /* 0x00005a00ff007a0c */ /* 0x000fe20003f05270 */
[----:B------:R-:W-:Y:S02]  /*0090*/  IMAD.MOV.U32 R22, RZ, RZ, RZ ;  /* 0x000000ffff167224 */ /* 0x000fe400078e00ff */
[----:B------:R-:W-:Y:S02]  /*00a0*/  IMAD.MOV.U32 R0, RZ, RZ, RZ ;  /* 0x000000ffff007224 */ /* 0x000fe400078e00ff */
[----:B------:R-:W-:-:S08]  /*00b0*/  IMAD.MOV.U32 R16, RZ, RZ, RZ ;  /* 0x000000ffff107224 */ /* 0x000fd000078e00ff */
[----:B------:R-:W-:Y:S05]  /*00c0*/  @!P0 BRA `(.L_x_2) ;  /* 0x00000fa000008947 */ /* 0x000fea0003800000 */
[----:B------:R-:W-:Y:S02]  /*00d0*/  IMAD.MOV.U32 R22, RZ, RZ, RZ ;  /* 0x000000ffff167224 */ /* 0x000fe400078e00ff */
[----:B------:R-:W-:Y:S02]  /*00e0*/  IMAD.MOV.U32 R6, RZ, RZ, c[0x0][0x168] ;  /* 0x00005a00ff067624 */ /* 0x000fe400078e00ff */
[----:B------:R-:W-:-:S03]  /*00f0*/  IMAD.HI.U32 R4, R23, c[0x0][0x170], R22 ;  /* 0x00005c0017047a27 */ /* 0x000fc600078e0016 */
[----:B------:R-:W-:Y:S02]  /*0100*/  ISETP.NE.AND P0, PT, R6, 0x1, PT ;  /* 0x000000010600780c */ /* 0x000fe40003f05270 */
[----:B------:R-:W-:-:S05]  /*0110*/  SHF.R.U32.HI R5, RZ, c[0x0][0x174], R4 ;  /* 0x00005d00ff057a19 */ /* 0x000fca0000011604 */
[----:B------:R-:W-:-:S04]  /*0120*/  IMAD.MOV R0, RZ, RZ, -R5 ;  /* 0x000000ffff007224 */ /* 0x000fc800078e0a05 */
[----:B------:R-:W-:-:S04]  /*0130*/  IMAD R23, R0, c[0x0][0x16c], R23 ;  /* 0x00005b0000177a24 */ /* 0x000fc800078e0217 */
[C---:B------:R-:W-:Y:S02]  /*0140*/  IMAD R16, R23.reuse, c[0x0][0x298], RZ ;  /* 0x0000a60017107a24 */ /* 0x040fe400078e02ff */
[C---:B------:R-:W-:Y:S02]  /*0150*/  IMAD R0, R23.reuse, c[0x0][0x29c], RZ ;  /* 0x0000a70017007a24 */ /* 0x040fe400078e02ff */
[----:B------:R-:W-:Y:S01]  /*0160*/  IMAD R22, R23, c[0x0][0x2a0], RZ ;  /* 0x0000a80017167a24 */ /* 0x000fe200078e02ff */
[----:B------:R-:W-:Y:S05]  /*0170*/  @!P0 BRA `(.L_x_2) ;  /* 0x00000ef000008947 */ /* 0x000fea0003800000 */
[----:B------:R-:W-:Y:S01]  /*0180*/  IMAD.MOV.U32 R4, RZ, RZ, RZ ;  /* 0x000000ffff047224 */ /* 0x000fe200078e00ff */
[----:B------:R-:W-:-:S03]  /*0190*/  ISETP.NE.AND P0, PT, R6, 0x2, PT ;  /* 0x000000020600780c */ /* 0x000fc60003f05270 */
[----:B------:R-:W-:-:S05]  /*01a0*/  IMAD.HI.U32 R2, R5, c[0x0][0x17c], R4 ;  /* 0x00005f0005027a27 */ /* 0x000fca00078e0004 */
[----:B------:R-:W-:-:S05]  /*01b0*/  SHF.R.U32.HI R3, RZ, c[0x0][0x180], R2 ;  /* 0x00006000ff037a19 */ /* 0x000fca0000011602 */
[----:B------:R-:W-:-:S04]  /*01c0*/  IMAD.MOV R4, RZ, RZ, -R3 ;  /* 0x000000ffff047224 */ /* 0x000fc800078e0a03 */
[----:B------:R-:W-:-:S04]  /*01d0*/  IMAD R5, R4, c[0x0][0x178], R5 ;  /* 0x00005e0004057a24 */ /* 0x000fc800078e0205 */
[C---:B------:R-:W-:Y:S02]  /*01e0*/  IMAD R22, R5.reuse, c[0x0][0x2ac], RZ ;  /* 0x0000ab0005167a24 */ /* 0x040fe400078e02ff */
[C---:B------:R-:W-:Y:S02]  /*01f0*/  IMAD R16, R5.reuse, c[0x0][0x2a4], R16 ;  /* 0x0000a90005107a24 */ /* 0x040fe400078e0210 */
[----:B------:R-:W-:Y:S02]  /*0200*/  IMAD R0, R5, c[0x0][0x2a8], R0 ;  /* 0x0000aa0005007a24 */ /* 0x000fe400078e0200 */
[----:B------:R-:W-:Y:S01]  /*0210*/  IMAD R22, R23, c[0x0][0x2a0], R22 ;  /* 0x0000a80017167a24 */ /* 0x000fe200078e0216 */
[----:B------:R-:W-:Y:S05]  /*0220*/  @!P0 BRA `(.L_x_2) ;  /* 0x00000e4000008947 */ /* 0x000fea0003800000 */
[----:B------:R-:W-:Y:S01]  /*0230*/  IMAD.MOV.U32 R2, RZ, RZ, RZ ;  /* 0x000000ffff027224 */ /* 0x000fe200078e00ff */
[----:B------:R-:W-:-:S03]  /*0240*/  ISETP.NE.AND P0, PT, R6, 0x3, PT ;  /* 0x000000030600780c */ /* 0x000fc60003f05270 */
[----:B------:R-:W-:-:S05]  /*0250*/  IMAD.HI.U32 R4, R3, c[0x0][0x188], R2 ;  /* 0x0000620003047a27 */ /* 0x000fca00078e0002 */
[----:B------:R-:W-:-:S05]  /*0260*/  SHF.R.U32.HI R5, RZ, c[0x0][0x18c], R4 ;  /* 0x00006300ff057a19 */ /* 0x000fca0000011604 */
[----:B------:R-:W-:-:S04]  /*0270*/  IMAD.MOV R2, RZ, RZ, -R5 ;  /* 0x000000ffff027224 */ /* 0x000fc800078e0a05 */
[----:B------:R-:W-:-:S04]  /*0280*/  IMAD R3, R2, c[0x0][0x184], R3 ;  /* 0x0000610002037a24 */ /* 0x000fc800078e0203 */
[C---:B------:R-:W-:Y:S02]  /*0290*/  IMAD R16, R3.reuse, c[0x0][0x2b0], R16 ;  /* 0x0000ac0003107a24 */ /* 0x040fe400078e0210 */
[C---:B------:R-:W-:Y:S02]  /*02a0*/  IMAD R0, R3.reuse, c[0x0][0x2b4], R0 ;  /* 0x0000ad0003007a24 */ /* 0x040fe400078e0200 */
        /* <DEDUP_REMOVED lines=212> */
[----:B------:R-:W-:-:S04]  /*0ff0*/  IMAD.MOV.U32 R2, RZ, RZ, RZ ;  /* 0x000000ffff027224 */ /* 0x000fc800078e00ff */
[----:B------:R-:W-:-:S05]  /*1000*/  IMAD.HI.U32 R2, R3, c[0x0][0x290], R2 ;  /* 0x0000a40003027a27 */ /* 0x000fca00078e0002 */
[----:B------:R-:W-:-:S05]  /*1010*/  SHF.R.U32.HI R2, RZ, c[0x0][0x294], R2 ;  /* 0x0000a500ff027a19 */ /* 0x000fca0000011602 */
[----:B------:R-:W-:-:S04]  /*1020*/  IMAD.MOV R2, RZ, RZ, -R2 ;  /* 0x000000ffff027224 */ /* 0x000fc800078e0a02 */
[----:B------:R-:W-:-:S04]  /*1030*/  IMAD R3, R2, c[0x0][0x28c], R3 ;  /* 0x0000a30002037a24 */ /* 0x000fc800078e0203 */
[C---:B------:R-:W-:Y:S02]  /*1040*/  IMAD R16, R3.reuse, c[0x0][0x3b8], R16 ;  /* 0x0000ee0003107a24 */ /* 0x040fe400078e0210 */
[C---:B------:R-:W-:Y:S02]  /*1050*/  IMAD R0, R3.reuse, c[0x0][0x3bc], R0 ;  /* 0x0000ef0003007a24 */ /* 0x040fe400078e0200 */
[----:B------:R-:W-:Y:S02]  /*1060*/  IMAD R22, R3, c[0x0][0x3c0], R22 ;  /* 0x0000f00003167a24 */ /* 0x000fe400078e0216 */
.L_x_2:
[----:B------:R-:W0:Y:S01]  /*1070*/  LDC.U8 R5, c[0x0][0x3f9] ;  /* 0x0000fe40ff057b82 */ /* 0x000e220000000000 */
[----:B------:R-:W-:Y:S02]  /*1080*/  IADD3 R16, P1, R16, c[0x0][0x3c8], RZ ;  /* 0x0000f20010107a10 */ /* 0x000fe40007f3e0ff */
[----:B------:R-:W-:-:S03]  /*1090*/  IADD3 R2, P2, R0, c[0x0][0x3d0], RZ ;  /* 0x0000f40000027a10 */ /* 0x000fc60007f5e0ff */
[----:B------:R-:W-:Y:S02]  /*10a0*/  IMAD.X R17, RZ, RZ, c[0x0][0x3cc], P1 ;  /* 0x0000f300ff117624 */ /* 0x000fe400008e06ff */
[----:B------:R-:W-:Y:S01]  /*10b0*/  IMAD.X R3, RZ, RZ, c[0x0][0x3d4], P2 ;  /* 0x0000f500ff037624 */ /* 0x000fe200010e06ff */
[----:B0-----:R-:W-:-:S04]  /*10c0*/  PRMT R4, R5, 0x9910, RZ ;  /* 0x0000991005047816 */ /* 0x001fc800000000ff */
[----:B------:R-:W-:-:S13]  /*10d0*/  ISETP.GT.AND P0, PT, R4, 0x9, PT ;  /* 0x000000090400780c */ /* 0x000fda0003f04270 */
[----:B------:R-:W-:Y:S05]  /*10e0*/  @P0 BRA `(.L_x_3) ;  /* 0x000004a000000947 */ /* 0x000fea0003800000 */
[----:B------:R-:W-:-:S13]  /*10f0*/  ISETP.GT.AND P0, PT, R4, 0x4, PT ;  /* 0x000000040400780c */ /* 0x000fda0003f04270 */
[----:B------:R-:W-:Y:S05]  /*1100*/  @P0 BRA `(.L_x_4) ;  /* 0x0000025000000947 */ /* 0x000fea0003800000 */
[----:B------:R-:W-:-:S13]  /*1110*/  ISETP.GT.AND P0, PT, R4, 0x1, PT ;  /* 0x000000010400780c */ /* 0x000fda0003f04270 */
[----:B------:R-:W-:Y:S05]  /*1120*/  @P0 BRA `(.L_x_5) ;  /* 0x000000e000000947 */ /* 0x000fea0003800000 */
[----:B------:R-:W-:-:S13]  /*1130*/  ISETP.NE.AND P0, PT, R5, RZ, PT ;  /* 0x000000ff0500720c */ /* 0x000fda0003f05270 */
[----:B------:R-:W-:Y:S05]  /*1140*/  @!P0 BRA `(.L_x_6) ;  /* 0x0000007000008947 */ /* 0x000fea0003800000 */
[----:B------:R-:W-:-:S13]  /*1150*/  ISETP.NE.AND P0, PT, R4, 0x1, PT ;  /* 0x000000010400780c */ /* 0x000fda0003f05270 */
[----:B------:R-:W-:Y:S05]  /*1160*/  @P0 BRA `(.L_x_7) ;  /* 0x00000dc000000947 */ /* 0x000fea0003800000 */
[----:B------:R-:W2:Y:S02]  /*1170*/  LDG.E.S8 R2, [R2.64] ;  /* 0x0000002402027981 */ /* 0x000ea4000c1e1300 */
[----:B--2---:R-:W0:Y:S02]  /*1180*/  I2F.S16 R0, R2 ;  /* 0x0000000200007306 */ /* 0x004e240000101400 */
[----:B0-----:R-:W-:-:S04]  /*1190*/  F2FP.BF16.PACK_AB R0, RZ, R0 ;  /* 0x00000000ff00723e */ /* 0x001fc800000010ff */
[----:B------:R-:W-:Y:S01]  /*11a0*/  PRMT R23, R0, 0x7610, R23 ;  /* 0x0000761000177816 */ /* 0x000fe20000000017 */
[----:B------:R-:W-:Y:S05]  /*11b0*/  BRA `(.L_x_8) ;  /* 0x00000f5000007947 */ /* 0x000fea0003800000 */
.L_x_6:
[----:B------:R-:W2:Y:S02]  /*11c0*/  LDG.E.U8 R2, [R2.64] ;  /* 0x0000002402027981 */ /* 0x000ea4000c1e1100 */
[----:B--2---:R-:W0:Y:S02]  /*11d0*/  I2F.U16 R0, R2 ;  /* 0x0000000200007306 */ /* 0x004e240000101000 */
[----:B0-----:R-:W-:-:S04]  /*11e0*/  F2FP.BF16.PACK_AB R0, RZ, R0 ;  /* 0x00000000ff00723e */ /* 0x001fc800000010ff */
[----:B------:R-:W-:Y:S01]  /*11f0*/  PRMT R23, R0, 0x7610, R23 ;  /* 0x0000761000177816 */ /* 0x000fe20000000017 */
[----:B------:R-:W-:Y:S05]  /*1200*/  BRA `(.L_x_8) ;  /* 0x00000f0000007947 */ /* 0x000fea0003800000 */
.L_x_5:
[----:B------:R-:W-:-:S13]  /*1210*/  ISETP.NE.AND P0, PT, R4, 0x2, PT ;  /* 0x000000020400780c */ /* 0x000fda0003f05270 */
[----:B------:R-:W-:Y:S05]  /*1220*/  @!P0 BRA `(.L_x_9) ;  /* 0x000000e000008947 */ /* 0x000fea0003800000 */
[----:B------:R-:W-:-:S13]  /*1230*/  ISETP.NE.AND P0, PT, R4, 0x3, PT ;  /* 0x000000030400780c */ /* 0x000fda0003f05270 */
[----:B------:R-:W-:Y:S05]  /*1240*/  @!P0 BRA `(.L_x_10) ;  /* 0x0000007000008947 */ /* 0x000fea0003800000 */
[----:B------:R-:W-:-:S13]  /*1250*/  ISETP.NE.AND P0, PT, R4, 0x4, PT ;  /* 0x000000040400780c */ /* 0x000fda0003f05270 */
[----:B------:R-:W-:Y:S05]  /*1260*/  @P0 BRA `(.L_x_7) ;  /* 0x00000cc000000947 */ /* 0x000fea0003800000 */
[----:B------:R-:W2:Y:S02]  /*1270*/  LDG.E.64 R2, [R2.64] ;  /* 0x0000002402027981 */ /* 0x000ea4000c1e1b00 */
[----:B--2---:R-:W0:Y:S02]  /*1280*/  I2F.S64 R0, R2 ;  /* 0x0000000200007312 */ /* 0x004e240000301400 */
[----:B0-----:R-:W-:-:S04]  /*1290*/  F2FP.BF16.PACK_AB R0, RZ, R0 ;  /* 0x00000000ff00723e */ /* 0x001fc800000010ff */
[----:B------:R-:W-:Y:S01]  /*12a0*/  PRMT R23, R0, 0x7610, R23 ;  /* 0x0000761000177816 */ /* 0x000fe20000000017 */
[----:B------:R-:W-:Y:S05]  /*12b0*/  BRA `(.L_x_8) ;  /* 0x00000e5000007947 */ /* 0x000fea0003800000 */
.L_x_10:
[----:B------:R-:W2:Y:S02]  /*12c0*/  LDG.E R2, [R2.64] ;  /* 0x0000002402027981 */ /* 0x000ea4000c1e1900 */
[----:B--2---:R-:W0:Y:S02]  /*12d0*/  I2F R0, R2 ;  /* 0x0000000200007306 */ /* 0x004e240000201400 */
[----:B0-----:R-:W-:-:S04]  /*12e0*/  F2FP.BF16.PACK_AB R0, RZ, R0 ;  /* 0x00000000ff00723e */ /* 0x001fc800000010ff */
[----:B------:R-:W-:Y:S01]  /*12f0*/  PRMT R23, R0, 0x7610, R23 ;  /* 0x0000761000177816 */ /* 0x000fe20000000017 */
[----:B------:R-:W-:Y:S05]  /*1300*/  BRA `(.L_x_8) ;  /* 0x00000e0000007947 */ /* 0x000fea0003800000 */
.L_x_9:
[----:B------:R-:W2:Y:S02]  /*1310*/  LDG.E.U16 R2, [R2.64] ;  /* 0x0000002402027981 */ /* 0x000ea4000c1e1500 */
[----:B--2---:R-:W0:Y:S02]  /*1320*/  I2F.S16 R0, R2 ;  /* 0x0000000200007306 */ /* 0x004e240000101400 */
[----:B0-----:R-:W-:-:S04]  /*1330*/  F2FP.BF16.PACK_AB R0, RZ, R0 ;  /* 0x00000000ff00723e */ /* 0x001fc800000010ff */
[----:B------:R-:W-:Y:S01]  /*1340*/  PRMT R23, R0, 0x7610, R23 ;  /* 0x0000761000177816 */ /* 0x000fe20000000017 */
[----:B------:R-:W-:Y:S05]  /*1350*/  BRA `(.L_x_8) ;  /* 0x00000db000007947 */ /* 0x000fea0003800000 */
.L_x_4:
[----:B------:R-:W-:-:S13]  /*1360*/  ISETP.GT.AND P0, PT, R4, 0x6, PT ;  /* 0x000000060400780c */ /* 0x000fda0003f04270 */
[----:B------:R-:W-:Y:S05]  /*1370*/  @P0 BRA `(.L_x_11) ;  /* 0x000000c000000947 */ /* 0x000fea0003800000 */
[----:B------:R-:W-:-:S13]  /*1380*/  ISETP.NE.AND P0, PT, R4, 0x5, PT ;  /* 0x000000050400780c */ /* 0x000fda0003f05270 */
[----:B------:R-:W-:Y:S05]  /*1390*/  @!P0 BRA `(.L_x_12) ;  /* 0x0000005000008947 */ /* 0x000fea0003800000 */
[----:B------:R-:W-:-:S13]  /*13a0*/  ISETP.NE.AND P0, PT, R4, 0x6, PT ;  /* 0x000000060400780c */ /* 0x000fda0003f05270 */
[----:B------:R-:W-:Y:S05]  /*13b0*/  @P0 BRA `(.L_x_7) ;  /* 0x00000b7000000947 */ /* 0x000fea0003800000 */
[----:B------:R-:W2:Y:S02]  /*13c0*/  LDG.E R2, [R2.64] ;  /* 0x0000002402027981 */ /* 0x000ea4000c1e1900 */
[----:B--2---:R-:W-:Y:S01]  /*13d0*/  F2FP.BF16.PACK_AB R23, RZ, R2 ;  /* 0x00000002ff17723e */ /* 0x004fe200000010ff */
[----:B------:R-:W-:Y:S05]  /*13e0*/  BRA `(.L_x_8) ;  /* 0x00000d2000007947 */ /* 0x000fea0003800000 */
.L_x_12:
[----:B------:R-:W2:Y:S02]  /*13f0*/  LDG.E.U16 R0, [R2.64] ;  /* 0x0000002402007981 */ /* 0x000ea4000c1e1500 */
[----:B--2---:R-:W-:-:S05]  /*1400*/  HADD2.F32 R0, -RZ, R0.H0_H0 ;  /* 0x20000000ff007230 */ /* 0x004fca0000004100 */
[----:B------:R-:W-:-:S04]  /*1410*/  F2FP.BF16.PACK_AB R0, RZ, R0 ;  /* 0x00000000ff00723e */ /* 0x000fc800000010ff */
[----:B------:R-:W-:Y:S01]  /*1420*/  PRMT R23, R0, 0x7610, R23 ;  /* 0x0000761000177816 */ /* 0x000fe20000000017 */
[----:B------:R-:W-:Y:S05]  /*1430*/  BRA `(.L_x_8) ;  /* 0x00000cd000007947 */ /* 0x000fea0003800000 */
.L_x_11:
[----:B------:R-:W-:-:S13]  /*1440*/  ISETP.NE.AND P0, PT, R4, 0x7, PT ;  /* 0x000000070400780c */ /* 0x000fda0003f05270 */
[----:B------:R-:W-:Y:S05]  /*1450*/  @!P0 BRA `(.L_x_13) ;  /* 0x000000c000008947 */ /* 0x000fea0003800000 */
[----:B------:R-:W-:-:S13]  /*1460*/  ISETP.NE.AND P0, PT, R4, 0x8, PT ;  /* 0x000000080400780c */ /* 0x000fda0003f05270 */
[----:B------:R-:W-:Y:S05]  /*1470*/  @!P0 BRA `(.L_x_14) ;  /* 0x0000005000008947 */ /* 0x000fea0003800000 */
[----:B------:R-:W-:-:S13]  /*1480*/  ISETP.NE.AND P0, PT, R4, 0x9, PT ;  /* 0x000000090400780c */ /* 0x000fda0003f05270 */
[----:B------:R-:W-:Y:S05]  /*1490*/  @P0 BRA `(.L_x_7) ;  /* 0x00000a9000000947 */ /* 0x000fea0003800000 */
[----:B------:R-:W2:Y:S02]  /*14a0*/  LDG.E R2, [R2.64] ;  /* 0x0000002402027981 */ /* 0x000ea4000c1e1900 */
[----:B--2---:R-:W-:Y:S01]  /*14b0*/  F2FP.BF16.PACK_AB R23, RZ, R2 ;  /* 0x00000002ff17723e */ /* 0x004fe200000010ff */
[----:B------:R-:W-:Y:S05]  /*14c0*/  BRA `(.L_x_8) ;  /* 0x00000c4000007947 */ /* 0x000fea0003800000 */
.L_x_14:
[----:B------:R-:W2:Y:S02]  /*14d0*/  LDG.E.U16 R2, [R2.64] ;  /* 0x0000002402027981 */ /* 0x000ea4000c1e1500 */
[----:B--2---:R-:W-:-:S05]  /*14e0*/  HADD2.F32 R0, -RZ, R2.H0_H0 ;  /* 0x20000002ff007230 */ /* 0x004fca0000004100 */
[----:B------:R-:W-:-:S04]  /*14f0*/  F2FP.BF16.PACK_AB R0, RZ, R0 ;  /* 0x00000000ff00723e */ /* 0x000fc800000010ff */
[----:B------:R-:W-:Y:S01]  /*1500*/  PRMT R23, R0, 0x7610, R23 ;  /* 0x0000761000177816 */ /* 0x000fe20000000017 */
[----:B------:R-:W-:Y:S05]  /*1510*/  BRA `(.L_x_8) ;  /* 0x00000bf000007947 */ /* 0x000fea0003800000 */
.L_x_13:
[----:B------:R-:W2:Y:S02]  /*1520*/  LDG.E.64 R2, [R2.64] ;  /* 0x0000002402027981 */ /* 0x000ea4000c1e1b00 */
[----:B--2---:R-:W0:Y:S01]  /*1530*/  F2F.F32.F64 R0, R2 ;  /* 0x0000000200007310 */ /* 0x004e220000301000 */
[----:B------:R-:W0:-:S14]  /*1540*/  DSETP.GEU.AND P0, PT, |R2|, c[0x2][0x0], PT ;  /* 0x008000000200762a */ /* 0x000e1c0003f0e200 */
[----:B0-----:R-:W-:-:S05]  /*1550*/  @!P0 FMUL R0, R0, 1.175494350822287508e-38 ;  /* 0x0080000000008820 */ /* 0x001fca0000400000 */
[----:B------:R-:W-:-:S04]  /*1560*/  F2FP.BF16.PACK_AB R0, RZ, R0 ;  /* 0x00000000ff00723e */ /* 0x000fc800000010ff */
[----:B------:R-:W-:Y:S01]  /*1570*/  PRMT R23, R0, 0x7610, R23 ;  /* 0x0000761000177816 */ /* 0x000fe20000000017 */
[----:B------:R-:W-:Y:S05]  /*1580*/  BRA `(.L_x_8) ;  /* 0x00000b8000007947 */ /* 0x000fea0003800000 */
.L_x_3:
[----:B------:R-:W-:-:S13]  /*1590*/  ISETP.GT.AND P0, PT, R4, 0x18, PT ;  /* 0x000000180400780c */ /* 0x000fda0003f04270 */
[----:B------:R-:W-:Y:S05]  /*15a0*/  @P0 BRA `(.L_x_15) ;  /* 0x0000040000000947 */ /* 0x000fea0003800000 */
[----:B------:R-:W-:-:S13]  /*15b0*/  ISETP.GT.AND P0, PT, R4, 0xe, PT ;  /* 0x0000000e0400780c */ /* 0x000fda0003f04270 */
[----:B------:R-:W-:Y:S05]  /*15c0*/  @P0 BRA `(.L_x_16) ;  /* 0x0000011000000947 */ /* 0x000fea0003800000 */
[----:B------:R-:W-:-:S13]  /*15d0*/  ISETP.NE.AND P0, PT, R4, 0xa, PT ;  /* 0x0000000a0400780c */ /* 0x000fda0003f05270 */
[----:B------:R-:W-:Y:S05]  /*15e0*/  @!P0 BRA `(.L_x_17) ;  /* 0x0000008000008947 */ /* 0x000fea0003800000 */
[----:B------:R-:W-:-:S13]  /*15f0*/  ISETP.NE.AND P0, PT, R4, 0xb, PT ;  /* 0x0000000b0400780c */ /* 0x000fda0003f05270 */
[----:B------:R-:W-:Y:S05]  /*1600*/  @P0 BRA `(.L_x_7) ;  /* 0x0000092000000947 */ /* 0x000fea0003800000 */
[----:B------:R-:W2:Y:S02]  /*1610*/  LDG.E.U8 R2, [R2.64] ;  /* 0x0000002402027981 */ /* 0x000ea4000c1e1100 */
[----:B--2---:R-:W-:-:S04]  /*1620*/  ISETP.NE.AND P0, PT, R2, RZ, PT ;  /* 0x000000ff0200720c */ /* 0x004fc80003f05270 */
[----:B------:R-:W-:-:S04]  /*1630*/  FSEL R0, RZ, 1, !P0 ;  /* 0x3f800000ff007808 */ /* 0x000fc80004000000 */
[----:B------:R-:W-:-:S04]  /*1640*/  F2FP.BF16.PACK_AB R0, RZ, R0 ;  /* 0x00000000ff00723e */ /* 0x000fc800000010ff */
[----:B------:R-:W-:Y:S01]  /*1650*/  PRMT R23, R0, 0x7610, R23 ;  /* 0x0000761000177816 */ /* 0x000fe20000000017 */
[----:B------:R-:W-:Y:S05]  /*1660*/  BRA `(.L_x_8) ;  /* 0x00000aa000007947 */ /* 0x000fea0003800000 */
.L_x_17:
[----:B------:R-:W2:Y:S02]  /*1670*/  LDG.E.64 R2, [R2.64] ;  /* 0x0000002402027981 */ /* 0x000ea4000c1e1b00 */
[----:B--2---:R-:W0:Y:S01]  /*1680*/  F2F.F32.F64 R0, R2 ;  /* 0x0000000200007310 */ /* 0x004e220000301000 */
[----:B------:R-:W0:-:S14]  /*1690*/  DSETP.GEU.AND P0, PT, |R2|, c[0x2][0x0], PT ;  /* 0x008000000200762a */ /* 0x000e1c0003f0e200 */
[----:B0-----:R-:W-:-:S05]  /*16a0*/  @!P0 FMUL R0, R0, 1.175494350822287508e-38 ;  /* 0x0080000000008820 */ /* 0x001fca0000400000 */
[----:B------:R-:W-:-:S04]  /*16b0*/  F2FP.BF16.PACK_AB R0, RZ, R0 ;  /* 0x00000000ff00723e */ /* 0x000fc800000010ff */
[----:B------:R-:W-:Y:S01]  /*16c0*/  PRMT R23, R0, 0x7610, R23 ;  /* 0x0000761000177816 */ /* 0x000fe20000000017 */
[----:B------:R-:W-:Y:S05]  /*16d0*/  BRA `(.L_x_8) ;  /* 0x00000a3000007947 */ /* 0x000fea0003800000 */
.L_x_16:
[----:B------:R-:W-:-:S13]  /*16e0*/  ISETP.NE.AND P0, PT, R4, 0xf, PT ;  /* 0x0000000f0400780c */ /* 0x000fda0003f05270 */
[----:B------:R-:W-:Y:S05]  /*16f0*/  @!P0 BRA `(.L_x_18) ;  /* 0x0000029000008947 */ /* 0x000fea0003800000 */
[----:B------:R-:W-:-:S13]  /*1700*/  ISETP.NE.AND P0, PT, R4, 0x17, PT ;  /* 0x000000170400780c */ /* 0x000fda0003f05270 */
[----:B------:R-:W-:Y:S05]  /*1710*/  @!P0 BRA `(.L_x_19) ;  /* 0x0000018000008947 */ /* 0x000fea0003800000 */
[----:B------:R-:W-:-:S13]  /*1720*/  ISETP.NE.AND P0, PT, R4, 0x18, PT ;  /* 0x000000180400780c */ /* 0x000fda0003f05270 */
[----:B------:R-:W-:Y:S05]  /*1730*/  @P0 BRA `(.L_x_7) ;  /* 0x000007f000000947 */ /* 0x000fea0003800000 */
[----:B------:R-:W2:Y:S01]  /*1740*/  LDG.E.U8 R0, [R2.64] ;  /* 0x0000002402007981 */ /* 0x000ea2000c1e1100 */
[----:B------:R-:W-:Y:S02]  /*1750*/  IMAD.MOV.U32 R8, RZ, RZ, -0x800000 ;  /* 0xff800000ff087424 */ /* 0x000fe400078e00ff */
[----:B--2---:R-:W-:-:S05]  /*1760*/  IMAD.SHL.U32 R0, R0, 0x1000000, RZ ;  /* 0x0100000000007824 */ /* 0x004fca00078e00ff */
[----:B------:R-:W-:-:S04]  /*1770*/  LOP3.LUT R4, R0, 0x7f000000, RZ, 0xc0, !PT ;  /* 0x7f00000000047812 */ /* 0x000fc800078ec0ff */
[----:B------:R-:W0:Y:S01]  /*1780*/  FLO.U32 R5, R4 ;  /* 0x0000000400057300 */ /* 0x000e2200000e0000 */
[C---:B------:R-:W-:Y:S02]  /*1790*/  IADD3 R6, R4.reuse, 0x1000000, RZ ;  /* 0x0100000004067810 */ /* 0x040fe40007ffe0ff */
[----:B------:R-:W-:Y:S02]  /*17a0*/  IADD3 R2, R4, -0x1, RZ ;  /* 0xffffffff04027810 */ /* 0x000fe40007ffe0ff */
[----:B------:R-:W-:Y:S02]  /*17b0*/  SHF.R.S32.HI R6, RZ, 0x8, R6 ;  /* 0x00000008ff067819 */ /* 0x000fe40000011406 */
[----:B------:R-:W-:Y:S02]  /*17c0*/  SHF.R.S32.HI R2, RZ, 0x1f, R2 ;  /* 0x0000001fff027819 */ /* 0x000fe40000011402 */
[----:B0-----:R-:W-:-:S04]  /*17d0*/  IADD3 R5, -R5, 0x1f, RZ ;  /* 0x0000001f05057810 */ /* 0x001fc80007ffe1ff */
[C---:B------:R-:W-:Y:S02]  /*17e0*/  ISETP.GT.U32.AND P0, PT, R5.reuse, 0x4, PT ;  /* 0x000000040500780c */ /* 0x040fe40003f04070 */
[----:B------:R-:W-:-:S04]  /*17f0*/  IADD3 R5, R5, -0x4, RZ ;  /* 0xfffffffc05057810 */ /* 0x000fc80007ffe0ff */
[----:B------:R-:W-:-:S05]  /*1800*/  SEL R5, R5, RZ, P0 ;  /* 0x000000ff05057207 */ /* 0x000fca0000000000 */
[----:B------:R-:W-:Y:S01]  /*1810*/  IMAD R8, R5, R8, 0x3c000000 ;  /* 0x3c00000005087424 */ /* 0x000fe200078e0208 */
[----:B------:R-:W-:-:S04]  /*1820*/  SHF.L.U32 R5, R4, R5, RZ ;  /* 0x0000000504057219 */ /* 0x000fc800000006ff */
[----:B------:R-:W-:-:S04]  /*1830*/  LEA.HI R5, R5, R8, RZ, 0x1c ;  /* 0x0000000805057211 */ /* 0x000fc800078fe0ff */
[----:B------:R-:W-:-:S04]  /*1840*/  LOP3.LUT R5, R5, 0x7f800000, R6, 0xf8, !PT ;  /* 0x7f80000005057812 */ /* 0x000fc800078ef806 */
[----:B------:R-:W-:-:S04]  /*1850*/  LOP3.LUT R5, R5, R2, RZ, 0x30, !PT ;  /* 0x0000000205057212 */ /* 0x000fc800078e30ff */
[----:B------:R-:W-:-:S04]  /*1860*/  LOP3.LUT R5, R5, 0x80000000, R0, 0xf8, !PT ;  /* 0x8000000005057812 */ /* 0x000fc800078ef800 */
[----:B------:R-:W-:-:S04]  /*1870*/  F2FP.BF16.PACK_AB R5, RZ, R5 ;  /* 0x00000005ff05723e */ /* 0x000fc800000010ff */
[----:B------:R-:W-:Y:S01]  /*1880*/  PRMT R23, R5, 0x7610, R23 ;  /* 0x0000761005177816 */ /* 0x000fe20000000017 */
[----:B------:R-:W-:Y:S05]  /*1890*/  BRA `(.L_x_8) ;  /* 0x0000087000007947 */ /* 0x000fea0003800000 */
.L_x_19:
[----:B------:R-:W2:Y:S02]  /*18a0*/  LDG.E.U8 R2, [R2.64] ;  /* 0x0000002402027981 */ /* 0x000ea4000c1e1100 */
[C---:B--2---:R-:W-:Y:S02]  /*18b0*/  IMAD.SHL.U32 R0, R2.reuse, 0x2000000, RZ ;  /* 0x0200000002007824 */ /* 0x044fe400078e00ff */
[----:B------:R-:W-:-:S03]  /*18c0*/  IMAD.SHL.U32 R5, R2, 0x1000000, RZ ;  /* 0x0100000002057824 */ /* 0x000fc600078e00ff */
[----:B------:R-:W-:-:S13]  /*18d0*/  ISETP.GE.U32.AND P0, PT, R0, 0x8000000, PT ;  /* 0x080000000000780c */ /* 0x000fda0003f06070 */
[C---:B------:R-:W-:Y:S02]  /*18e0*/  @!P0 IMAD.SHL.U32 R0, R2.reuse, 0x100, RZ ;  /* 0x0000010002008824 */ /* 0x040fe400078e00ff */
[----:B------:R-:W-:-:S03]  /*18f0*/  @P0 IMAD.SHL.U32 R4, R2, 0x200000, RZ ;  /* 0x0020000002040824 */ /* 0x000fc600078e00ff */
[----:B------:R-:W-:Y:S02]  /*1900*/  @!P0 LOP3.LUT R0, R0, 0x7f00, RZ, 0xc0, !PT ;  /* 0x00007f0000008812 */ /* 0x000fe400078ec0ff */
[----:B------:R-:W-:Y:S02]  /*1910*/  @P0 LOP3.LUT R4, R4, 0x70000000, RZ, 0xfc, !PT ;  /* 0x7000000004040812 */ /* 0x000fe400078efcff */
[----:B------:R-:W-:-:S03]  /*1920*/  @!P0 LOP3.LUT R0, R0, 0x3f000000, RZ, 0xfc, !PT ;  /* 0x3f00000000008812 */ /* 0x000fc600078efcff */
[----:B------:R-:W-:Y:S02]  /*1930*/  @P0 FMUL.FTZ R4, R4, 1.9259299443872358531e-34 ;  /* 0x0780000004040820 */ /* 0x000fe40000410000 */
[----:B------:R-:W-:-:S05]  /*1940*/  @!P0 FADD.FTZ R4, R0, -0.5 ;  /* 0xbf00000000048421 */ /* 0x000fca0000010000 */
[----:B------:R-:W-:-:S04]  /*1950*/  LOP3.LUT R4, R4, 0x80000000, R5, 0xf8, !PT ;  /* 0x8000000004047812 */ /* 0x000fc800078ef805 */
[----:B------:R-:W-:-:S04]  /*1960*/  F2FP.BF16.PACK_AB R4, RZ, R4 ;  /* 0x00000004ff04723e */ /* 0x000fc800000010ff */
[----:B------:R-:W-:Y:S01]  /*1970*/  PRMT R23, R4, 0x7610, R23 ;  /* 0x0000761004177816 */ /* 0x000fe20000000017 */
[----:B------:R-:W-:Y:S05]  /*1980*/  BRA `(.L_x_8) ;  /* 0x0000078000007947 */ /* 0x000fea0003800000 */
.L_x_18:
[----:B------:R0:W5:Y:S01]  /*1990*/  LDG.E.U16 R23, [R2.64] ;  /* 0x0000002402177981 */ /* 0x000162000c1e1500 */
[----:B------:R-:W-:Y:S05]  /*19a0*/  BRA `(.L_x_8) ;  /* 0x0000076000007947 */ /* 0x000fea0003800000 */
.L_x_15:
[----:B------:R-:W-:-:S13]  /*19b0*/  ISETP.GT.AND P0, PT, R4, 0x1b, PT ;  /* 0x0000001b0400780c */ /* 0x000fda0003f04270 */
[----:B------:R-:W-:Y:S05]  /*19c0*/  @P0 BRA `(.L_x_20) ;  /* 0x0000044000000947 */ /* 0x000fea0003800000 */
[----:B------:R-:W-:-:S13]  /*19d0*/  ISETP.NE.AND P0, PT, R4, 0x19, PT ;  /* 0x000000190400780c */ /* 0x000fda0003f05270 */
[----:B------:R-:W-:Y:S05]  /*19e0*/  @!P0 BRA `(.L_x_21) ;  /* 0x0000025000008947 */ /* 0x000fea0003800000 */
[----:B------:R-:W-:-:S13]  /*19f0*/  ISETP.NE.AND P0, PT, R4, 0x1a, PT ;  /* 0x0000001a0400780c */ /* 0x000fda0003f05270 */
[----:B------:R-:W-:Y:S05]  /*1a00*/  @!P0 BRA `(.L_x_22) ;  /* 0x0000006000008947 */ /* 0x000fea0003800000 */
[----:B------:R-:W-:-:S13]  /*1a10*/  ISETP.NE.AND P0, PT, R4, 0x1b, PT ;  /* 0x0000001b0400780c */ /* 0x000fda0003f05270 */
[----:B------:R-:W-:Y:S05]  /*1a20*/  @P0 BRA `(.L_x_7) ;  /* 0x0000050000000947 */ /* 0x000fea0003800000 */
[----:B------:R-:W2:Y:S02]  /*1a30*/  LDG.E.U16 R0, [R2.64] ;  /* 0x0000002402007981 */ /* 0x000ea4000c1e1500 */
[----:B--2---:R-:W0:Y:S02]  /*1a40*/  I2F.U16 R0, R0 ;  /* 0x0000000000007306 */ /* 0x004e240000101000 */
[----:B0-----:R-:W-:Y:S01]  /*1a50*/  F2FP.BF16.PACK_AB R23, RZ, R0 ;  /* 0x00000000ff17723e */ /* 0x001fe200000010ff */
[----:B------:R-:W-:Y:S05]  /*1a60*/  BRA `(.L_x_8) ;  /* 0x000006a000007947 */ /* 0x000fea0003800000 */
.L_x_22:
[----:B------:R-:W2:Y:S01]  /*1a70*/  LDG.E.U8 R2, [R2.64] ;  /* 0x0000002402027981 */ /* 0x000ea2000c1e1100 */
[----:B------:R-:W-:Y:S01]  /*1a80*/  BSSY B0, `(.L_x_23) ;  /* 0x0000018000007945 */ /* 0x000fe20003800000 */
[----:B------:R-:W-:Y:S01]  /*1a90*/  IMAD.MOV.U32 R0, RZ, RZ, RZ ;  /* 0x000000ffff007224 */ /* 0x000fe200078e00ff */
[----:B--2---:R-:W-:-:S13]  /*1aa0*/  ISETP.NE.AND P0, PT, R2, RZ, PT ;  /* 0x000000ff0200720c */ /* 0x004fda0003f05270 */
[----:B------:R-:W-:Y:S05]  /*1ab0*/  @!P0 BRA `(.L_x_24) ;  /* 0x0000014000008947 */ /* 0x000fea0003800000 */
[----:B------:R-:W-:-:S13]  /*1ac0*/  ISETP.NE.AND P0, PT, R2, 0x80, PT ;  /* 0x000000800200780c */ /* 0x000fda0003f05270 */
[----:B------:R-:W-:Y:S01]  /*1ad0*/  @!P0 IMAD.MOV.U32 R0, RZ, RZ, 0x7f800001 ;  /* 0x7f800001ff008424 */ /* 0x000fe200078e00ff */
[----:B------:R-:W-:Y:S05]  /*1ae0*/  @!P0 BRA `(.L_x_24) ;  /* 0x0000011000008947 */ /* 0x000fea0003800000 */
[C---:B------:R-:W-:Y:S01]  /*1af0*/  LOP3.LUT P0, R0, R2.reuse, 0x78, RZ, 0xc0, !PT ;  /* 0x0000007802007812 */ /* 0x040fe2000780c0ff */
[----:B------:R-:W-:Y:S01]  /*1b00*/  BSSY B1, `(.L_x_25) ;  /* 0x000000c000017945 */ /* 0x000fe20003800000 */
[----:B------:R-:W-:Y:S02]  /*1b10*/  SHF.R.U32.HI R3, RZ, 0x7, R2 ;  /* 0x00000007ff037819 */ /* 0x000fe40000011602 */
[----:B------:R-:W-:Y:S02]  /*1b20*/  LOP3.LUT R2, R2, 0x7, RZ, 0xc0, !PT ;  /* 0x0000000702027812 */ /* 0x000fe400078ec0ff */
[----:B------:R-:W-:Y:S01]  /*1b30*/  SHF.R.U32.HI R0, RZ, 0x3, R0 ;  /* 0x00000003ff007819 */ /* 0x000fe20000011600 */
[----:B------:R-:W-:-:S06]  /*1b40*/  IMAD.U32 R4, R3, -0x80000000, RZ ;  /* 0x8000000003047824 */ /* 0x000fcc00078e00ff */
[----:B------:R-:W-:Y:S05]  /*1b50*/  @P0 BRA `(.L_x_26) ;  /* 0x0000006000000947 */ /* 0x000fea0003800000 */
[----:B------:R-:W0:Y:S02]  /*1b60*/  FLO.U32 R3, R2 ;  /* 0x0000000200037300 */ /* 0x000e2400000e0000 */
[----:B0-----:R-:W-:-:S04]  /*1b70*/  IADD3 R3, -R3, 0x1f, RZ ;  /* 0x0000001f03037810 */ /* 0x001fc80007ffe1ff */
[----:B------:R-:W-:Y:S02]  /*1b80*/  IADD3 R5, R3, -0x1c, RZ ;  /* 0xffffffe403057810 */ /* 0x000fe40007ffe0ff */
[----:B------:R-:W-:Y:S02]  /*1b90*/  IADD3 R0, R0, 0x1d, -R3 ;  /* 0x0000001d00007810 */ /* 0x000fe40007ffe803 */
[----:B------:R-:W-:-:S04]  /*1ba0*/  SHF.L.U32 R5, R2, R5, RZ ;  /* 0x0000000502057219 */ /* 0x000fc800000006ff */
[----:B------:R-:W-:Y:S02]  /*1bb0*/  LOP3.LUT R2, R5, 0x7, RZ, 0xc0, !PT ;  /* 0x0000000705027812 */ /* 0x000fe400078ec0ff */
.L_x_26:
[----:B------:R-:W-:Y:S05]  /*1bc0*/  BSYNC B1 ;  /* 0x0000000000017941 */ /* 0x000fea0003800000 */
.L_x_25:
[----:B------:R-:W-:Y:S01]  /*1bd0*/  LEA R3, R0, 0x3b800000, 0x17 ;  /* 0x3b80000000037811 */ /* 0x000fe200078eb8ff */
[----:B------:R-:W-:-:S05]  /*1be0*/  IMAD.SHL.U32 R0, R2, 0x100000, RZ ;  /* 0x0010000002007824 */ /* 0x000fca00078e00ff */
[----:B------:R-:W-:Y:S02]  /*1bf0*/  LOP3.LUT R0, R3, R0, R4, 0xfe, !PT ;  /* 0x0000000003007212 */ /* 0x000fe400078efe04 */
.L_x_24:
[----:B------:R-:W-:Y:S05]  /*1c00*/  BSYNC B0 ;  /* 0x0000000000007941 */ /* 0x000fea0003800000 */
.L_x_23:
[----:B------:R-:W-:-:S04]  /*1c10*/  F2FP.BF16.PACK_AB R0, RZ, R0 ;  /* 0x00000000ff00723e */ /* 0x000fc800000010ff */
[----:B------:R-:W-:Y:S01]  /*1c20*/  PRMT R23, R0, 0x7610, R23 ;  /* 0x0000761000177816 */ /* 0x000fe20000000017 */
[----:B------:R-:W-:Y:S05]  /*1c30*/  BRA `(.L_x_8) ;  /* 0x000004d000007947 */ /* 0x000fea0003800000 */
.L_x_21:
        /* <DEDUP_REMOVED lines=21> */
.L_x_30:
[----:B------:R-:W-:Y:S05]  /*1d90*/  BSYNC B1 ;  /* 0x0000000000017941 */ /* 0x000fea0003800000 */
.L_x_29:
[----:B------:R-:W-:Y:S01]  /*1da0*/  LEA R3, R0, 0x37800000, 0x17 ;  /* 0x3780000000037811 */ /* 0x000fe200078eb8ff */
[----:B------:R-:W-:-:S05]  /*1db0*/  IMAD.SHL.U32 R0, R2, 0x200000, RZ ;  /* 0x0020000002007824 */ /* 0x000fca00078e00ff */
[----:B------:R-:W-:Y:S02]  /*1dc0*/  LOP3.LUT R0, R3, R0, R4, 0xfe, !PT ;  /* 0x0000000003007212 */ /* 0x000fe400078efe04 */
.L_x_28:
[----:B------:R-:W-:Y:S05]  /*1dd0*/  BSYNC B0 ;  /* 0x0000000000007941 */ /* 0x000fea0003800000 */
.L_x_27:
[----:B------:R-:W-:-:S04]  /*1de0*/  F2FP.BF16.PACK_AB R0, RZ, R0 ;  /* 0x00000000ff00723e */ /* 0x000fc800000010ff */
[----:B------:R-:W-:Y:S01]  /*1df0*/  PRMT R23, R0, 0x7610, R23 ;  /* 0x0000761000177816 */ /* 0x000fe20000000017 */
[----:B------:R-:W-:Y:S05]  /*1e00*/  BRA `(.L_x_8) ;  /* 0x0000030000007947 */ /* 0x000fea0003800000 */
.L_x_20:
[----:B------:R-:W-:-:S13]  /*1e10*/  ISETP.NE.AND P0, PT, R4, 0x1c, PT ;  /* 0x0000001c0400780c */ /* 0x000fda0003f05270 */
[----:B------:R-:W-:Y:S05]  /*1e20*/  @!P0 BRA `(.L_x_31) ;  /* 0x000002a000008947 */ /* 0x000fea0003800000 */
[----:B------:R-:W-:-:S13]  /*1e30*/  ISETP.NE.AND P0, PT, R4, 0x1d, PT ;  /* 0x0000001d0400780c */ /* 0x000fda0003f05270 */
[----:B------:R-:W-:Y:S05]  /*1e40*/  @!P0 BRA `(.L_x_32) ;  /* 0x0000023000008947 */ /* 0x000fea0003800000 */
[----:B------:R-:W-:-:S13]  /*1e50*/  ISETP.NE.AND P0, PT, R4, 0x2c, PT ;  /* 0x0000002c0400780c */ /* 0x000fda0003f05270 */
[----:B------:R-:W-:Y:S05]  /*1e60*/  @P0 BRA `(.L_x_7) ;  /* 0x000000c000000947 */ /* 0x000fea0003800000 */
[----:B------:R-:W2:Y:S01]  /*1e70*/  LDG.E.U8 R2, [R2.64] ;  /* 0x0000002402027981 */ /* 0x000ea2000c1e1100 */
[----:B------:R-:W-:Y:S01]  /*1e80*/  BSSY B0, `(.L_x_33) ;  /* 0x0000007000007945 */ /* 0x000fe20003800000 */
[----:B------:R-:W-:Y:S01]  /*1e90*/  IMAD.MOV.U32 R0, RZ, RZ, 0x400000 ;  /* 0x00400000ff007424 */ /* 0x000fe200078e00ff */
[----:B--2---:R-:W-:-:S13]  /*1ea0*/  ISETP.NE.AND P0, PT, R2, RZ, PT ;  /* 0x000000ff0200720c */ /* 0x004fda0003f05270 */
[----:B------:R-:W-:Y:S05]  /*1eb0*/  @!P0 BRA `(.L_x_34) ;  /* 0x0000003000008947 */ /* 0x000fea0003800000 */
[----:B------:R-:W-:-:S13]  /*1ec0*/  ISETP.NE.AND P0, PT, R2, 0xff, PT ;  /* 0x000000ff0200780c */ /* 0x000fda0003f05270 */
[----:B------:R-:W-:Y:S02]  /*1ed0*/  @!P0 IMAD.MOV.U32 R0, RZ, RZ, 0x7f800001 ;  /* 0x7f800001ff008424 */ /* 0x000fe400078e00ff */
[----:B------:R-:W-:Y:S02]  /*1ee0*/  @P0 IMAD.SHL.U32 R0, R2, 0x800000, RZ ;  /* 0x0080000002000824 */ /* 0x000fe400078e00ff */
.L_x_34:
[----:B------:R-:W-:Y:S05]  /*1ef0*/  BSYNC B0 ;  /* 0x0000000000007941 */ /* 0x000fea0003800000 */
.L_x_33:
[----:B------:R-:W-:-:S04]  /*1f00*/  F2FP.BF16.PACK_AB R0, RZ, R0 ;  /* 0x00000000ff00723e */ /* 0x000fc800000010ff */
[----:B------:R-:W-:Y:S01]  /*1f10*/  PRMT R23, R0, 0x7610, R23 ;  /* 0x0000761000177816 */ /* 0x000fe20000000017 */
[----:B------:R-:W-:Y:S05]  /*1f20*/  BRA `(.L_x_8) ;  /* 0x000001e000007947 */ /* 0x000fea0003800000 */
.L_x_7:
[----:B------:R-:W-:Y:S01]  /*1f30*/  MOV R2, 0x0 ;  /* 0x0000000000027802 */ /* 0x000fe20000000f00 */
[----:B------:R-:W-:Y:S02]  /*1f40*/  IMAD.MOV.U32 R4, RZ, RZ, c[0x4][0x128] ;  /* 0x01004a00ff047624 */ /* 0x000fe400078e00ff */
[----:B------:R-:W-:Y:S02]  /*1f50*/  IMAD.MOV.U32 R5, RZ, RZ, c[0x4][0x12c] ;  /* 0x01004b00ff057624 */ /* 0x000fe400078e00ff */
[----:B------:R-:W-:Y:S01]  /*1f60*/  IMAD.MOV.U32 R6, RZ, RZ, c[0x4][0x130] ;  /* 0x01004c00ff067624 */ /* 0x000fe200078e00ff */
[----:B------:R-:W0:Y:S01]  /*1f70*/  LDC.64 R2, c[0x4][R2] ;  /* 0x0100000002027b82 */ /* 0x000e220000000a00 */
[----:B------:R-:W-:Y:S02]  /*1f80*/  IMAD.MOV.U32 R7, RZ, RZ, c[0x4][0x134] ;  /* 0x01004d00ff077624 */ /* 0x000fe400078e00ff */
[----:B------:R-:W-:-:S02]  /*1f90*/  IMAD.MOV.U32 R8, RZ, RZ, 0x4e ;  /* 0x0000004eff087424 */ /* 0x000fc400078e00ff */
[----:B------:R-:W-:Y:S02]  /*1fa0*/  IMAD.MOV.U32 R10, RZ, RZ, c[0x4][0x38] ;  /* 0x01000e00ff0a7624 */ /* 0x000fe400078e00ff */
[----:B------:R-:W-:Y:S02]  /*1fb0*/  IMAD.MOV.U32 R11, RZ, RZ, c[0x4][0x3c] ;  /* 0x01000f00ff0b7624 */ /* 0x000fe400078e00ff */
[----:B------:R-:W-:Y:S02]  /*1fc0*/  IMAD.MOV.U32 R12, RZ, RZ, 0x1 ;  /* 0x00000001ff0c7424 */ /* 0x000fe400078e00ff */
[----:B------:R-:W-:Y:S02]  /*1fd0*/  IMAD.MOV.U32 R13, RZ, RZ, RZ ;  /* 0x000000ffff0d7224 */ /* 0x000fe400078e00ff */
[----:B------:R-:W-:Y:S01]  /*1fe0*/  LEPC R14 ;  /* 0x00000000000e734e */ /* 0x000fe20000000000 */
[----:B------:R-:W-:Y:S02]  /*1ff0*/  MOV R9, 0x2060 ;  /* 0x0000206000097802 */ /* 0x000fe40000000f00 */
[----:B------:R-:W-:Y:S02]  /*2000*/  MOV R20, 0x1fe0 ;  /* 0x00001fe000147802 */ /* 0x000fe40000000f00 */
[----:B------:R-:W-:-:S02]  /*2010*/  MOV R21, 0x0 ;  /* 0x0000000000157802 */ /* 0x000fc40000000f00 */
[----:B------:R-:W-:Y:S02]  /*2020*/  MOV R0, 0x0 ;  /* 0x0000000000007802 */ /* 0x000fe40000000f00 */
[----:B------:R-:W-:-:S04]  /*2030*/  IADD3 R20, P0, P1, -R20, R9, R14 ;  /* 0x0000000914147210 */ /* 0x000fc8000791e10e */
[----:B------:R-:W-:-:S04]  /*2040*/  IADD3.X R21, ~R0, R21, R15, P0, P1 ;  /* 0x0000001500157210 */ /* 0x000fc800007e250f */
[----:B0-----:R-:W-:Y:S05]  /*2050*/  CALL.ABS.NOINC R2 ;  /* 0x0000000002007343 */ /* 0x001fea0003c00000 */
[----:B------:R-:W-:Y:S01]  /*2060*/  PRMT R23, RZ, 0x7610, R23 ;  /* 0x00007610ff177816 */ /* 0x000fe20000000017 */
[----:B------:R-:W-:Y:S05]  /*2070*/  BRA `(.L_x_8) ;  /* 0x0000009000007947 */ /* 0x000fea0003800000 */
.L_x_32:
[----:B------:R-:W2:Y:S02]  /*2080*/  LDG.E.64 R2, [R2.64] ;  /* 0x0000002402027981 */ /* 0x000ea4000c1e1b00 */
[----:B--2---:R-:W0:Y:S02]  /*2090*/  I2F.U64 R0, R2 ;  /* 0x0000000200007312 */ /* 0x004e240000301000 */
[----:B0-----:R-:W-:-:S04]  /*20a0*/  F2FP.BF16.PACK_AB R0, RZ, R0 ;  /* 0x00000000ff00723e */ /* 0x001fc800000010ff */
[----:B------:R-:W-:Y:S01]  /*20b0*/  PRMT R23, R0, 0x7610, R23 ;  /* 0x0000761000177816 */ /* 0x000fe20000000017 */
[----:B------:R-:W-:Y:S05]  /*20c0*/  BRA `(.L_x_8) ;  /* 0x0000004000007947 */ /* 0x000fea0003800000 */
.L_x_31:
[----:B------:R-:W2:Y:S02]  /*20d0*/  LDG.E R2, [R2.64] ;  /* 0x0000002402027981 */ /* 0x000ea4000c1e1900 */
[----:B--2---:R-:W0:Y:S02]  /*20e0*/  I2F.U32 R0, R2 ;  /* 0x0000000200007306 */ /* 0x004e240000201000 */
[----:B0-----:R-:W-:-:S04]  /*20f0*/  F2FP.BF16.PACK_AB R0, RZ, R0 ;  /* 0x00000000ff00723e */ /* 0x001fc800000010ff */
[----:B------:R-:W-:Y:S02]  /*2100*/  PRMT R23, R0, 0x7610, R23 ;  /* 0x0000761000177816 */ /* 0x000fe40000000017 */
.L_x_8:
[----:B------:R-:W1:Y:S01]  /*2110*/  LDC.U8 R4, c[0x0][0x3fa] ;  /* 0x0000fe80ff047b82 */ /* 0x000e620000000000 */
[----:B0-----:R-:W-:-:S05]  /*2120*/  IADD3 R2, P1, R22, c[0x0][0x3d8], RZ ;  /* 0x0000f60016027a10 */ /* 0x001fca0007f3e0ff */
[----:B------:R-:W-:Y:S01]  /*2130*/  IMAD.X R3, RZ, RZ, c[0x0][0x3dc], P1 ;  /* 0x0000f700ff037624 */ /* 0x000fe200008e06ff */
[----:B-1----:R-:W-:-:S04]  /*2140*/  PRMT R0, R4, 0x9910, RZ ;  /* 0x0000991004007816 */ /* 0x002fc800000000ff */
        /* <DEDUP_REMOVED lines=12> */
[----:B0-----:R-:W-:Y:S01]  /*2210*/  F2FP.BF16.PACK_AB R0, RZ, R0 ;  /* 0x00000000ff00723e */ /* 0x001fe200000010ff */
[----:B------:R-:W-:Y:S05]  /*2220*/  BRA `(.L_x_40) ;  /* 0x00000e7000007947 */ /* 0x000fea0003800000 */
.L_x_38:
[----:B------:R-:W2:Y:S02]  /*2230*/  LDG.E.U8 R2, [R2.64] ;  /* 0x0000002402027981 */ /* 0x000ea4000c1e1100 */
[----:B--2---:R-:W0:Y:S02]  /*2240*/  I2F.U16 R0, R2 ;  /* 0x0000000200007306 */ /* 0x004e240000101000 */
[----:B0-----:R-:W-:Y:S01]  /*2250*/  F2FP.BF16.PACK_AB R0, RZ, R0 ;  /* 0x00000000ff00723e */ /* 0x001fe200000010ff */
[----:B------:R-:W-:Y:S05]  /*2260*/  BRA `(.L_x_40) ;  /* 0x00000e3000007947 */ /* 0x000fea0003800000 */
.L_x_37:
        /* <DEDUP_REMOVED lines=8> */
[----:B0-----:R-:W-:Y:S01]  /*22f0*/  F2FP.BF16.PACK_AB R0, RZ, R0 ;  /* 0x00000000ff00723e */ /* 0x001fe200000010ff */
[----:B------:R-:W-:Y:S05]  /*2300*/  BRA `(.L_x_40) ;  /* 0x00000d9000007947 */ /* 0x000fea0003800000 */
.L_x_42:
[----:B------:R-:W2:Y:S02]  /*2310*/  LDG.E R2, [R2.64] ;  /* 0x0000002402027981 */ /* 0x000ea4000c1e1900 */
[----:B--2---:R-:W0:Y:S02]  /*2320*/  I2F R0, R2 ;  /* 0x0000000200007306 */ /* 0x004e240000201400 */
[----:B0-----:R-:W-:Y:S01]  /*2330*/  F2FP.BF16.PACK_AB R0, RZ, R0 ;  /* 0x00000000ff00723e */ /* 0x001fe200000010ff */
[----:B------:R-:W-:Y:S05]  /*2340*/  BRA `(.L_x_40) ;  /* 0x00000d5000007947 */ /* 0x000fea0003800000 */
.L_x_41:
[----:B------:R-:W2:Y:S02]  /*2350*/  LDG.E.U16 R2, [R2.64] ;  /* 0x0000002402027981 */ /* 0x000ea4000c1e1500 */
[----:B--2---:R-:W0:Y:S02]  /*2360*/  I2F.S16 R0, R2 ;  /* 0x0000000200007306 */ /* 0x004e240000101400 */
[----:B0-----:R-:W-:Y:S01]  /*2370*/  F2FP.BF16.PACK_AB R0, RZ, R0 ;  /* 0x00000000ff00723e */ /* 0x001fe200000010ff */
[----:B------:R-:W-:Y:S05]  /*2380*/  BRA `(.L_x_40) ;  /* 0x00000d1000007947 */ /* 0x000fea0003800000 */
.L_x_36:
        /* <DEDUP_REMOVED lines=9> */
.L_x_44:
[----:B------:R-:W2:Y:S02]  /*2420*/  LDG.E.U16 R0, [R2.64] ;  /* 0x0000002402007981 */ /* 0x000ea4000c1e1500 */
[----:B--2---:R-:W-:-:S05]  /*2430*/  HADD2.F32 R0, -RZ, R0.H0_H0 ;  /* 0x20000000ff007230 */ /* 0x004fca0000004100 */
[----:B------:R-:W-:Y:S01]  /*2440*/  F2FP.BF16.PACK_AB R0, RZ, R0 ;  /* 0x00000000ff00723e */ /* 0x000fe200000010ff */
[----:B------:R-:W-:Y:S05]  /*2450*/  BRA `(.L_x_40) ;  /* 0x00000c4000007947 */ /* 0x000fea0003800000 */
.L_x_43:
        /* <DEDUP_REMOVED lines=9> */
.L_x_46:
[----:B------:R-:W2:Y:S02]  /*24f0*/  LDG.E.U16 R2, [R2.64] ;  /* 0x0000002402027981 */ /* 0x000ea4000c1e1500 */
[----:B--2---:R-:W-:-:S05]  /*2500*/  HADD2.F32 R0, -RZ, R2.H0_H0 ;  /* 0x20000002ff007230 */ /* 0x004fca0000004100 */
[----:B------:R-:W-:Y:S01]  /*2510*/  F2FP.BF16.PACK_AB R0, RZ, R0 ;  /* 0x00000000ff00723e */ /* 0x000fe200000010ff */
[----:B------:R-:W-:Y:S05]  /*2520*/  BRA `(.L_x_40) ;  /* 0x00000b7000007947 */ /* 0x000fea0003800000 */
.L_x_45:
[----:B------:R-:W2:Y:S02]  /*2530*/  LDG.E.64 R2, [R2.64] ;  /* 0x0000002402027981 */ /* 0x000ea4000c1e1b00 */
[----:B--2---:R-:W0:Y:S01]  /*2540*/  F2F.F32.F64 R0, R2 ;  /* 0x0000000200007310 */ /* 0x004e220000301000 */
[----:B------:R-:W0:-:S14]  /*2550*/  DSETP.GEU.AND P0, PT, |R2|, c[0x2][0x0], PT ;  /* 0x008000000200762a */ /* 0x000e1c0003f0e200 */
[----:B0-----:R-:W-:-:S05]  /*2560*/  @!P0 FMUL R0, R0, 1.175494350822287508e-38 ;  /* 0x0080000000008820 */ /* 0x001fca0000400000 */
[----:B------:R-:W-:Y:S01]  /*2570*/  F2FP.BF16.PACK_AB R0, RZ, R0 ;  /* 0x00000000ff00723e */ /* 0x000fe200000010ff */
[----:B------:R-:W-:Y:S05]  /*2580*/  BRA `(.L_x_40) ;  /* 0x00000b1000007947 */ /* 0x000fea0003800000 */
.L_x_35:
        /* <DEDUP_REMOVED lines=11> */
[----:B------:R-:W-:Y:S01]  /*2640*/  F2FP.BF16.PACK_AB R0, RZ, R0 ;  /* 0x00000000ff00723e */ /* 0x000fe200000010ff */
[----:B------:R-:W-:Y:S05]  /*2650*/  BRA `(.L_x_40) ;  /* 0x00000a4000007947 */ /* 0x000fea0003800000 */
.L_x_49:
[----:B------:R-:W2:Y:S02]  /*2660*/  LDG.E.64 R2, [R2.64] ;  /* 0x0000002402027981 */ /* 0x000ea4000c1e1b00 */
[----:B--2---:R-:W0:Y:S01]  /*2670*/  F2F.F32.F64 R0, R2 ;  /* 0x0000000200007310 */ /* 0x004e220000301000 */
[----:B------:R-:W0:-:S14]  /*2680*/  DSETP.GEU.AND P0, PT, |R2|, c[0x2][0x0], PT ;  /* 0x008000000200762a */ /* 0x000e1c0003f0e200 */
[----:B0-----:R-:W-:-:S05]  /*2690*/  @!P0 FMUL R0, R0, 1.175494350822287508e-38 ;  /* 0x0080000000008820 */ /* 0x001fca0000400000 */
[----:B------:R-:W-:Y:S01]  /*26a0*/  F2FP.BF16.PACK_AB R0, RZ, R0 ;  /* 0x00000000ff00723e */ /* 0x000fe200000010ff */
[----:B------:R-:W-:Y:S05]  /*26b0*/  BRA `(.L_x_40) ;  /* 0x000009e000007947 */ /* 0x000fea0003800000 */
.L_x_48:
        /* <DEDUP_REMOVED lines=28> */
.L_x_51:
        /* <DEDUP_REMOVED lines=15> */
.L_x_50:
[----:B------:R0:W5:Y:S01]  /*2970*/  LDG.E.U16 R0, [R2.64] ;  /* 0x0000002402007981 */ /* 0x000162000c1e1500 */
[----:B------:R-:W-:Y:S05]  /*2980*/  BRA `(.L_x_40) ;  /* 0x0000071000007947 */ /* 0x000fea0003800000 */
.L_x_47:
        /* <DEDUP_REMOVED lines=12> */
.L_x_54:
        /* <DEDUP_REMOVED lines=21> */
.L_x_58:
[----:B------:R-:W-:Y:S05]  /*2ba0*/  BSYNC B1 ;  /* 0x0000000000017941 */ /* 0x000fea0003800000 */
.L_x_57:
[----:B------:R-:W-:Y:S01]  /*2bb0*/  LEA R3, R0, 0x3b800000, 0x17 ;  /* 0x3b80000000037811 */ /* 0x000fe200078eb8ff */
[----:B------:R-:W-:-:S05]  /*2bc0*/  IMAD.SHL.U32 R0, R2, 0x100000, RZ ;  /* 0x0010000002007824 */ /* 0x000fca00078e00ff */
[----:B------:R-:W-:Y:S02]  /*2bd0*/  LOP3.LUT R0, R3, R0, R4, 0xfe, !PT ;  /* 0x0000000003007212 */ /* 0x000fe400078efe04 */
.L_x_56:
[----:B------:R-:W-:Y:S05]  /*2be0*/  BSYNC B0 ;  /* 0x0000000000007941 */ /* 0x000fea0003800000 */
.L_x_55:
[----:B------:R-:W-:Y:S01]  /*2bf0*/  F2FP.BF16.PACK_AB R0, RZ, R0 ;  /* 0x00000000ff00723e */ /* 0x000fe200000010ff */
[----:B------:R-:W-:Y:S05]  /*2c00*/  BRA `(.L_x_40) ;  /* 0x0000049000007947 */ /* 0x000fea0003800000 */
.L_x_53:
        /* <DEDUP_REMOVED lines=21> */
.L_x_62:
[----:B------:R-:W-:Y:S05]  /*2d60*/  BSYNC B1 ;  /* 0x0000000000017941 */ /* 0x000fea0003800000 */
.L_x_61:
[----:B------:R-:W-:Y:S01]  /*2d70*/  LEA R3, R0, 0x37800000, 0x17 ;  /* 0x3780000000037811 */ /* 0x000fe200078eb8ff */
[----:B------:R-:W-:-:S05]  /*2d80*/  IMAD.SHL.U32 R0, R2, 0x200000, RZ ;  /* 0x0020000002007824 */ /* 0x000fca00078e00ff */
[----:B------:R-:W-:Y:S02]  /*2d90*/  LOP3.LUT R0, R3, R0, R4, 0xfe, !PT ;  /* 0x0000000003007212 */ /* 0x000fe400078efe04 */
.L_x_60:
[----:B------:R-:W-:Y:S05]  /*2da0*/  BSYNC B0 ;  /* 0x0000000000007941 */ /* 0x000fea0003800000 */
.L_x_59:
[----:B------:R-:W-:Y:S01]  /*2db0*/  F2FP.BF16.PACK_AB R0, RZ, R0 ;  /* 0x00000000ff00723e */ /* 0x000fe200000010ff */
[----:B------:R-:W-:Y:S05]  /*2dc0*/  BRA `(.L_x_40) ;  /* 0x000002d000007947 */ /* 0x000fea0003800000 */
.L_x_52:
        /* <DEDUP_REMOVED lines=14> */
.L_x_66:
[----:B------:R-:W-:Y:S05]  /*2eb0*/  BSYNC B0 ;  /* 0x0000000000007941 */ /* 0x000fea0003800000 */
.L_x_65:
[----:B------:R-:W-:Y:S01]  /*2ec0*/  F2FP.BF16.PACK_AB R0, RZ, R0 ;  /* 0x00000000ff00723e */ /* 0x000fe200000010ff */
[----:B------:R-:W-:Y:S05]  /*2ed0*/  BRA `(.L_x_40) ;  /* 0x000001c000007947 */ /* 0x000fea0003800000 */
.L_x_39:
[----:B------:R-:W-:Y:S01]  /*2ee0*/  MOV R2, 0x0 ;  /* 0x0000000000027802 */ /* 0x000fe20000000f00 */
[----:B------:R-:W-:Y:S02]  /*2ef0*/  IMAD.MOV.U32 R4, RZ, RZ, c[0x4][0x128] ;  /* 0x01004a00ff047624 */ /* 0x000fe400078e00ff */
[----:B------:R-:W-:Y:S02]  /*2f00*/  IMAD.MOV.U32 R5, RZ, RZ, c[0x4][0x12c] ;  /* 0x01004b00ff057624 */ /* 0x000fe400078e00ff */
[----:B------:R-:W-:Y:S01]  /*2f10*/  IMAD.MOV.U32 R6, RZ, RZ, c[0x4][0x130] ;  /* 0x01004c00ff067624 */ /* 0x000fe200078e00ff */
[----:B------:R-:W0:Y:S01]  /*2f20*/  LDC.64 R2, c[0x4][R2] ;  /* 0x0100000002027b82 */ /* 0x000e220000000a00 */
[----:B------:R-:W-:-:S02]  /*2f30*/  IMAD.MOV.U32 R7, RZ, RZ, c[0x4][0x134] ;  /* 0x01004d00ff077624 */ /* 0x000fc400078e00ff */
[----:B------:R-:W-:Y:S02]  /*2f40*/  IMAD.MOV.U32 R8, RZ, RZ, 0x4e ;  /* 0x0000004eff087424 */ /* 0x000fe400078e00ff */
[----:B------:R-:W-:Y:S02]  /*2f50*/  IMAD.MOV.U32 R10, RZ, RZ, c[0x4][0x38] ;  /* 0x01000e00ff0a7624 */ /* 0x000fe400078e00ff */
[----:B------:R-:W-:Y:S02]  /*2f60*/  IMAD.MOV.U32 R11, RZ, RZ, c[0x4][0x3c] ;  /* 0x01000f00ff0b7624 */ /* 0x000fe400078e00ff */
[----:B------:R-:W-:Y:S02]  /*2f70*/  IMAD.MOV.U32 R12, RZ, RZ, 0x1 ;  /* 0x00000001ff0c7424 */ /* 0x000fe400078e00ff */
[----:B------:R-:W-:Y:S02]  /*2f80*/  IMAD.MOV.U32 R13, RZ, RZ, RZ ;  /* 0x000000ffff0d7224 */ /* 0x000fe400078e00ff */
[----:B------:R-:W-:Y:S01]  /*2f90*/  LEPC R14 ;  /* 0x00000000000e734e */ /* 0x000fe20000000000 */
[----:B------:R-:W-:Y:S02]  /*2fa0*/  MOV R9, 0x3010 ;  /* 0x0000301000097802 */ /* 0x000fe40000000f00 */
[----:B------:R-:W-:-:S02]  /*2fb0*/  MOV R20, 0x2f90 ;  /* 0x00002f9000147802 */ /* 0x000fc40000000f00 */
[----:B------:R-:W-:Y:S02]  /*2fc0*/  MOV R21, 0x0 ;  /* 0x0000000000157802 */ /* 0x000fe40000000f00 */
[----:B------:R-:W-:Y:S02]  /*2fd0*/  MOV R0, 0x0 ;  /* 0x0000000000007802 */ /* 0x000fe40000000f00 */
[----:B------:R-:W-:-:S04]  /*2fe0*/  IADD3 R20, P0, P1, -R20, R9, R14 ;  /* 0x0000000914147210 */ /* 0x000fc8000791e10e */
[----:B------:R-:W-:-:S04]  /*2ff0*/  IADD3.X R21, ~R0, R21, R15, P0, P1 ;  /* 0x0000001500157210 */ /* 0x000fc800007e250f */
[----:B0----5:R-:W-:Y:S05]  /*3000*/  CALL.ABS.NOINC R2 ;  /* 0x0000000002007343 */ /* 0x021fea0003c00000 */
[----:B------:R-:W-:Y:S01]  /*3010*/  PRMT R0, RZ, 0x7610, R0 ;  /* 0x00007610ff007816 */ /* 0x000fe20000000000 */
[----:B------:R-:W-:Y:S05]  /*3020*/  BRA `(.L_x_40) ;  /* 0x0000007000007947 */ /* 0x000fea0003800000 */
.L_x_64:
[----:B------:R-:W2:Y:S02]  /*3030*/  LDG.E.64 R2, [R2.64] ;  /* 0x0000002402027981 */ /* 0x000ea4000c1e1b00 */
[----:B--2---:R-:W0:Y:S02]  /*3040*/  I2F.U64 R0, R2 ;  /* 0x0000000200007312 */ /* 0x004e240000301000 */
[----:B0-----:R-:W-:Y:S01]  /*3050*/  F2FP.BF16.PACK_AB R0, RZ, R0 ;  /* 0x00000000ff00723e */ /* 0x001fe200000010ff */
[----:B------:R-:W-:Y:S05]  /*3060*/  BRA `(.L_x_40) ;  /* 0x0000003000007947 */ /* 0x000fea0003800000 */
.L_x_63:
[----:B------:R-:W2:Y:S02]  /*3070*/  LDG.E R2, [R2.64] ;  /* 0x0000002402027981 */ /* 0x000ea4000c1e1900 */
[----:B--2---:R-:W0:Y:S02]  /*3080*/  I2F.U32 R0, R2 ;  /* 0x0000000200007306 */ /* 0x004e240000201000 */
[----:B0-----:R-:W-:-:S06]  /*3090*/  F2FP.BF16.PACK_AB R0, RZ, R0 ;  /* 0x00000000ff00723e */ /* 0x001fcc00000010ff */
.L_x_40:
[----:B0-----:R-:W0:Y:S01]  /*30a0*/  LDC.U8 R3, c[0x0][0x3f8] ;  /* 0x0000fe00ff037b82 */ /* 0x001e220000000000 */
[----:B-----5:R-:W-:-:S02]  /*30b0*/  PRMT R0, RZ, 0x5410, R0 ;  /* 0x00005410ff007816 */ /* 0x020fc40000000000 */
[----:B------:R-:W-:Y:S02]  /*30c0*/  PRMT R23, RZ, 0x5410, R23 ;  /* 0x00005410ff177816 */ /* 0x000fe40000000017 */
[C---:B------:R-:W-:Y:S02]  /*30d0*/  FSETP.GT.FTZ.AND P0, PT, R0.reuse, -3, PT ;  /* 0xc04000000000780b */ /* 0x040fe40003f14000 */
[----:B------:R-:W-:Y:S01]  /*30e0*/  FSETP.GEU.FTZ.AND P1, PT, R0, 3, PT ;  /* 0x404000000000780b */ /* 0x000fe20003f3e000 */
[----:B------:R-:W-:-:S03]  /*30f0*/  FMUL.FTZ R23, R23, 0.16666667163372039795 ;  /* 0x3e2aaaab17177820 */ /* 0x000fc60000410000 */
[----:B------:R-:W-:-:S04]  /*3100*/  PLOP3.LUT P0, PT, P0, P1, PT, 0x20, 0x0 ;  /* 0x000000000000781c */ /* 0x000fc80000702470 */
[----:B------:R-:W-:-:S04]  /*3110*/  FSEL R23, R23, RZ, P0 ;  /* 0x000000ff17177208 */ /* 0x000fc80000000000 */
[----:B------:R-:W-:Y:S02]  /*3120*/  F2FP.BF16.PACK_AB R23, RZ, R23 ;  /* 0x00000017ff17723e */ /* 0x000fe400000010ff */
[----:B0-----:R-:W-:-:S05]  /*3130*/  PRMT R2, R3, 0x9910, RZ ;  /* 0x0000991003027816 */ /* 0x001fca00000000ff */
[----:B------:R-:W-:-:S05]  /*3140*/  IMAD.MOV.U32 R0, RZ, RZ, R2 ;  /* 0x000000ffff007224 */ /* 0x000fca00078e0002 */
        /* <DEDUP_REMOVED lines=10> */
[----:B------:R-:W-:-:S04]  /*31f0*/  PRMT R0, RZ, 0x5410, R23 ;  /* 0x00005410ff007816 */ /* 0x000fc80000000017 */
[----:B------:R-:W0:Y:S02]  /*3200*/  F2I.FTZ.TRUNC.NTZ R3, R0 ;  /* 0x0000000000037305 */ /* 0x000e24000021f100 */
[----:B0-----:R0:W-:Y:S01]  /*3210*/  STG.E.U8 [R16.64], R3 ;  /* 0x0000000310007986 */ /* 0x0011e2000c101124 */
[----:B------:R-:W-:Y:S05]  /*3220*/  BRA `(.L_x_72) ;  /* 0x00000e8000007947 */ /* 0x000fea0003800000 */
.L_x_70:
[----:B------:R-:W-:-:S06]  /*3230*/  PRMT R3, RZ, 0x5410, R23 ;  /* 0x00005410ff037816 */ /* 0x000fcc0000000017 */
[----:B------:R-:W0:Y:S02]  /*3240*/  F2I.S64.TRUNC R2, R3 ;  /* 0x0000000300027311 */ /* 0x000e24000020d900 */
[----:B0-----:R0:W-:Y:S01]  /*3250*/  STG.E.U8 [R16.64], R2 ;  /* 0x0000000210007986 */ /* 0x0011e2000c101124 */
[----:B------:R-:W-:Y:S05]  /*3260*/  BRA `(.L_x_72) ;  /* 0x00000e4000007947 */ /* 0x000fea0003800000 */
.L_x_69:
[----:B------:R-:W-:-:S13]  /*3270*/  ISETP.NE.AND P0, PT, R0, 0x2, PT ;  /* 0x000000020000780c */ /* 0x000fda0003f05270 */
[----:B------:R-:W-:Y:S05]  /*3280*/  @!P0 BRA `(.L_x_73) ;  /* 0x000000c000008947 */ /* 0x000fea0003800000 */
[----:B------:R-:W-:-:S13]  /*3290*/  ISETP.NE.AND P0, PT, R0, 0x3, PT ;  /* 0x000000030000780c */ /* 0x000fda0003f05270 */
[----:B------:R-:W-:Y:S05]  /*32a0*/  @!P0 BRA `(.L_x_74) ;  /* 0x0000006000008947 */ /* 0x000fea0003800000 */
[----:B------:R-:W-:-:S13]  /*32b0*/  ISETP.NE.AND P0, PT, R0, 0x4, PT ;  /* 0x000000040000780c */ /* 0x000fda0003f05270 */
[----:B------:R-:W-:Y:S05]  /*32c0*/  @P0 BRA `(.L_x_71) ;  /* 0x00000c3000000947 */ /* 0x000fea0003800000 */
[----:B------:R-:W-:-:S06]  /*32d0*/  PRMT R2, RZ, 0x5410, R23 ;  /* 0x00005410ff027816 */ /* 0x000fcc0000000017 */
[----:B------:R-:W0:Y:S02]  /*32e0*/  F2I.S64.TRUNC R2, R2 ;  /* 0x0000000200027311 */ /* 0x000e24000020d900 */
[----:B0-----:R0:W-:Y:S01]  /*32f0*/  STG.E.64 [R16.64], R2 ;  /* 0x0000000210007986 */ /* 0x0011e2000c101b24 */
[----:B------:R-:W-:Y:S05]  /*3300*/  BRA `(.L_x_72) ;  /* 0x00000da000007947 */ /* 0x000fea0003800000 */
.L_x_74:
[----:B------:R-:W-:-:S06]  /*3310*/  PRMT R23, RZ, 0x5410, R23 ;  /* 0x00005410ff177816 */ /* 0x000fcc0000000017 */
[----:B------:R-:W0:Y:S02]  /*3320*/  F2I.FTZ.TRUNC.NTZ R23, R23 ;  /* 0x0000001700177305 */ /* 0x000e24000021f100 */
[----:B0-----:R0:W-:Y:S01]  /*3330*/  STG.E [R16.64], R23 ;  /* 0x0000001710007986 */ /* 0x0011e2000c101924 */
[----:B------:R-:W-:Y:S05]  /*3340*/  BRA `(.L_x_72) ;  /* 0x00000d6000007947 */ /* 0x000fea0003800000 */
.L_x_73:
[----:B------:R-:W-:-:S06]  /*3350*/  PRMT R23, RZ, 0x5410, R23 ;  /* 0x00005410ff177816 */ /* 0x000fcc0000000017 */
[----:B------:R-:W0:Y:S02]  /*3360*/  F2I.FTZ.TRUNC.NTZ R23, R23 ;  /* 0x0000001700177305 */ /* 0x000e24000021f100 */
[----:B0-----:R0:W-:Y:S01]  /*3370*/  STG.E.U16 [R16.64], R23 ;  /* 0x0000001710007986 */ /* 0x0011e2000c101524 */
[----:B------:R-:W-:Y:S05]  /*3380*/  BRA `(.L_x_72) ;  /* 0x00000d2000007947 */ /* 0x000fea0003800000 */
.L_x_68:
[----:B------:R-:W-:-:S13]  /*3390*/  ISETP.GT.AND P0, PT, R0, 0x6, PT ;  /* 0x000000060000780c */ /* 0x000fda0003f04270 */
[----:B------:R-:W-:Y:S05]  /*33a0*/  @P0 BRA `(.L_x_75) ;  /* 0x000000b000000947 */ /* 0x000fea0003800000 */
[----:B------:R-:W-:-:S13]  /*33b0*/  ISETP.NE.AND P0, PT, R0, 0x5, PT ;  /* 0x000000050000780c */ /* 0x000fda0003f05270 */
[----:B------:R-:W-:Y:S05]  /*33c0*/  @!P0 BRA `(.L_x_76) ;  /* 0x0000005000008947 */ /* 0x000fea0003800000 */
[----:B------:R-:W-:-:S13]  /*33d0*/  ISETP.NE.AND P0, PT, R0, 0x6, PT ;  /* 0x000000060000780c */ /* 0x000fda0003f05270 */
[----:B------:R-:W-:Y:S05]  /*33e0*/  @P0 BRA `(.L_x_71) ;  /* 0x00000b1000000947 */ /* 0x000fea0003800000 */
[----:B------:R-:W-:-:S05]  /*33f0*/  PRMT R23, RZ, 0x5410, R23 ;  /* 0x00005410ff177816 */ /* 0x000fca0000000017 */
[----:B------:R0:W-:Y:S01]  /*3400*/  STG.E [R16.64], R23 ;  /* 0x0000001710007986 */ /* 0x0001e2000c101924 */
[----:B------:R-:W-:Y:S05]  /*3410*/  BRA `(.L_x_72) ;  /* 0x00000c9000007947 */ /* 0x000fea0003800000 */
.L_x_76:
[----:B------:R-:W-:-:S04]  /*3420*/  PRMT R0, RZ, 0x5410, R23 ;  /* 0x00005410ff007816 */ /* 0x000fc80000000017 */
[----:B------:R-:W-:-:S05]  /*3430*/  F2FP.PACK_AB R0, RZ, R0 ;  /* 0x00000000ff00723e */ /* 0x000fca00000000ff */
[----:B------:R0:W-:Y:S01]  /*3440*/  STG.E.U16 [R16.64], R0 ;  /* 0x0000000010007986 */ /* 0x0001e2000c101524 */
[----:B------:R-:W-:Y:S05]  /*3450*/  BRA `(.L_x_72) ;  /* 0x00000c5000007947 */ /* 0x000fea0003800000 */
.L_x_75:
[----:B------:R-:W-:-:S13]  /*3460*/  ISETP.NE.AND P0, PT, R0, 0x7, PT ;  /* 0x000000070000780c */ /* 0x000fda0003f05270 */
[----:B------:R-:W-:Y:S05]  /*3470*/  @!P0 BRA `(.L_x_77) ;  /* 0x000000d000008947 */ /* 0x000fea0003800000 */
[----:B------:R-:W-:-:S13]  /*3480*/  ISETP.NE.AND P0, PT, R0, 0x8, PT ;  /* 0x000000080000780c */ /* 0x000fda0003f05270 */
[----:B------:R-:W-:Y:S05]  /*3490*/  @!P0 BRA `(.L_x_78) ;  /* 0x0000006000008947 */ /* 0x000fea0003800000 */
[----:B------:R-:W-:-:S13]  /*34a0*/  ISETP.NE.AND P0, PT, R0, 0x9, PT ;  /* 0x000000090000780c */ /* 0x000fda0003f05270 */
[----:B------:R-:W-:Y:S05]  /*34b0*/  @P0 BRA `(.L_x_71) ;  /* 0x00000a4000000947 */ /* 0x000fea0003800000 */
[----:B------:R-:W-:Y:S01]  /*34c0*/  IMAD.MOV.U32 R3, RZ, RZ, RZ ;  /* 0x000000ffff037224 */ /* 0x000fe200078e00ff */
[----:B------:R-:W-:-:S05]  /*34d0*/  PRMT R2, RZ, 0x5410, R23 ;  /* 0x00005410ff027816 */ /* 0x000fca0000000017 */
[----:B------:R0:W-:Y:S01]  /*34e0*/  STG.E.64 [R16.64], R2 ;  /* 0x0000000210007986 */ /* 0x0001e2000c101b24 */
[----:B------:R-:W-:Y:S05]  /*34f0*/  BRA `(.L_x_72) ;  /* 0x00000bb000007947 */ /* 0x000fea0003800000 */
.L_x_78:
[----:B------:R-:W-:-:S04]  /*3500*/  PRMT R23, RZ, 0x5410, R23 ;  /* 0x00005410ff177816 */ /* 0x000fc80000000017 */
[----:B------:R-:W-:-:S04]  /*3510*/  F2FP.PACK_AB R3, RZ, R23 ;  /* 0x00000017ff03723e */ /* 0x000fc800000000ff */
[----:B------:R-:W-:-:S05]  /*3520*/  PRMT R3, R3, 0x5410, RZ ;  /* 0x0000541003037816 */ /* 0x000fca00000000ff */
[----:B------:R0:W-:Y:S01]  /*3530*/  STG.E [R16.64], R3 ;  /* 0x0000000310007986 */ /* 0x0001e2000c101924 */
[----:B------:R-:W-:Y:S05]  /*3540*/  BRA `(.L_x_72) ;  /* 0x00000b6000007947 */ /* 0x000fea0003800000 */
.L_x_77:
[----:B------:R-:W-:-:S05]  /*3550*/  PRMT R2, RZ, 0x5410, R23 ;  /* 0x00005410ff027816 */ /* 0x000fca0000000017 */
[----:B------:R-:W-:-:S06]  /*3560*/  FMUL.FTZ R2, R2, 1 ;  /* 0x3f80000002027820 */ /* 0x000fcc0000410000 */
[----:B------:R-:W0:Y:S02]  /*3570*/  F2F.F64.F32 R2, R2 ;  /* 0x0000000200027310 */ /* 0x000e240000201800 */
[----:B0-----:R0:W-:Y:S01]  /*3580*/  STG.E.64 [R16.64], R2 ;  /* 0x0000000210007986 */ /* 0x0011e2000c101b24 */
[----:B------:R-:W-:Y:S05]  /*3590*/  BRA `(.L_x_72) ;  /* 0x00000b1000007947 */ /* 0x000fea0003800000 */
.L_x_67:
        /* <DEDUP_REMOVED lines=8> */
[----:B------:R-:W-:-:S04]  /*3620*/  PRMT R23, RZ, 0x5410, R23 ;  /* 0x00005410ff177816 */ /* 0x000fc80000000017 */
[----:B------:R-:W-:-:S04]  /*3630*/  FSETP.NEU.FTZ.AND P0, PT, R23, RZ, PT ;  /* 0x000000ff1700720b */ /* 0x000fc80003f1d000 */
[----:B------:R-:W-:-:S05]  /*3640*/  SEL R3, RZ, 0x1, !P0 ;  /* 0x00000001ff037807 */ /* 0x000fca0004000000 */
[----:B------:R0:W-:Y:S01]  /*3650*/  STG.E.U8 [R16.64], R3 ;  /* 0x0000000310007986 */ /* 0x0001e2000c101124 */
[----:B------:R-:W-:Y:S05]  /*3660*/  BRA `(.L_x_72) ;  /* 0x00000a4000007947 */ /* 0x000fea0003800000 */
.L_x_81:
[----:B------:R-:W-:Y:S01]  /*3670*/  PRMT R23, RZ, 0x5410, R23 ;  /* 0x00005410ff177816 */ /* 0x000fe20000000017 */
[----:B------:R-:W-:-:S04]  /*3680*/  CS2R R6, SRZ ;  /* 0x0000000000067805 */ /* 0x000fc8000001ff00 */
[----:B------:R-:W-:-:S06]  /*3690*/  FMUL.FTZ R4, R23, 1 ;  /* 0x3f80000017047820 */ /* 0x000fcc0000410000 */
[----:B------:R-:W0:Y:S02]  /*36a0*/  F2F.F64.F32 R4, R4 ;  /* 0x0000000400047310 */ /* 0x000e240000201800 */
[----:B0-----:R0:W-:Y:S01]  /*36b0*/  STG.E.128 [R16.64], R4 ;  /* 0x0000000410007986 */ /* 0x0011e2000c101d24 */
[----:B------:R-:W-:Y:S05]  /*36c0*/  BRA `(.L_x_72) ;  /* 0x000009e000007947 */ /* 0x000fea0003800000 */
.L_x_80:
[----:B------:R-:W-:-:S13]  /*36d0*/  ISETP.NE.AND P0, PT, R0, 0xf, PT ;  /* 0x0000000f0000780c */ /* 0x000fda0003f05270 */
[----:B------:R-:W-:Y:S05]  /*36e0*/  @!P0 BRA `(.L_x_82) ;  /* 0x000002d000008947 */ /* 0x000fea0003800000 */
[----:B------:R-:W-:-:S13]  /*36f0*/  ISETP.NE.AND P0, PT, R0, 0x17, PT ;  /* 0x000000170000780c */ /* 0x000fda0003f05270 */
[----:B------:R-:W-:Y:S05]  /*3700*/  @!P0 BRA `(.L_x_83) ;  /* 0x0000015000008947 */ /* 0x000fea0003800000 */
[----:B------:R-:W-:-:S13]  /*3710*/  ISETP.NE.AND P0, PT, R0, 0x18, PT ;  /* 0x000000180000780c */ /* 0x000fda0003f05270 */
[----:B------:R-:W-:Y:S05]  /*3720*/  @P0 BRA `(.L_x_71) ;  /* 0x000007d000000947 */ /* 0x000fea0003800000 */
[----:B------:R-:W-:Y:S01]  /*3730*/  PRMT R23, RZ, 0x5410, R23 ;  /* 0x00005410ff177816 */ /* 0x000fe20000000017 */
[----:B------:R-:W-:Y:S03]  /*3740*/  BSSY B0, `(.L_x_84) ;  /* 0x000000e000007945 */ /* 0x000fe60003800000 */
[C---:B------:R-:W-:Y:S02]  /*3750*/  LOP3.LUT R2, R23.reuse, 0x7fffffff, RZ, 0xc0, !PT ;  /* 0x7fffffff17027812 */ /* 0x040fe400078ec0ff */
[----:B------:R-:W-:Y:S02]  /*3760*/  LOP3.LUT R0, R23, 0x80000000, RZ, 0xc0, !PT ;  /* 0x8000000017007812 */ /* 0x000fe400078ec0ff */
[----:B------:R-:W-:Y:S02]  /*3770*/  ISETP.GT.U32.AND P0, PT, R2, 0x43efffff, PT ;  /* 0x43efffff0200780c */ /* 0x000fe40003f04070 */
[----:B------:R-:W-:Y:S01]  /*3780*/  SHF.R.U32.HI R3, RZ, 0x18, R0 ;  /* 0x00000018ff037819 */ /* 0x000fe20000011600 */
[----:B------:R-:W-:-:S10]  /*3790*/  IMAD.MOV.U32 R0, RZ, RZ, 0x7f ;  /* 0x0000007fff007424 */ /* 0x000fd400078e00ff */
[----:B------:R-:W-:Y:S05]  /*37a0*/  @P0 BRA `(.L_x_85) ;  /* 0x0000007000000947 */ /* 0x000fea0003800000 */
[----:B------:R-:W-:-:S13]  /*37b0*/  ISETP.GE.U32.AND P0, PT, R2, 0x3c800000, PT ;  /* 0x3c8000000200780c */ /* 0x000fda0003f06070 */
[----:B------:R-:W-:Y:S01]  /*37c0*/  @P0 SHF.R.U32.HI R0, RZ, 0x14, R23 ;  /* 0x00000014ff000819 */ /* 0x000fe20000011617 */
[----:B------:R-:W-:-:S03]  /*37d0*/  @!P0 FADD.FTZ R2, R2, 16384 ;  /* 0x4680000002028421 */ /* 0x000fc60000010000 */
[----:B------:R-:W-:-:S04]  /*37e0*/  @P0 LOP3.LUT R0, R0, 0x1, RZ, 0xc0, !PT ;  /* 0x0000000100000812 */ /* 0x000fc800078ec0ff */
[----:B------:R-:W-:-:S04]  /*37f0*/  @P0 IADD3 R0, R23, 0x407ffff, R0 ;  /* 0x0407ffff17000810 */ /* 0x000fc80007ffe000 */
[----:B------:R-:W-:Y:S02]  /*3800*/  @P0 SHF.R.U32.HI R0, RZ, 0x14, R0 ;  /* 0x00000014ff000819 */ /* 0x000fe40000011600 */
[----:B------:R-:W-:Y:S02]  /*3810*/  @!P0 IADD3 R0, R2, -0x46800000, RZ ;  /* 0xb980000002008810 */ /* 0x000fe40007ffe0ff */
.L_x_85:
[----:B------:R-:W-:Y:S05]  /*3820*/  BSYNC B0 ;  /* 0x0000000000007941 */ /* 0x000fea0003800000 */
.L_x_84:
[----:B------:R-:W-:-:S05]  /*3830*/  LOP3.LUT R3, R0, R3, RZ, 0xfc, !PT ;  /* 0x0000000300037212 */ /* 0x000fca00078efcff */
[----:B------:R0:W-:Y:S01]  /*3840*/  STG.E.U8 [R16.64], R3 ;  /* 0x0000000310007986 */ /* 0x0001e2000c101124 */
[----:B------:R-:W-:Y:S05]  /*3850*/  BRA `(.L_x_72) ;  /* 0x0000085000007947 */ /* 0x000fea0003800000 */
.L_x_83:
[----:B------:R-:W-:Y:S01]  /*3860*/  PRMT R23, RZ, 0x5410, R23 ;  /* 0x00005410ff177816 */ /* 0x000fe20000000017 */
[----:B------:R-:W-:Y:S03]  /*3870*/  BSSY B0, `(.L_x_86) ;  /* 0x000000f000007945 */ /* 0x000fe60003800000 */
[----:B------:R-:W-:-:S04]  /*3880*/  LOP3.LUT R2, R23, 0x7fffffff, RZ, 0xc0, !PT ;  /* 0x7fffffff17027812 */ /* 0x000fc800078ec0ff */
[----:B------:R-:W-:-:S13]  /*3890*/  ISETP.GT.U32.AND P0, PT, R2, 0x477fffff, PT ;  /* 0x477fffff0200780c */ /* 0x000fda0003f04070 */
[----:B------:R-:W-:Y:S05]  /*38a0*/  @P0 BRA `(.L_x_87) ;  /* 0x0000008000000947 */ /* 0x000fea0003800000 */
[----:B------:R-:W-:-:S13]  /*38b0*/  ISETP.GE.U32.AND P0, PT, R2, 0x38800000, PT ;  /* 0x388000000200780c */ /* 0x000fda0003f06070 */
[----:B------:R-:W-:Y:S01]  /*38c0*/  @P0 SHF.R.U32.HI R0, RZ, 0x15, R23 ;  /* 0x00000015ff000819 */ /* 0x000fe20000011617 */
[----:B------:R-:W-:-:S03]  /*38d0*/  @!P0 FADD.FTZ R2, R2, 128 ;  /* 0x4300000002028421 */ /* 0x000fc60000010000 */
[----:B------:R-:W-:-:S04]  /*38e0*/  @P0 LOP3.LUT R0, R0, 0x1, RZ, 0xc0, !PT ;  /* 0x0000000100000812 */ /* 0x000fc800078ec0ff */
[----:B------:R-:W-:-:S04]  /*38f0*/  @P0 IADD3 R0, R23, 0x80fffff, R0 ;  /* 0x080fffff17000810 */ /* 0x000fc80007ffe000 */
[----:B------:R-:W-:Y:S02]  /*3900*/  @P0 SHF.R.U32.HI R0, RZ, 0x15, R0 ;  /* 0x00000015ff000819 */ /* 0x000fe40000011600 */
[----:B------:R-:W-:Y:S01]  /*3910*/  @!P0 IADD3 R0, R2, -0x43000000, RZ ;  /* 0xbd00000002008810 */ /* 0x000fe20007ffe0ff */
[----:B------:R-:W-:Y:S05]  /*3920*/  BRA `(.L_x_88) ;  /* 0x0000003000007947 */ /* 0x000fea0003800000 */
.L_x_87:
[----:B------:R-:W-:Y:S01]  /*3930*/  IMAD.MOV.U32 R0, RZ, RZ, 0x7f ;  /* 0x0000007fff007424 */ /* 0x000fe200078e00ff */
[----:B------:R-:W-:-:S04]  /*3940*/  ISETP.GT.U32.AND P0, PT, R2, 0x7f800000, PT ;  /* 0x7f8000000200780c */ /* 0x000fc80003f04070 */
[----:B------:R-:W-:-:S04]  /*3950*/  SEL R0, R0, 0x7c, P0 ;  /* 0x0000007c00007807 */ /* 0x000fc80000000000 */
.L_x_88:
[----:B------:R-:W-:Y:S05]  /*3960*/  BSYNC B0 ;  /* 0x0000000000007941 */ /* 0x000fea0003800000 */
.L_x_86:
[----:B------:R-:W-:-:S04]  /*3970*/  LOP3.LUT R2, R23, 0x80000000, RZ, 0xc0, !PT ;  /* 0x8000000017027812 */ /* 0x000fc800078ec0ff */
[----:B------:R-:W-:-:S04]  /*3980*/  SHF.R.U32.HI R3, RZ, 0x18, R2 ;  /* 0x00000018ff037819 */ /* 0x000fc80000011602 */
[----:B------:R-:W-:-:S05]  /*3990*/  LOP3.LUT R3, R0, R3, RZ, 0xfc, !PT ;  /* 0x0000000300037212 */ /* 0x000fca00078efcff */
[----:B------:R0:W-:Y:S01]  /*39a0*/  STG.E.U8 [R16.64], R3 ;  /* 0x0000000310007986 */ /* 0x0001e2000c101124 */
[----:B------:R-:W-:Y:S05]  /*39b0*/  BRA `(.L_x_72) ;  /* 0x000006f000007947 */ /* 0x000fea0003800000 */
.L_x_82:
[----:B------:R0:W-:Y:S01]  /*39c0*/  STG.E.U16 [R16.64], R23 ;  /* 0x0000001710007986 */ /* 0x0001e2000c101524 */
[----:B------:R-:W-:Y:S05]  /*39d0*/  BRA `(.L_x_72) ;  /* 0x000006d000007947 */ /* 0x000fea0003800000 */
.L_x_79:
        /* <DEDUP_REMOVED lines=8> */
[----:B------:R-:W-:-:S06]  /*3a60*/  PRMT R3, RZ, 0x5410, R23 ;  /* 0x00005410ff037816 */ /* 0x000fcc0000000017 */
[----:B------:R-:W0:Y:S02]  /*3a70*/  F2I.FTZ.U32.TRUNC.NTZ R3, R3 ;  /* 0x0000000300037305 */ /* 0x000e24000021f000 */
[----:B0-----:R0:W-:Y:S01]  /*3a80*/  STG.E.U16 [R16.64], R3 ;  /* 0x0000000310007986 */ /* 0x0011e2000c101524 */
[----:B------:R-:W-:Y:S05]  /*3a90*/  BRA `(.L_x_72) ;  /* 0x0000061000007947 */ /* 0x000fea0003800000 */
.L_x_91:
[----:B------:R-:W-:Y:S01]  /*3aa0*/  PRMT R23, RZ, 0x5410, R23 ;  /* 0x00005410ff177816 */ /* 0x000fe20000000017 */
[----:B------:R-:W-:Y:S01]  /*3ab0*/  BSSY B0, `(.L_x_92) ;  /* 0x0000014000007945 */ /* 0x000fe20003800000 */
[----:B------:R-:W-:Y:S02]  /*3ac0*/  IMAD.MOV.U32 R8, RZ, RZ, 0x80 ;  /* 0x00000080ff087424 */ /* 0x000fe400078e00ff */
[----:B------:R-:W-:-:S04]  /*3ad0*/  LOP3.LUT R2, R23, 0x7fffffff, RZ, 0xc0, !PT ;  /* 0x7fffffff17027812 */ /* 0x000fc800078ec0ff */
[----:B------:R-:W-:-:S13]  /*3ae0*/  ISETP.GT.U32.AND P0, PT, R2, 0x437fffff, PT ;  /* 0x437fffff0200780c */ /* 0x000fda0003f04070 */
[----:B------:R-:W-:Y:S05]  /*3af0*/  @P0 BRA `(.L_x_93) ;  /* 0x000000f000000947 */ /* 0x000fea0003800000 */
[----:B------:R-:W-:-:S13]  /*3b00*/  ISETP.GE.U32.AND P0, PT, R2, 0x3c000000, PT ;  /* 0x3c0000000200780c */ /* 0x000fda0003f06070 */
[----:B------:R-:W-:-:S04]  /*3b10*/  @P0 SHF.R.U32.HI R0, RZ, 0x14, R23 ;  /* 0x00000014ff000819 */ /* 0x000fc80000011617 */
[----:B------:R-:W-:-:S04]  /*3b20*/  @P0 LOP3.LUT R0, R0, 0x1, RZ, 0xc0, !PT ;  /* 0x0000000100000812 */ /* 0x000fc800078ec0ff */
[----:B------:R-:W-:-:S04]  /*3b30*/  @P0 IADD3 R0, R23, 0x487ffff, R0 ;  /* 0x0487ffff17000810 */ /* 0x000fc80007ffe000 */
[----:B------:R-:W-:-:S04]  /*3b40*/  @P0 SHF.R.U32.HI R0, RZ, 0x14, R0 ;  /* 0x00000014ff000819 */ /* 0x000fc80000011600 */
[----:B------:R-:W-:Y:S01]  /*3b50*/  @P0 LOP3.LUT R0, R0, 0xff, RZ, 0xc0, !PT ;  /* 0x000000ff00000812 */ /* 0x000fe200078ec0ff */
[----:B------:R-:W-:Y:S05]  /*3b60*/  @P0 BRA `(.L_x_94) ;  /* 0x0000004000000947 */ /* 0x000fea0003800000 */
[----:B------:R-:W-:Y:S01]  /*3b70*/  FADD.FTZ R0, R2, 8192 ;  /* 0x4600000002007421 */ /* 0x000fe20000010000 */
[----:B------:R-:W-:-:S04]  /*3b80*/  PRMT R8, RZ, 0x7610, R8 ;  /* 0x00007610ff087816 */ /* 0x000fc80000000008 */
[----:B------:R-:W-:-:S13]  /*3b90*/  LOP3.LUT P0, R0, R0, 0xff, RZ, 0xc0, !PT ;  /* 0x000000ff00007812 */ /* 0x000fda000780c0ff */
[----:B------:R-:W-:Y:S05]  /*3ba0*/  @!P0 BRA `(.L_x_93) ;  /* 0x0000004000008947 */ /* 0x000fea0003800000 */
.L_x_94:
[----:B------:R-:W-:-:S04]  /*3bb0*/  LOP3.LUT R2, R23, 0x80000000, RZ, 0xc0, !PT ;  /* 0x8000000017027812 */ /* 0x000fc800078ec0ff */
[----:B------:R-:W-:-:S04]  /*3bc0*/  SHF.R.U32.HI R3, RZ, 0x18, R2 ;  /* 0x00000018ff037819 */ /* 0x000fc80000011602 */
[----:B------:R-:W-:-:S04]  /*3bd0*/  LOP3.LUT R0, R0, R3, RZ, 0xfc, !PT ;  /* 0x0000000300007212 */ /* 0x000fc800078efcff */
[----:B------:R-:W-:Y:S02]  /*3be0*/  PRMT R8, R0, 0x7610, R8 ;  /* 0x0000761000087816 */ /* 0x000fe40000000008 */
.L_x_93:
[----:B------:R-:W-:Y:S05]  /*3bf0*/  BSYNC B0 ;  /* 0x0000000000007941 */ /* 0x000fea0003800000 */
.L_x_92:
[----:B------:R0:W-:Y:S01]  /*3c00*/  STG.E.U8 [R16.64], R8 ;  /* 0x0000000810007986 */ /* 0x0001e2000c101124 */
[----:B------:R-:W-:Y:S05]  /*3c10*/  BRA `(.L_x_72) ;  /* 0x0000049000007947 */ /* 0x000fea0003800000 */
.L_x_90:
        /* <DEDUP_REMOVED lines=17> */
.L_x_97:
[----:B------:R-:W-:-:S04]  /*3d30*/  LOP3.LUT R2, R23, 0x80000000, RZ, 0xc0, !PT ;  /* 0x8000000017027812 */ /* 0x000fc800078ec0ff */
[----:B------:R-:W-:-:S04]  /*3d40*/  SHF.R.U32.HI R3, RZ, 0x18, R2 ;  /* 0x00000018ff037819 */ /* 0x000fc80000011602 */
[----:B------:R-:W-:-:S04]  /*3d50*/  LOP3.LUT R0, R0, R3, RZ, 0xfc, !PT ;  /* 0x0000000300007212 */ /* 0x000fc800078efcff */
[----:B------:R-:W-:Y:S02]  /*3d60*/  PRMT R8, R0, 0x7610, R8 ;  /* 0x0000761000087816 */ /* 0x000fe40000000008 */
.L_x_96:
[----:B------:R-:W-:Y:S05]  /*3d70*/  BSYNC B0 ;  /* 0x0000000000007941 */ /* 0x000fea0003800000 */
.L_x_95:
[----:B------:R0:W-:Y:S01]  /*3d80*/  STG.E.U8 [R16.64], R8 ;  /* 0x0000000810007986 */ /* 0x0001e2000c101124 */
[----:B------:R-:W-:Y:S05]  /*3d90*/  BRA `(.L_x_72) ;  /* 0x0000031000007947 */ /* 0x000fea0003800000 */
.L_x_89:
[----:B------:R-:W-:-:S13]  /*3da0*/  ISETP.NE.AND P0, PT, R0, 0x1c, PT ;  /* 0x0000001c0000780c */ /* 0x000fda0003f05270 */
[----:B------:R-:W-:Y:S05]  /*3db0*/  @!P0 BRA `(.L_x_98) ;  /* 0x000002c000008947 */ /* 0x000fea0003800000 */
[----:B------:R-:W-:-:S13]  /*3dc0*/  ISETP.NE.AND P0, PT, R0, 0x1d, PT ;  /* 0x0000001d0000780c */ /* 0x000fda0003f05270 */
[----:B------:R-:W-:Y:S05]  /*3dd0*/  @!P0 BRA `(.L_x_99) ;  /* 0x0000026000008947 */ /* 0x000fea0003800000 */
[----:B------:R-:W-:-:S13]  /*3de0*/  ISETP.NE.AND P0, PT, R0, 0x2c, PT ;  /* 0x0000002c0000780c */ /* 0x000fda0003f05270 */
[----:B------:R-:W-:Y:S05]  /*3df0*/  @P0 BRA `(.L_x_71) ;  /* 0x0000010000000947 */ /* 0x000fea0003800000 */
[----:B------:R-:W-:Y:S01]  /*3e00*/  PRMT R23, RZ, 0x5410, R23 ;  /* 0x00005410ff177816 */ /* 0x000fe20000000017 */
[----:B------:R-:W-:Y:S01]  /*3e10*/  IMAD.MOV.U32 R3, RZ, RZ, 0xff ;  /* 0x000000ffff037424 */ /* 0x000fe200078e00ff */
[----:B------:R-:W-:Y:S02]  /*3e20*/  PLOP3.LUT P0, PT, PT, PT, PT, 0x80, 0x0 ;  /* 0x000000000000781c */ /* 0x000fe40003f0f070 */
[----:B------:R-:W-:-:S04]  /*3e30*/  SHF.R.U32.HI R4, RZ, 0x17, R23 ;  /* 0x00000017ff047819 */ /* 0x000fc80000011617 */
[----:B------:R-:W-:-:S04]  /*3e40*/  LOP3.LUT R2, R4, 0xff, RZ, 0xc0, !PT ;  /* 0x000000ff04027812 */ /* 0x000fc800078ec0ff */
[----:B------:R-:W-:-:S13]  /*3e50*/  ISETP.NE.AND P2, PT, R2, 0xff, PT ;  /* 0x000000ff0200780c */ /* 0x000fda0003f45270 */
[--C-:B------:R-:W-:Y:S02]  /*3e60*/  @P2 SHF.R.U32.HI R0, RZ, 0x16, R23.reuse ;  /* 0x00000016ff002819 */ /* 0x100fe40000011617 */
[----:B------:R-:W-:Y:S02]  /*3e70*/  @P2 LOP3.LUT P1, RZ, R2, 0x3fffff, R23, 0xf8, !PT ;  /* 0x003fffff02ff2812 */ /* 0x000fe4000782f817 */
[----:B------:R-:W-:-:S04]  /*3e80*/  @P2 LOP3.LUT R0, R0, 0x1, RZ, 0xc0, !PT ;  /* 0x0000000100002812 */ /* 0x000fc800078ec0ff */
[----:B------:R-:W-:Y:S02]  /*3e90*/  @P2 ISETP.EQ.U32.AND P1, PT, R0, 0x1, P1 ;  /* 0x000000010000280c */ /* 0x000fe40000f22070 */
[----:B------:R-:W-:Y:S02]  /*3ea0*/  @P2 IADD3 R0, R4, 0x1, RZ ;  /* 0x0000000104002810 */ /* 0x000fe40007ffe0ff */
[----:B------:R-:W-:-:S13]  /*3eb0*/  @P2 PLOP3.LUT P0, PT, P1, PT, PT, 0x80, 0x0 ;  /* 0x000000000000281c */ /* 0x000fda0000f0f070 */
[----:B------:R-:W-:-:S04]  /*3ec0*/  @!P0 IMAD.MOV R0, RZ, RZ, R4 ;  /* 0x000000ffff008224 */ /* 0x000fc800078e0204 */
[----:B------:R-:W-:-:S05]  /*3ed0*/  @P2 IMAD.MOV.U32 R3, RZ, RZ, R0 ;  /* 0x000000ffff032224 */ /* 0x000fca00078e0000 */
[----:B------:R0:W-:Y:S01]  /*3ee0*/  STG.E.U8 [R16.64], R3 ;  /* 0x0000000310007986 */ /* 0x0001e2000c101124 */
[----:B------:R-:W-:Y:S05]  /*3ef0*/  BRA `(.L_x_72) ;  /* 0x000001b000007947 */ /* 0x000fea0003800000 */
.L_x_71:
        /* <DEDUP_REMOVED lines=19> */
[----:B------:R-:W-:Y:S05]  /*4030*/  BRA `(.L_x_72) ;  /* 0x0000007000007947 */ /* 0x000fea0003800000 */
.L_x_99:
[----:B------:R-:W-:-:S06]  /*4040*/  PRMT R2, RZ, 0x5410, R23 ;  /* 0x00005410ff027816 */ /* 0x000fcc0000000017 */
[----:B------:R-:W0:Y:S02]  /*4050*/  F2I.U64.TRUNC R2, R2 ;  /* 0x0000000200027311 */ /* 0x000e24000020d800 */
[----:B0-----:R0:W-:Y:S01]  /*4060*/  STG.E.64 [R16.64], R2 ;  /* 0x0000000210007986 */ /* 0x0011e2000c101b24 */
[----:B------:R-:W-:Y:S05]  /*4070*/  BRA `(.L_x_72) ;  /* 0x0000003000007947 */ /* 0x000fea0003800000 */
.L_x_98:
[----:B------:R-:W-:-:S06]  /*4080*/  PRMT R23, RZ, 0x5410, R23 ;  /* 0x00005410ff177816 */ /* 0x000fcc0000000017 */
[----:B------:R-:W0:Y:S02]  /*4090*/  F2I.FTZ.U32.TRUNC.NTZ R23, R23 ;  /* 0x0000001700177305 */ /* 0x000e24000021f000 */
[----:B0-----:R0:W-:Y:S02]  /*40a0*/  STG.E [R16.64], R23 ;  /* 0x0000001710007986 */ /* 0x0011e4000c101924 */
.L_x_72:
[----:B------:R-:W-:-:S05]  /*40b0*/  IMAD R18, R19, 0x200, R18 ;  /* 0x0000020013127824 */ /* 0x000fca00078e0212 */
[----:B0-----:R-:W-:Y:S02]  /*40c0*/  IADD3 R23, R18, 0x80, RZ ;  /* 0x0000008012177810 */ /* 0x001fe40007ffe0ff */
.L_x_1:
[----:B------:R-:W-:Y:S05]  /*40d0*/  BSYNC B6 ;  /* 0x0000000000067941 */ /* 0x000fea0003800000 */
.L_x_0:
[----:B------:R-:W-:Y:S01]  /*40e0*/  ISETP.GE.AND P0, PT, R23, c[0x0][0x160], PT ;  /* 0x0000580017007a0c */ /* 0x000fe20003f06270 */
[----:B------:R-:W-:-:S12]  /*40f0*/  BSSY B6, `(.L_x_100) ;  /* 0x000080c000067945 */ /* 0x000fd80003800000 */
[----:B------:R-:W-:Y:S05]  /*4100*/  @P0 BRA `(.L_x_101) ;  /* 0x000080a000000947 */ /* 0x000fea0003800000 */
[----:B------:R-:W-:Y:S01]  /*4110*/  ISETP.NE.AND P0, PT, RZ, c[0x0][0x168], PT ;  /* 0x00005a00ff007a0c */ /* 0x000fe20003f05270 */
[----:B------:R-:W-:Y:S02]  /*4120*/  IMAD.MOV.U32 R18, RZ, RZ, RZ ;  /* 0x000000ffff127224 */ /* 0x000fe400078e00ff */
[----:B------:R-:W-:Y:S02]  /*4130*/  IMAD.MOV.U32 R0, RZ, RZ, RZ ;  /* 0x000000ffff007224 */ /* 0x000fe400078e00ff */
[----:B------:R-:W-:-:S08]  /*4140*/  IMAD.MOV.U32 R16, RZ, RZ, RZ ;  /* 0x000000ffff107224 */ /* 0x000fd000078e00ff */
[----:B------:R-:W-:Y:S05]  /*4150*/  @!P0 BRA `(.L_x_102) ;  /* 0x00000fa000008947 */ /* 0x000fea0003800000 */
[----:B------:R-:W-:Y:S02]  /*4160*/  IMAD.MOV.U32 R22, RZ, RZ, RZ ;  /* 0x000000ffff167224 */ /* 0x000fe400078e00ff */
[----:B------:R-:W-:Y:S02]  /*4170*/  IMAD.MOV.U32 R0, RZ, RZ, 0x1 ;  /* 0x00000001ff007424 */ /* 0x000fe400078e00ff */
[----:B------:R-:W-:-:S03]  /*4180*/  IMAD.HI.U32 R2, R23, c[0x0][0x170], R22 ;  /* 0x00005c0017027a27 */ /* 0x000fc600078e0016 */
[----:B------:R-:W-:Y:S02]  /*4190*/  ISETP.NE.AND P0, PT, R0, c[0x0][0x168], PT ;  /* 0x00005a0000007a0c */ /* 0x000fe40003f05270 */
[----:B------:R-:W-:-:S05]  /*41a0*/  SHF.R.U32.HI R3, RZ, c[0x0][0x174], R2 ;  /* 0x00005d00ff037a19 */ /* 0x000fca0000011602 */
[----:B------:R-:W-:-:S04]  /*41b0*/  IMAD.MOV R18, RZ, RZ, -R3 ;  /* 0x000000ffff127224 */ /* 0x000fc800078e0a03 */
[----:B------:R-:W-:-:S04]  /*41c0*/  IMAD R18, R18, c[0x0][0x16c], R23 ;  /* 0x00005b0012127a24 */ /* 0x000fc800078e0217 */
[C---:B------:R-:W-:Y:S02]  /*41d0*/  IMAD R16, R18.reuse, c[0x0][0x298], RZ ;  /* 0x0000a60012107a24 */ /* 0x040fe400078e02ff */
[C---:B------:R-:W-:Y:S02]  /*41e0*/  IMAD R0, R18.reuse, c[0x0][0x29c], RZ ;  /* 0x0000a70012007a24 */ /* 0x040fe400078e02ff */
[----:B------:R-:W-:Y:S01]  /*41f0*/  IMAD R18, R18, c[0x0][0x2a0], RZ ;  /* 0x0000a80012127a24 */ /* 0x000fe200078e02ff */
        /* <DEDUP_REMOVED lines=240> */
.L_x_102:
        /* <DEDUP_REMOVED lines=21> */
.L_x_106:
[----:B------:R-:W2:Y:S02]  /*5250*/  LDG.E.U8 R2, [R2.64] ;  /* 0x0000002402027981 */ /* 0x000ea4000c1e1100 */
[----:B--2---:R-:W0:Y:S02]  /*5260*/  I2F.U16 R0, R2 ;  /* 0x0000000200007306 */ /* 0x004e240000101000 */
[----:B0-----:R-:W-:-:S04]  /*5270*/  F2FP.BF16.PACK_AB R0, RZ, R0 ;  /* 0x00000000ff00723e */ /* 0x001fc800000010ff */
[----:B------:R-:W-:Y:S01]  /*5280*/  PRMT R19, R0, 0x7610, R19 ;  /* 0x0000761000137816 */ /* 0x000fe20000000013 */
[----:B------:R-:W-:Y:S05]  /*5290*/  BRA `(.L_x_108) ;  /* 0x00000f0000007947 */ /* 0x000fea0003800000 */
.L_x_105:
        /* <DEDUP_REMOVED lines=11> */
.L_x_110:
[----:B------:R-:W2:Y:S02]  /*5350*/  LDG.E R2, [R2.64] ;  /* 0x0000002402027981 */ /* 0x000ea4000c1e1900 */
[----:B--2---:R-:W0:Y:S02]  /*5360*/  I2F R0, R2 ;  /* 0x0000000200007306 */ /* 0x004e240000201400 */
[----:B0-----:R-:W-:-:S04]  /*5370*/  F2FP.BF16.PACK_AB R0, RZ, R0 ;  /* 0x00000000ff00723e */ /* 0x001fc800000010ff */
[----:B------:R-:W-:Y:S01]  /*5380*/  PRMT R19, R0, 0x7610, R19 ;  /* 0x0000761000137816 */ /* 0x000fe20000000013 */
[----:B------:R-:W-:Y:S05]  /*5390*/  BRA `(.L_x_108) ;  /* 0x00000e0000007947 */ /* 0x000fea0003800000 */
.L_x_109:
[----:B------:R-:W2:Y:S02]  /*53a0*/  LDG.E.U16 R2, [R2.64] ;  /* 0x0000002402027981 */ /* 0x000ea4000c1e1500 */
[----:B--2---:R-:W0:Y:S02]  /*53b0*/  I2F.S16 R0, R2 ;  /* 0x0000000200007306 */ /* 0x004e240000101400 */
[----:B0-----:R-:W-:-:S04]  /*53c0*/  F2FP.BF16.PACK_AB R0, RZ, R0 ;  /* 0x00000000ff00723e */ /* 0x001fc800000010ff */
[----:B------:R-:W-:Y:S01]  /*53d0*/  PRMT R19, R0, 0x7610, R19 ;  /* 0x0000761000137816 */ /* 0x000fe20000000013 */
[----:B------:R-:W-:Y:S05]  /*53e0*/  BRA `(.L_x_108) ;  /* 0x00000db000007947 */ /* 0x000fea0003800000 */
.L_x_104:
        /* <DEDUP_REMOVED lines=9> */
.L_x_112:
[----:B------:R-:W2:Y:S02]  /*5480*/  LDG.E.U16 R0, [R2.64] ;  /* 0x0000002402007981 */ /* 0x000ea4000c1e1500 */
[----:B--2---:R-:W-:-:S05]  /*5490*/  HADD2.F32 R0, -RZ, R0.H0_H0 ;  /* 0x20000000ff007230 */ /* 0x004fca0000004100 */
[----:B------:R-:W-:-:S04]  /*54a0*/  F2FP.BF16.PACK_AB R0, RZ, R0 ;  /* 0x00000000ff00723e */ /* 0x000fc800000010ff */
[----:B------:R-:W-:Y:S01]  /*54b0*/  PRMT R19, R0, 0x7610, R19 ;  /* 0x0000761000137816 */ /* 0x000fe20000000013 */
[----:B------:R-:W-:Y:S05]  /*54c0*/  BRA `(.L_x_108) ;  /* 0x00000cd000007947 */ /* 0x000fea0003800000 */
.L_x_111:
        /* <DEDUP_REMOVED lines=9> */
.L_x_114:
[----:B------:R-:W2:Y:S02]  /*5560*/  LDG.E.U16 R2, [R2.64] ;  /* 0x0000002402027981 */ /* 0x000ea4000c1e1500 */
[----:B--2---:R-:W-:-:S05]  /*5570*/  HADD2.F32 R0, -RZ, R2.H0_H0 ;  /* 0x20000002ff007230 */ /* 0x004fca0000004100 */
[----:B------:R-:W-:-:S04]  /*5580*/  F2FP.BF16.PACK_AB R0, RZ, R0 ;  /* 0x00000000ff00723e */ /* 0x000fc800000010ff */
[----:B------:R-:W-:Y:S01]  /*5590*/  PRMT R19, R0, 0x7610, R19 ;  /* 0x0000761000137816 */ /* 0x000fe20000000013 */
[----:B------:R-:W-:Y:S05]  /*55a0*/  BRA `(.L_x_108) ;  /* 0x00000bf000007947 */ /* 0x000fea0003800000 */
.L_x_113:
[----:B------:R-:W2:Y:S02]  /*55b0*/  LDG.E.64 R2, [R2.64] ;  /* 0x0000002402027981 */ /* 0x000ea4000c1e1b00 */
[----:B--2---:R-:W0:Y:S01]  /*55c0*/  F2F.F32.F64 R0, R2 ;  /* 0x0000000200007310 */ /* 0x004e220000301000 */
[----:B------:R-:W0:-:S14]  /*55d0*/  DSETP.GEU.AND P0, PT, |R2|, c[0x2][0x0], PT ;  /* 0x008000000200762a */ /* 0x000e1c0003f0e200 */
[----:B0-----:R-:W-:-:S05]  /*55e0*/  @!P0 FMUL R0, R0, 1.175494350822287508e-38 ;  /* 0x0080000000008820 */ /* 0x001fca0000400000 */
[----:B------:R-:W-:-:S04]  /*55f0*/  F2FP.BF16.PACK_AB R0, RZ, R0 ;  /* 0x00000000ff00723e */ /* 0x000fc800000010ff */
[----:B------:R-:W-:Y:S01]  /*5600*/  PRMT R19, R0, 0x7610, R19 ;  /* 0x0000761000137816 */ /* 0x000fe20000000013 */
[----:B------:R-:W-:Y:S05]  /*5610*/  BRA `(.L_x_108) ;  /* 0x00000b8000007947 */ /* 0x000fea0003800000 */
.L_x_103:
        /* <DEDUP_REMOVED lines=14> */
.L_x_117:
[----:B------:R-:W2:Y:S02]  /*5700*/  LDG.E.64 R2, [R2.64] ;  /* 0x0000002402027981 */ /* 0x000ea4000c1e1b00 */
[----:B--2---:R-:W0:Y:S01]  /*5710*/  F2F.F32.F64 R0, R2 ;  /* 0x0000000200007310 */ /* 0x004e220000301000 */
[----:B------:R-:W0:-:S14]  /*5720*/  DSETP.GEU.AND P0, PT, |R2|, c[0x2][0x0], PT ;  /* 0x008000000200762a */ /* 0x000e1c0003f0e200 */
[----:B0-----:R-:W-:-:S05]  /*5730*/  @!P0 FMUL R0, R0, 1.175494350822287508e-38 ;  /* 0x0080000000008820 */ /* 0x001fca0000400000 */
[----:B------:R-:W-:-:S04]  /*5740*/  F2FP.BF16.PACK_AB R0, RZ, R0 ;  /* 0x00000000ff00723e */ /* 0x000fc800000010ff */
[----:B------:R-:W-:Y:S01]  /*5750*/  PRMT R19, R0, 0x7610, R19 ;  /* 0x0000761000137816 */ /* 0x000fe20000000013 */
[----:B------:R-:W-:Y:S05]  /*5760*/  BRA `(.L_x_108) ;  /* 0x00000a3000007947 */ /* 0x000fea0003800000 */
.L_x_116:
        /* <DEDUP_REMOVED lines=28> */
.L_x_119:
        /* <DEDUP_REMOVED lines=15> */
.L_x_118:
[----:B------:R0:W5:Y:S01]  /*5a20*/  LDG.E.U16 R19, [R2.64] ;  /* 0x0000002402137981 */ /* 0x000162000c1e1500 */
[----:B------:R-:W-:Y:S05]  /*5a30*/  BRA `(.L_x_108) ;  /* 0x0000076000007947 */ /* 0x000fea0003800000 */
.L_x_115:
        /* <DEDUP_REMOVED lines=12> */
.L_x_122:
        /* <DEDUP_REMOVED lines=21> */
.L_x_126:
[----:B------:R-:W-:Y:S05]  /*5c50*/  BSYNC B1 ;  /* 0x0000000000017941 */ /* 0x000fea0003800000 */
.L_x_125:
[----:B------:R-:W-:Y:S01]  /*5c60*/  LEA R3, R0, 0x3b800000, 0x17 ;  /* 0x3b80000000037811 */ /* 0x000fe200078eb8ff */
[----:B------:R-:W-:-:S05]  /*5c70*/  IMAD.SHL.U32 R0, R2, 0x100000, RZ ;  /* 0x0010000002007824 */ /* 0x000fca00078e00ff */
[----:B------:R-:W-:Y:S02]  /*5c80*/  LOP3.LUT R0, R3, R0, R4, 0xfe, !PT ;  /* 0x0000000003007212 */ /* 0x000fe400078efe04 */
.L_x_124:
[----:B------:R-:W-:Y:S05]  /*5c90*/  BSYNC B0 ;  /* 0x0000000000007941 */ /* 0x000fea0003800000 */
.L_x_123:
[----:B------:R-:W-:-:S04]  /*5ca0*/  F2FP.BF16.PACK_AB R0, RZ, R0 ;  /* 0x00000000ff00723e */ /* 0x000fc800000010ff */
[----:B------:R-:W-:Y:S01]  /*5cb0*/  PRMT R19, R0, 0x7610, R19 ;  /* 0x0000761000137816 */ /* 0x000fe20000000013 */
[----:B------:R-:W-:Y:S05]  /*5cc0*/  BRA `(.L_x_108) ;  /* 0x000004d000007947 */ /* 0x000fea0003800000 */
.L_x_121:
        /* <DEDUP_REMOVED lines=21> */
.L_x_130:
[----:B------:R-:W-:Y:S05]  /*5e20*/  BSYNC B1 ;  /* 0x0000000000017941 */ /* 0x000fea0003800000 */
.L_x_129:
[----:B------:R-:W-:Y:S01]  /*5e30*/  LEA R3, R0, 0x37800000, 0x17 ;  /* 0x3780000000037811 */ /* 0x000fe200078eb8ff */
[----:B------:R-:W-:-:S05]  /*5e40*/  IMAD.SHL.U32 R0, R2, 0x200000, RZ ;  /* 0x0020000002007824 */ /* 0x000fca00078e00ff */
[----:B------:R-:W-:Y:S02]  /*5e50*/  LOP3.LUT R0, R3, R0, R4, 0xfe, !PT ;  /* 0x0000000003007212 */ /* 0x000fe400078efe04 */
.L_x_128:
[----:B------:R-:W-:Y:S05]  /*5e60*/  BSYNC B0 ;  /* 0x0000000000007941 */ /* 0x000fea0003800000 */
.L_x_127:
[----:B------:R-:W-:-:S04]  /*5e70*/  F2FP.BF16.PACK_AB R0, RZ, R0 ;  /* 0x00000000ff00723e */ /* 0x000fc800000010ff */
[----:B------:R-:W-:Y:S01]  /*5e80*/  PRMT R19, R0, 0x7610, R19 ;  /* 0x0000761000137816 */ /* 0x000fe20000000013 */
[----:B------:R-:W-:Y:S05]  /*5e90*/  BRA `(.L_x_108) ;  /* 0x0000030000007947 */ /* 0x000fea0003800000 */
.L_x_120:
        /* <DEDUP_REMOVED lines=14> */
.L_x_134:
[----:B------:R-:W-:Y:S05]  /*5f80*/  BSYNC B0 ;  /* 0x0000000000007941 */ /* 0x000fea0003800000 */
.L_x_133:
[----:B------:R-:W-:-:S04]  /*5f90*/  F2FP.BF16.PACK_AB R0, RZ, R0 ;  /* 0x00000000ff00723e */ /* 0x000fc800000010ff */
[----:B------:R-:W-:Y:S01]  /*5fa0*/  PRMT R19, R0, 0x7610, R19 ;  /* 0x0000761000137816 */ /* 0x000fe20000000013 */
[----:B------:R-:W-:Y:S05]  /*5fb0*/  BRA `(.L_x_108) ;  /* 0x000001e000007947 */ /* 0x000fea0003800000 */
.L_x_107:
        /* <DEDUP_REMOVED lines=21> */
.L_x_132:
[----:B------:R-:W2:Y:S02]  /*6110*/  LDG.E.64 R2, [R2.64] ;  /* 0x0000002402027981 */ /* 0x000ea4000c1e1b00 */
[----:B--2---:R-:W0:Y:S02]  /*6120*/  I2F.U64 R0, R2 ;  /* 0x0000000200007312 */ /* 0x004e240000301000 */
[----:B0-----:R-:W-:-:S04]  /*6130*/  F2FP.BF16.PACK_AB R0, RZ, R0 ;  /* 0x00000000ff00723e */ /* 0x001fc800000010ff */
[----:B------:R-:W-:Y:S01]  /*6140*/  PRMT R19, R0, 0x7610, R19 ;  /* 0x0000761000137816 */ /* 0x000fe20000000013 */
[----:B------:R-:W-:Y:S05]  /*6150*/  BRA `(.L_x_108) ;  /* 0x0000004000007947 */ /* 0x000fea0003800000 */
.L_x_131:
[----:B------:R-:W2:Y:S02]  /*6160*/  LDG.E R2, [R2.64] ;  /* 0x0000002402027981 */ /* 0x000ea4000c1e1900 */
[----:B--2---:R-:W0:Y:S02]  /*6170*/  I2F.U32 R0, R2 ;  /* 0x0000000200007306 */ /* 0x004e240000201000 */
[----:B0-----:R-:W-:-:S04]  /*6180*/  F2FP.BF16.PACK_AB R0, RZ, R0 ;  /* 0x00000000ff00723e */ /* 0x001fc800000010ff */
[----:B------:R-:W-:Y:S02]  /*6190*/  PRMT R19, R0, 0x7610, R19 ;  /* 0x0000761000137816 */ /* 0x000fe40000000013 */
.L_x_108:
        /* <DEDUP_REMOVED lines=18> */
.L_x_138:
[----:B------:R-:W2:Y:S02]  /*62c0*/  LDG.E.U8 R2, [R2.64] ;  /* 0x0000002402027981 */ /* 0x000ea4000c1e1100 */
[----:B--2---:R-:W0:Y:S02]  /*62d0*/  I2F.U16 R0, R2 ;  /* 0x0000000200007306 */ /* 0x004e240000101000 */
[----:B0-----:R-:W-:Y:S01]  /*62e0*/  F2FP.BF16.PACK_AB R0, RZ, R0 ;  /* 0x00000000ff00723e */ /* 0x001fe200000010ff */
[----:B------:R-:W-:Y:S05]  /*62f0*/  BRA `(.L_x_140) ;  /* 0x00000e3000007947 */ /* 0x000fea0003800000 */
.L_x_137:
        /* <DEDUP_REMOVED lines=10> */
.L_x_142:
[----:B------:R-:W2:Y:S02]  /*63a0*/  LDG.E R2, [R2.64] ;  /* 0x0000002402027981 */ /* 0x000ea4000c1e1900 */
[----:B--2---:R-:W0:Y:S02]  /*63b0*/  I2F R0, R2 ;  /* 0x0000000200007306 */ /* 0x004e240000201400 */
[----:B0-----:R-:W-:Y:S01]  /*63c0*/  F2FP.BF16.PACK_AB R0, RZ, R0 ;  /* 0x00000000ff00723e */ /* 0x001fe200000010ff */
[----:B------:R-:W-:Y:S05]  /*63d0*/  BRA `(.L_x_140) ;  /* 0x00000d5000007947 */ /* 0x000fea0003800000 */
.L_x_141:
[----:B------:R-:W2:Y:S02]  /*63e0*/  LDG.E.U16 R2, [R2.64] ;  /* 0x0000002402027981 */ /* 0x000ea4000c1e1500 */
[----:B--2---:R-:W0:Y:S02]  /*63f0*/  I2F.S16 R0, R2 ;  /* 0x0000000200007306 */ /* 0x004e240000101400 */
[----:B0-----:R-:W-:Y:S01]  /*6400*/  F2FP.BF16.PACK_AB R0, RZ, R0 ;  /* 0x00000000ff00723e */ /* 0x001fe200000010ff */
[----:B------:R-:W-:Y:S05]  /*6410*/  BRA `(.L_x_140) ;  /* 0x00000d1000007947 */ /* 0x000fea0003800000 */
.L_x_136:
        /* <DEDUP_REMOVED lines=9> */
.L_x_144:
[----:B------:R-:W2:Y:S02]  /*64b0*/  LDG.E.U16 R0, [R2.64] ;  /* 0x0000002402007981 */ /* 0x000ea4000c1e1500 */
[----:B--2---:R-:W-:-:S05]  /*64c0*/  HADD2.F32 R0, -RZ, R0.H0_H0 ;  /* 0x20000000ff007230 */ /* 0x004fca0000004100 */
[----:B------:R-:W-:Y:S01]  /*64d0*/  F2FP.BF16.PACK_AB R0, RZ, R0 ;  /* 0x00000000ff00723e */ /* 0x000fe200000010ff */
[----:B------:R-:W-:Y:S05]  /*64e0*/  BRA `(.L_x_140) ;  /* 0x00000c4000007947 */ /* 0x000fea0003800000 */
.L_x_143:
        /* <DEDUP_REMOVED lines=9> */
.L_x_146:
[----:B------:R-:W2:Y:S02]  /*6580*/  LDG.E.U16 R2, [R2.64] ;  /* 0x0000002402027981 */ /* 0x000ea4000c1e1500 */
[----:B--2---:R-:W-:-:S05]  /*6590*/  HADD2.F32 R0, -RZ, R2.H0_H0 ;  /* 0x20000002ff007230 */ /* 0x004fca0000004100 */
[----:B------:R-:W-:Y:S01]  /*65a0*/  F2FP.BF16.PACK_AB R0, RZ, R0 ;  /* 0x00000000ff00723e */ /* 0x000fe200000010ff */
[----:B------:R-:W-:Y:S05]  /*65b0*/  BRA `(.L_x_140) ;  /* 0x00000b7000007947 */ /* 0x000fea0003800000 */
.L_x_145:
[----:B------:R-:W2:Y:S02]  /*65c0*/  LDG.E.64 R2, [R2.64] ;  /* 0x0000002402027981 */ /* 0x000ea4000c1e1b00 */
[----:B--2---:R-:W0:Y:S01]  /*65d0*/  F2F.F32.F64 R0, R2 ;  /* 0x0000000200007310 */ /* 0x004e220000301000 */
[----:B------:R-:W0:-:S14]  /*65e0*/  DSETP.GEU.AND P0, PT, |R2|, c[0x2][0x0], PT ;  /* 0x008000000200762a */ /* 0x000e1c0003f0e200 */
[----:B0-----:R-:W-:-:S05]  /*65f0*/  @!P0 FMUL R0, R0, 1.175494350822287508e-38 ;  /* 0x0080000000008820 */ /* 0x001fca0000400000 */
[----:B------:R-:W-:Y:S01]  /*6600*/  F2FP.BF16.PACK_AB R0, RZ, R0 ;  /* 0x00000000ff00723e */ /* 0x000fe200000010ff */
[----:B------:R-:W-:Y:S05]  /*6610*/  BRA `(.L_x_140) ;  /* 0x00000b1000007947 */ /* 0x000fea0003800000 */
.L_x_135:
        /* <DEDUP_REMOVED lines=13> */
.L_x_149:
[----:B------:R-:W2:Y:S02]  /*66f0*/  LDG.E.64 R2, [R2.64] ;  /* 0x0000002402027981 */ /* 0x000ea4000c1e1b00 */
[----:B--2---:R-:W0:Y:S01]  /*6700*/  F2F.F32.F64 R0, R2 ;  /* 0x0000000200007310 */ /* 0x004e220000301000 */
[----:B------:R-:W0:-:S14]  /*6710*/  DSETP.GEU.AND P0, PT, |R2|, c[0x2][0x0], PT ;  /* 0x008000000200762a */ /* 0x000e1c0003f0e200 */
[----:B0-----:R-:W-:-:S05]  /*6720*/  @!P0 FMUL R0, R0, 1.175494350822287508e-38 ;  /* 0x0080000000008820 */ /* 0x001fca0000400000 */
[----:B------:R-:W-:Y:S01]  /*6730*/  F2FP.BF16.PACK_AB R0, RZ, R0 ;  /* 0x00000000ff00723e */ /* 0x000fe200000010ff */
[----:B------:R-:W-:Y:S05]  /*6740*/  BRA `(.L_x_140) ;  /* 0x000009e000007947 */ /* 0x000fea0003800000 */
.L_x_148:
        /* <DEDUP_REMOVED lines=28> */
.L_x_151:
        /* <DEDUP_REMOVED lines=15> */
.L_x_150:
[----:B------:R0:W5:Y:S01]  /*6a00*/  LDG.E.U16 R0, [R2.64] ;  /* 0x0000002402007981 */ /* 0x000162000c1e1500 */
[----:B------:R-:W-:Y:S05]  /*6a10*/  BRA `(.L_x_140) ;  /* 0x0000071000007947 */ /* 0x000fea0003800000 */
.L_x_147:
        /* <DEDUP_REMOVED lines=12> */
.L_x_154:
        /* <DEDUP_REMOVED lines=21> */
.L_x_158:
[----:B------:R-:W-:Y:S05]  /*6c30*/  BSYNC B1 ;  /* 0x0000000000017941 */ /* 0x000fea0003800000 */
.L_x_157:
[----:B------:R-:W-:Y:S01]  /*6c40*/  LEA R3, R0, 0x3b800000, 0x17 ;  /* 0x3b80000000037811 */ /* 0x000fe200078eb8ff */
[----:B------:R-:W-:-:S05]  /*6c50*/  IMAD.SHL.U32 R0, R2, 0x100000, RZ ;  /* 0x0010000002007824 */ /* 0x000fca00078e00ff */
[----:B------:R-:W-:Y:S02]  /*6c60*/  LOP3.LUT R0, R3, R0, R4, 0xfe, !PT ;  /* 0x0000000003007212 */ /* 0x000fe400078efe04 */
.L_x_156:
[----:B------:R-:W-:Y:S05]  /*6c70*/  BSYNC B0 ;  /* 0x0000000000007941 */ /* 0x000fea0003800000 */
.L_x_155:
[----:B------:R-:W-:Y:S01]  /*6c80*/  F2FP.BF16.PACK_AB R0, RZ, R0 ;  /* 0x00000000ff00723e */ /* 0x000fe200000010ff */
[----:B------:R-:W-:Y:S05]  /*6c90*/  BRA `(.L_x_140) ;  /* 0x0000049000007947 */ /* 0x000fea0003800000 */
.L_x_153:
        /* <DEDUP_REMOVED lines=21> */
.L_x_162:
[----:B------:R-:W-:Y:S05]  /*6df0*/  BSYNC B1 ;  /* 0x0000000000017941 */ /* 0x000fea0003800000 */
.L_x_161:
[----:B------:R-:W-:Y:S01]  /*6e00*/  LEA R3, R0, 0x37800000, 0x17 ;  /* 0x3780000000037811 */ /* 0x000fe200078eb8ff */
[----:B------:R-:W-:-:S05]  /*6e10*/  IMAD.SHL.U32 R0, R2, 0x200000, RZ ;  /* 0x0020000002007824 */ /* 0x000fca00078e00ff */
[----:B------:R-:W-:Y:S02]  /*6e20*/  LOP3.LUT R0, R3, R0, R4, 0xfe, !PT ;  /* 0x0000000003007212 */ /* 0x000fe400078efe04 */
.L_x_160:
[----:B------:R-:W-:Y:S05]  /*6e30*/  BSYNC B0 ;  /* 0x0000000000007941 */ /* 0x000fea0003800000 */
.L_x_159:
[----:B------:R-:W-:Y:S01]  /*6e40*/  F2FP.BF16.PACK_AB R0, RZ, R0 ;  /* 0x00000000ff00723e */ /* 0x000fe200000010ff */
[----:B------:R-:W-:Y:S05]  /*6e50*/  BRA `(.L_x_140) ;  /* 0x000002d000007947 */ /* 0x000fea0003800000 */
.L_x_152:
        /* <DEDUP_REMOVED lines=14> */
.L_x_166:
[----:B------:R-:W-:Y:S05]  /*6f40*/  BSYNC B0 ;  /* 0x0000000000007941 */ /* 0x000fea0003800000 */
.L_x_165:
[----:B------:R-:W-:Y:S01]  /*6f50*/  F2FP.BF16.PACK_AB R0, RZ, R0 ;  /* 0x00000000ff00723e */ /* 0x000fe200000010ff */
[----:B------:R-:W-:Y:S05]  /*6f60*/  BRA `(.L_x_140) ;  /* 0x000001c000007947 */ /* 0x000fea0003800000 */
.L_x_139:
        /* <DEDUP_REMOVED lines=21> */
.L_x_164:
[----:B------:R-:W2:Y:S02]  /*70c0*/  LDG.E.64 R2, [R2.64] ;  /* 0x0000002402027981 */ /* 0x000ea4000c1e1b00 */
[----:B--2---:R-:W0:Y:S02]  /*70d0*/  I2F.U64 R0, R2 ;  /* 0x0000000200007312 */ /* 0x004e240000301000 */
[----:B0-----:R-:W-:Y:S01]  /*70e0*/  F2FP.BF16.PACK_AB R0, RZ, R0 ;  /* 0x00000000ff00723e */ /* 0x001fe200000010ff */
[----:B------:R-:W-:Y:S05]  /*70f0*/  BRA `(.L_x_140) ;  /* 0x0000003000007947 */ /* 0x000fea0003800000 */
.L_x_163:
[----:B------:R-:W2:Y:S02]  /*7100*/  LDG.E R2, [R2.64] ;  /* 0x0000002402027981 */ /* 0x000ea4000c1e1900 */
[----:B--2---:R-:W0:Y:S02]  /*7110*/  I2F.U32 R0, R2 ;  /* 0x0000000200007306 */ /* 0x004e240000201000 */
[----:B0-----:R-:W-:-:S06]  /*7120*/  F2FP.BF16.PACK_AB R0, RZ, R0 ;  /* 0x00000000ff00723e */ /* 0x001fcc00000010ff */
.L_x_140:
        /* <DEDUP_REMOVED lines=25> */
.L_x_170:
[----:B------:R-:W-:-:S06]  /*72c0*/  PRMT R3, RZ, 0x5410, R19 ;  /* 0x00005410ff037816 */ /* 0x000fcc0000000013 */
[----:B------:R-:W0:Y:S02]  /*72d0*/  F2I.S64.TRUNC R2, R3 ;  /* 0x0000000300027311 */ /* 0x000e24000020d900 */
[----:B0-----:R0:W-:Y:S01]  /*72e0*/  STG.E.U8 [R16.64], R2 ;  /* 0x0000000210007986 */ /* 0x0011e2000c101124 */
[----:B------:R-:W-:Y:S05]  /*72f0*/  BRA `(.L_x_172) ;  /* 0x00000e4000007947 */ /* 0x000fea0003800000 */
.L_x_169:
        /* <DEDUP_REMOVED lines=10> */
.L_x_174:
[----:B------:R-:W-:-:S06]  /*73a0*/  PRMT R19, RZ, 0x5410, R19 ;  /* 0x00005410ff137816 */ /* 0x000fcc0000000013 */
[----:B------:R-:W0:Y:S02]  /*73b0*/  F2I.FTZ.TRUNC.NTZ R19, R19 ;  /* 0x0000001300137305 */ /* 0x000e24000021f100 */
[----:B0-----:R0:W-:Y:S01]  /*73c0*/  STG.E [R16.64], R19 ;  /* 0x0000001310007986 */ /* 0x0011e2000c101924 */
[----:B------:R-:W-:Y:S05]  /*73d0*/  BRA `(.L_x_172) ;  /* 0x00000d6000007947 */ /* 0x000fea0003800000 */
.L_x_173:
[----:B------:R-:W-:-:S06]  /*73e0*/  PRMT R19, RZ, 0x5410, R19 ;  /* 0x00005410ff137816 */ /* 0x000fcc0000000013 */
[----:B------:R-:W0:Y:S02]  /*73f0*/  F2I.FTZ.TRUNC.NTZ R19, R19 ;  /* 0x0000001300137305 */ /* 0x000e24000021f100 */
[----:B0-----:R0:W-:Y:S01]  /*7400*/  STG.E.U16 [R16.64], R19 ;  /* 0x0000001310007986 */ /* 0x0011e2000c101524 */
[----:B------:R-:W-:Y:S05]  /*7410*/  BRA `(.L_x_172) ;  /* 0x00000d2000007947 */ /* 0x000fea0003800000 */
.L_x_168:
        /* <DEDUP_REMOVED lines=9> */
.L_x_176:
[----:B------:R-:W-:-:S04]  /*74b0*/  PRMT R0, RZ, 0x5410, R19 ;  /* 0x00005410ff007816 */ /* 0x000fc80000000013 */
[----:B------:R-:W-:-:S05]  /*74c0*/  F2FP.PACK_AB R0, RZ, R0 ;  /* 0x00000000ff00723e */ /* 0x000fca00000000ff */
[----:B------:R0:W-:Y:S01]  /*74d0*/  STG.E.U16 [R16.64], R0 ;  /* 0x0000000010007986 */ /* 0x0001e2000c101524 */
[----:B------:R-:W-:Y:S05]  /*74e0*/  BRA `(.L_x_172) ;  /* 0x00000c5000007947 */ /* 0x000fea0003800000 */
.L_x_175:
        /* <DEDUP_REMOVED lines=10> */
.L_x_178:
[----:B------:R-:W-:-:S04]  /*7590*/  PRMT R19, RZ, 0x5410, R19 ;  /* 0x00005410ff137816 */ /* 0x000fc80000000013 */
[----:B------:R-:W-:-:S04]  /*75a0*/  F2FP.PACK_AB R3, RZ, R19 ;  /* 0x00000013ff03723e */ /* 0x000fc800000000ff */
[----:B------:R-:W-:-:S05]  /*75b0*/  PRMT R3, R3, 0x5410, RZ ;  /* 0x0000541003037816 */ /* 0x000fca00000000ff */
[----:B------:R0:W-:Y:S01]  /*75c0*/  STG.E [R16.64], R3 ;  /* 0x0000000310007986 */ /* 0x0001e2000c101924 */
[----:B------:R-:W-:Y:S05]  /*75d0*/  BRA `(.L_x_172) ;  /* 0x00000b6000007947 */ /* 0x000fea0003800000 */
.L_x_177:
[----:B------:R-:W-:-:S05]  /*75e0*/  PRMT R2, RZ, 0x5410, R19 ;  /* 0x00005410ff027816 */ /* 0x000fca0000000013 */
[----:B------:R-:W-:-:S06]  /*75f0*/  FMUL.FTZ R2, R2, 1 ;  /* 0x3f80000002027820 */ /* 0x000fcc0000410000 */
[----:B------:R-:W0:Y:S02]  /*7600*/  F2F.F64.F32 R2, R2 ;  /* 0x0000000200027310 */ /* 0x000e240000201800 */
[----:B0-----:R0:W-:Y:S01]  /*7610*/  STG.E.64 [R16.64], R2 ;  /* 0x0000000210007986 */ /* 0x0011e2000c101b24 */
[----:B------:R-:W-:Y:S05]  /*7620*/  BRA `(.L_x_172) ;  /* 0x00000b1000007947 */ /* 0x000fea0003800000 */
.L_x_167:
        /* <DEDUP_REMOVED lines=13> */
.L_x_181:
[----:B------:R-:W-:Y:S01]  /*7700*/  PRMT R19, RZ, 0x5410, R19 ;  /* 0x00005410ff137816 */ /* 0x000fe20000000013 */
[----:B------:R-:W-:-:S04]  /*7710*/  CS2R R6, SRZ ;  /* 0x0000000000067805 */ /* 0x000fc8000001ff00 */
[----:B------:R-:W-:-:S06]  /*7720*/  FMUL.FTZ R4, R19, 1 ;  /* 0x3f80000013047820 */ /* 0x000fcc0000410000 */
[----:B------:R-:W0:Y:S02]  /*7730*/  F2F.F64.F32 R4, R4 ;  /* 0x0000000400047310 */ /* 0x000e240000201800 */
[----:B0-----:R0:W-:Y:S01]  /*7740*/  STG.E.128 [R16.64], R4 ;  /* 0x0000000410007986 */ /* 0x0011e2000c101d24 */
[----:B------:R-:W-:Y:S05]  /*7750*/  BRA `(.L_x_172) ;  /* 0x000009e000007947 */ /* 0x000fea0003800000 */
.L_x_180:
        /* <DEDUP_REMOVED lines=21> */
.L_x_185:
[----:B------:R-:W-:Y:S05]  /*78b0*/  BSYNC B0 ;  /* 0x0000000000007941 */ /* 0x000fea0003800000 */
.L_x_184:
[----:B------:R-:W-:-:S05]  /*78c0*/  LOP3.LUT R3, R0, R3, RZ, 0xfc, !PT ;  /* 0x0000000300037212 */ /* 0x000fca00078efcff */
[----:B------:R0:W-:Y:S01]  /*78d0*/  STG.E.U8 [R16.64], R3 ;  /* 0x0000000310007986 */ /* 0x0001e2000c101124 */
[----:B------:R-:W-:Y:S05]  /*78e0*/  BRA `(.L_x_172) ;  /* 0x0000085000007947 */ /* 0x000fea0003800000 */
.L_x_183:
        /* <DEDUP_REMOVED lines=13> */
.L_x_187:
[----:B------:R-:W-:Y:S01]  /*79c0*/  IMAD.MOV.U32 R0, RZ, RZ, 0x7f ;  /* 0x0000007fff007424 */ /* 0x000fe200078e00ff */
[----:B------:R-:W-:-:S04]  /*79d0*/  ISETP.GT.U32.AND P0, PT, R2, 0x7f800000, PT ;  /* 0x7f8000000200780c */ /* 0x000fc80003f04070 */
[----:B------:R-:W-:-:S04]  /*79e0*/  SEL R0, R0, 0x7c, P0 ;  /* 0x0000007c00007807 */ /* 0x000fc80000000000 */
.L_x_188:
[----:B------:R-:W-:Y:S05]  /*79f0*/  BSYNC B0 ;  /* 0x0000000000007941 */ /* 0x000fea0003800000 */
.L_x_186:
[----:B------:R-:W-:-:S04]  /*7a00*/  LOP3.LUT R2, R19, 0x80000000, RZ, 0xc0, !PT ;  /* 0x8000000013027812 */ /* 0x000fc800078ec0ff */
[----:B------:R-:W-:-:S04]  /*7a10*/  SHF.R.U32.HI R3, RZ, 0x18, R2 ;  /* 0x00000018ff037819 */ /* 0x000fc80000011602 */
[----:B------:R-:W-:-:S05]  /*7a20*/  LOP3.LUT R3, R0, R3, RZ, 0xfc, !PT ;  /* 0x0000000300037212 */ /* 0x000fca00078efcff */
[----:B------:R0:W-:Y:S01]  /*7a30*/  STG.E.U8 [R16.64], R3 ;  /* 0x0000000310007986 */ /* 0x0001e2000c101124 */
[----:B------:R-:W-:Y:S05]  /*7a40*/  BRA `(.L_x_172) ;  /* 0x000006f000007947 */ /* 0x000fea0003800000 */
.L_x_182:
[----:B------:R0:W-:Y:S01]  /*7a50*/  STG.E.U16 [R16.64], R19 ;  /* 0x0000001310007986 */ /* 0x0001e2000c101524 */
[----:B------:R-:W-:Y:S05]  /*7a60*/  BRA `(.L_x_172) ;  /* 0x000006d000007947 */ /* 0x000fea0003800000 */
.L_x_179:
        /* <DEDUP_REMOVED lines=12> */
.L_x_191:
        /* <DEDUP_REMOVED lines=17> */
.L_x_194:
[----:B------:R-:W-:-:S04]  /*7c40*/  LOP3.LUT R2, R19, 0x80000000, RZ, 0xc0, !PT ;  /* 0x8000000013027812 */ /* 0x000fc800078ec0ff */
[----:B------:R-:W-:-:S04]  /*7c50*/  SHF.R.U32.HI R3, RZ, 0x18, R2 ;  /* 0x00000018ff037819 */ /* 0x000fc80000011602 */
[----:B------:R-:W-:-:S04]  /*7c60*/  LOP3.LUT R0, R0, R3, RZ, 0xfc, !PT ;  /* 0x0000000300007212 */ /* 0x000fc800078efcff */
[----:B------:R-:W-:Y:S02]  /*7c70*/  PRMT R8, R0, 0x7610, R8 ;  /* 0x0000761000087816 */ /* 0x000fe40000000008 */
.L_x_193:
[----:B------:R-:W-:Y:S05]  /*7c80*/  BSYNC B0 ;  /* 0x0000000000007941 */ /* 0x000fea0003800000 */
.L_x_192:
[----:B------:R0:W-:Y:S01]  /*7c90*/  STG.E.U8 [R16.64], R8 ;  /* 0x0000000810007986 */ /* 0x0001e2000c101124 */
[----:B------:R-:W-:Y:S05]  /*7ca0*/  BRA `(.L_x_172) ;  /* 0x0000049000007947 */ /* 0x000fea0003800000 */
.L_x_190:
        /* <DEDUP_REMOVED lines=17> */
.L_x_197:
[----:B------:R-:W-:-:S04]  /*7dc0*/  LOP3.LUT R2, R19, 0x80000000, RZ, 0xc0, !PT ;  /* 0x8000000013027812 */ /* 0x000fc800078ec0ff */
[----:B------:R-:W-:-:S04]  /*7dd0*/  SHF.R.U32.HI R3, RZ, 0x18, R2 ;  /* 0x00000018ff037819 */ /* 0x000fc80000011602 */
[----:B------:R-:W-:-:S04]  /*7de0*/  LOP3.LUT R0, R0, R3, RZ, 0xfc, !PT ;  /* 0x0000000300007212 */ /* 0x000fc800078efcff */
[----:B------:R-:W-:Y:S02]  /*7df0*/  PRMT R8, R0, 0x7610, R8 ;  /* 0x0000761000087816 */ /* 0x000fe40000000008 */
.L_x_196:
[----:B------:R-:W-:Y:S05]  /*7e00*/  BSYNC B0 ;  /* 0x0000000000007941 */ /* 0x000fea0003800000 */
.L_x_195:
[----:B------:R0:W-:Y:S01]  /*7e10*/  STG.E.U8 [R16.64], R8 ;  /* 0x0000000810007986 */ /* 0x0001e2000c101124 */
[----:B------:R-:W-:Y:S05]  /*7e20*/  BRA `(.L_x_172) ;  /* 0x0000031000007947 */ /* 0x000fea0003800000 */
.L_x_189:
        /* <DEDUP_REMOVED lines=22> */
.L_x_171:
        /* <DEDUP_REMOVED lines=20> */
.L_x_199:
[----:B------:R-:W-:-:S06]  /*80d0*/  PRMT R2, RZ, 0x5410, R19 ;  /* 0x00005410ff027816 */ /* 0x000fcc0000000013 */
[----:B------:R-:W0:Y:S02]  /*80e0*/  F2I.U64.TRUNC R2, R2 ;  /* 0x0000000200027311 */ /* 0x000e24000020d800 */
[----:B0-----:R0:W-:Y:S01]  /*80f0*/  STG.E.64 [R16.64], R2 ;  /* 0x0000000210007986 */ /* 0x0011e2000c101b24 */
[----:B------:R-:W-:Y:S05]  /*8100*/  BRA `(.L_x_172) ;  /* 0x0000003000007947 */ /* 0x000fea0003800000 */
.L_x_198:
[----:B------:R-:W-:-:S06]  /*8110*/  PRMT R19, RZ, 0x5410, R19 ;  /* 0x00005410ff137816 */ /* 0x000fcc0000000013 */
[----:B------:R-:W0:Y:S02]  /*8120*/  F2I.FTZ.U32.TRUNC.NTZ R19, R19 ;  /* 0x0000001300137305 */ /* 0x000e24000021f000 */
[----:B0-----:R0:W-:Y:S02]  /*8130*/  STG.E [R16.64], R19 ;  /* 0x0000001310007986 */ /* 0x0011e4000c101924 */
.L_x_172:
[----:B------:R-:W-:-:S04]  /*8140*/  IADD3 R23, R23, 0x80, RZ ;  /* 0x0000008017177810 */ /* 0x000fc80007ffe0ff */
[----:B------:R-:W-:-:S13]  /*8150*/  ISETP.GE.AND P0, PT, R23, c[0x0][0x160], PT ;  /* 0x0000580017007a0c */ /* 0x000fda0003f06270 */
[----:B------:R-:W-:Y:S05]  /*8160*/  @P0 BRA `(.L_x_101) ;  /* 0x0000404000000947 */ /* 0x000fea0003800000 */
[----:B------:R-:W-:Y:S01]  /*8170*/  ISETP.NE.AND P0, PT, RZ, c[0x0][0x168], PT ;  /* 0x00005a00ff007a0c */ /* 0x000fe20003f05270 */
[----:B------:R-:W-:Y:S02]  /*8180*/  IMAD.MOV.U32 R18, RZ, RZ, RZ ;  /* 0x000000ffff127224 */ /* 0x000fe400078e00ff */
[----:B0-----:R-:W-:Y:S02]  /*8190*/  IMAD.MOV.U32 R0, RZ, RZ, RZ ;  /* 0x000000ffff007224 */ /* 0x001fe400078e00ff */
        /* <DEDUP_REMOVED lines=252> */
.L_x_200:
        /* <DEDUP_REMOVED lines=21> */
.L_x_204:
[----:B------:R-:W2:Y:S02]  /*92b0*/  LDG.E.U8 R2, [R2.64] ;  /* 0x0000002402027981 */ /* 0x000ea4000c1e1100 */
[----:B--2---:R-:W0:Y:S02]  /*92c0*/  I2F.U16 R0, R2 ;  /* 0x0000000200007306 */ /* 0x004e240000101000 */
[----:B0-----:R-:W-:-:S04]  /*92d0*/  F2FP.BF16.PACK_AB R0, RZ, R0 ;  /* 0x00000000ff00723e */ /* 0x001fc800000010ff */
[----:B------:R-:W-:Y:S01]  /*92e0*/  PRMT R19, R0, 0x7610, R19 ;  /* 0x0000761000137816 */ /* 0x000fe20000000013 */
[----:B------:R-:W-:Y:S05]  /*92f0*/  BRA `(.L_x_206) ;  /* 0x00000f0000007947 */ /* 0x000fea0003800000 */
.L_x_203:
        /* <DEDUP_REMOVED lines=11> */
.L_x_208:
[----:B------:R-:W2:Y:S02]  /*93b0*/  LDG.E R2, [R2.64] ;  /* 0x0000002402027981 */ /* 0x000ea4000c1e1900 */
[----:B--2---:R-:W0:Y:S02]  /*93c0*/  I2F R0, R2 ;  /* 0x0000000200007306 */ /* 0x004e240000201400 */
[----:B0-----:R-:W-:-:S04]  /*93d0*/  F2FP.BF16.PACK_AB R0, RZ, R0 ;  /* 0x00000000ff00723e */ /* 0x001fc800000010ff */
[----:B------:R-:W-:Y:S01]  /*93e0*/  PRMT R19, R0, 0x7610, R19 ;  /* 0x0000761000137816 */ /* 0x000fe20000000013 */
[----:B------:R-:W-:Y:S05]  /*93f0*/  BRA `(.L_x_206) ;  /* 0x00000e0000007947 */ /* 0x000fea0003800000 */
.L_x_207:
[----:B------:R-:W2:Y:S02]  /*9400*/  LDG.E.U16 R2, [R2.64] ;  /* 0x0000002402027981 */ /* 0x000ea4000c1e1500 */
[----:B--2---:R-:W0:Y:S02]  /*9410*/  I2F.S16 R0, R2 ;  /* 0x0000000200007306 */ /* 0x004e240000101400 */
[----:B0-----:R-:W-:-:S04]  /*9420*/  F2FP.BF16.PACK_AB R0, RZ, R0 ;  /* 0x00000000ff00723e */ /* 0x001fc800000010ff */
[----:B------:R-:W-:Y:S01]  /*9430*/  PRMT R19, R0, 0x7610, R19 ;  /* 0x0000761000137816 */ /* 0x000fe20000000013 */
[----:B------:R-:W-:Y:S05]  /*9440*/  BRA `(.L_x_206) ;  /* 0x00000db000007947 */ /* 0x000fea0003800000 */
.L_x_202:
        /* <DEDUP_REMOVED lines=9> */
.L_x_210:
[----:B------:R-:W2:Y:S02]  /*94e0*/  LDG.E.U16 R0, [R2.64] ;  /* 0x0000002402007981 */ /* 0x000ea4000c1e1500 */
[----:B--2---:R-:W-:-:S05]  /*94f0*/  HADD2.F32 R0, -RZ, R0.H0_H0 ;  /* 0x20000000ff007230 */ /* 0x004fca0000004100 */
[----:B------:R-:W-:-:S04]  /*9500*/  F2FP.BF16.PACK_AB R0, RZ, R0 ;  /* 0x00000000ff00723e */ /* 0x000fc800000010ff */
[----:B------:R-:W-:Y:S01]  /*9510*/  PRMT R19, R0, 0x7610, R19 ;  /* 0x0000761000137816 */ /* 0x000fe20000000013 */
[----:B------:R-:W-:Y:S05]  /*9520*/  BRA `(.L_x_206) ;  /* 0x00000cd000007947 */ /* 0x000fea0003800000 */
.L_x_209:
        /* <DEDUP_REMOVED lines=9> */
.L_x_212:
[----:B------:R-:W2:Y:S02]  /*95c0*/  LDG.E.U16 R2, [R2.64] ;  /* 0x0000002402027981 */ /* 0x000ea4000c1e1500 */
[----:B--2---:R-:W-:-:S05]  /*95d0*/  HADD2.F32 R0, -RZ, R2.H0_H0 ;  /* 0x20000002ff007230 */ /* 0x004fca0000004100 */
[----:B------:R-:W-:-:S04]  /*95e0*/  F2FP.BF16.PACK_AB R0, RZ, R0 ;  /* 0x00000000ff00723e */ /* 0x000fc800000010ff */
[----:B------:R-:W-:Y:S01]  /*95f0*/  PRMT R19, R0, 0x7610, R19 ;  /* 0x0000761000137816 */ /* 0x000fe20000000013 */
[----:B------:R-:W-:Y:S05]  /*9600*/  BRA `(.L_x_206) ;  /* 0x00000bf000007947 */ /* 0x000fea0003800000 */
.L_x_211:
[----:B------:R-:W2:Y:S02]  /*9610*/  LDG.E.64 R2, [R2.64] ;  /* 0x0000002402027981 */ /* 0x000ea4000c1e1b00 */
[----:B--2---:R-:W0:Y:S01]  /*9620*/  F2F.F32.F64 R0, R2 ;  /* 0x0000000200007310 */ /* 0x004e220000301000 */
[----:B------:R-:W0:-:S14]  /*9630*/  DSETP.GEU.AND P0, PT, |R2|, c[0x2][0x0], PT ;  /* 0x008000000200762a */ /* 0x000e1c0003f0e200 */
[----:B0-----:R-:W-:-:S05]  /*9640*/  @!P0 FMUL R0, R0, 1.175494350822287508e-38 ;  /* 0x0080000000008820 */ /* 0x001fca0000400000 */
[----:B------:R-:W-:-:S04]  /*9650*/  F2FP.BF16.PACK_AB R0, RZ, R0 ;  /* 0x00000000ff00723e */ /* 0x000fc800000010ff */
[----:B------:R-:W-:Y:S01]  /*9660*/  PRMT R19, R0, 0x7610, R19 ;  /* 0x0000761000137816 */ /* 0x000fe20000000013 */
[----:B------:R-:W-:Y:S05]  /*9670*/  BRA `(.L_x_206) ;  /* 0x00000b8000007947 */ /* 0x000fea0003800000 */
.L_x_201:
        /* <DEDUP_REMOVED lines=14> */
.L_x_215:
[----:B------:R-:W2:Y:S02]  /*9760*/  LDG.E.64 R2, [R2.64] ;  /* 0x0000002402027981 */ /* 0x000ea4000c1e1b00 */
[----:B--2---:R-:W0:Y:S01]  /*9770*/  F2F.F32.F64 R0, R2 ;  /* 0x0000000200007310 */ /* 0x004e220000301000 */
[----:B------:R-:W0:-:S14]  /*9780*/  DSETP.GEU.AND P0, PT, |R2|, c[0x2][0x0], PT ;  /* 0x008000000200762a */ /* 0x000e1c0003f0e200 */
[----:B0-----:R-:W-:-:S05]  /*9790*/  @!P0 FMUL R0, R0, 1.175494350822287508e-38 ;  /* 0x0080000000008820 */ /* 0x001fca0000400000 */
[----:B------:R-:W-:-:S04]  /*97a0*/  F2FP.BF16.PACK_AB R0, RZ, R0 ;  /* 0x00000000ff00723e */ /* 0x000fc800000010ff */
[----:B------:R-:W-:Y:S01]  /*97b0*/  PRMT R19, R0, 0x7610, R19 ;  /* 0x0000761000137816 */ /* 0x000fe20000000013 */
[----:B------:R-:W-:Y:S05]  /*97c0*/  BRA `(.L_x_206) ;  /* 0x00000a3000007947 */ /* 0x000fea0003800000 */
.L_x_214:
        /* <DEDUP_REMOVED lines=28> */
.L_x_217:
        /* <DEDUP_REMOVED lines=15> */
.L_x_216:
[----:B------:R0:W5:Y:S01]  /*9a80*/  LDG.E.U16 R19, [R2.64] ;  /* 0x0000002402137981 */ /* 0x000162000c1e1500 */
[----:B------:R-:W-:Y:S05]  /*9a90*/  BRA `(.L_x_206) ;  /* 0x0000076000007947 */ /* 0x000fea0003800000 */
.L_x_213:
        /* <DEDUP_REMOVED lines=12> */
.L_x_220:
        /* <DEDUP_REMOVED lines=21> */
.L_x_224:
[----:B------:R-:W-:Y:S05]  /*9cb0*/  BSYNC B1 ;  /* 0x0000000000017941 */ /* 0x000fea0003800000 */
.L_x_223:
[----:B------:R-:W-:Y:S01]  /*9cc0*/  LEA R3, R0, 0x3b800000, 0x17 ;  /* 0x3b80000000037811 */ /* 0x000fe200078eb8ff */
[----:B------:R-:W-:-:S05]  /*9cd0*/  IMAD.SHL.U32 R0, R2, 0x100000, RZ ;  /* 0x0010000002007824 */ /* 0x000fca00078e00ff */
[----:B------:R-:W-:Y:S02]  /*9ce0*/  LOP3.LUT R0, R3, R0, R4, 0xfe, !PT ;  /* 0x0000000003007212 */ /* 0x000fe400078efe04 */
.L_x_222:
[----:B------:R-:W-:Y:S05]  /*9cf0*/  BSYNC B0 ;  /* 0x0000000000007941 */ /* 0x000fea0003800000 */
.L_x_221:
[----:B------:R-:W-:-:S04]  /*9d00*/  F2FP.BF16.PACK_AB R0, RZ, R0 ;  /* 0x00000000ff00723e */ /* 0x000fc800000010ff */
[----:B------:R-:W-:Y:S01]  /*9d10*/  PRMT R19, R0, 0x7610, R19 ;  /* 0x0000761000137816 */ /* 0x000fe20000000013 */
[----:B------:R-:W-:Y:S05]  /*9d20*/  BRA `(.L_x_206) ;  /* 0x000004d000007947 */ /* 0x000fea0003800000 */
.L_x_219:
        /* <DEDUP_REMOVED lines=21> */
.L_x_228:
[----:B------:R-:W-:Y:S05]  /*9e80*/  BSYNC B1 ;  /* 0x0000000000017941 */ /* 0x000fea0003800000 */
.L_x_227:
[----:B------:R-:W-:Y:S01]  /*9e90*/  LEA R3, R0, 0x37800000, 0x17 ;  /* 0x3780000000037811 */ /* 0x000fe200078eb8ff */
[----:B------:R-:W-:-:S05]  /*9ea0*/  IMAD.SHL.U32 R0, R2, 0x200000, RZ ;  /* 0x0020000002007824 */ /* 0x000fca00078e00ff */
[----:B------:R-:W-:Y:S02]  /*9eb0*/  LOP3.LUT R0, R3, R0, R4, 0xfe, !PT ;  /* 0x0000000003007212 */ /* 0x000fe400078efe04 */
.L_x_226:
[----:B------:R-:W-:Y:S05]  /*9ec0*/  BSYNC B0 ;  /* 0x0000000000007941 */ /* 0x000fea0003800000 */
.L_x_225:
[----:B------:R-:W-:-:S04]  /*9ed0*/  F2FP.BF16.PACK_AB R0, RZ, R0 ;  /* 0x00000000ff00723e */ /* 0x000fc800000010ff */
[----:B------:R-:W-:Y:S01]  /*9ee0*/  PRMT R19, R0, 0x7610, R19 ;  /* 0x0000761000137816 */ /* 0x000fe20000000013 */
[----:B------:R-:W-:Y:S05]  /*9ef0*/  BRA `(.L_x_206) ;  /* 0x0000030000007947 */ /* 0x000fea0003800000 */
.L_x_218:
        /* <DEDUP_REMOVED lines=14> */
.L_x_232:
[----:B------:R-:W-:Y:S05]  /*9fe0*/  BSYNC B0 ;  /* 0x0000000000007941 */ /* 0x000fea0003800000 */
.L_x_231:
[----:B------:R-:W-:-:S04]  /*9ff0*/  F2FP.BF16.PACK_AB R0, RZ, R0 ;  /* 0x00000000ff00723e */ /* 0x000fc800000010ff */
[----:B------:R-:W-:Y:S01]  /*a000*/  PRMT R19, R0, 0x7610, R19 ;  /* 0x0000761000137816 */ /* 0x000fe20000000013 */
[----:B------:R-:W-:Y:S05]  /*a010*/  BRA `(.L_x_206) ;  /* 0x000001e000007947 */ /* 0x000fea0003800000 */
.L_x_205:
        /* <DEDUP_REMOVED lines=21> */
.L_x_230:
[----:B------:R-:W2:Y:S02]  /*a170*/  LDG.E.64 R2, [R2.64] ;  /* 0x0000002402027981 */ /* 0x000ea4000c1e1b00 */
[----:B--2---:R-:W0:Y:S02]  /*a180*/  I2F.U64 R0, R2 ;  /* 0x0000000200007312 */ /* 0x004e240000301000 */
[----:B0-----:R-:W-:-:S04]  /*a190*/  F2FP.BF16.PACK_AB R0, RZ, R0 ;  /* 0x00000000ff00723e */ /* 0x001fc800000010ff */
[----:B------:R-:W-:Y:S01]  /*a1a0*/  PRMT R19, R0, 0x7610, R19 ;  /* 0x0000761000137816 */ /* 0x000fe20000000013 */
[----:B------:R-:W-:Y:S05]  /*a1b0*/  BRA `(.L_x_206) ;  /* 0x0000004000007947 */ /* 0x000fea0003800000 */
.L_x_229:
[----:B------:R-:W2:Y:S02]  /*a1c0*/  LDG.E R2, [R2.64] ;  /* 0x0000002402027981 */ /* 0x000ea4000c1e1900 */
[----:B--2---:R-:W0:Y:S02]  /*a1d0*/  I2F.U32 R0, R2 ;  /* 0x0000000200007306 */ /* 0x004e240000201000 */
[----:B0-----:R-:W-:-:S04]  /*a1e0*/  F2FP.BF16.PACK_AB R0, RZ, R0 ;  /* 0x00000000ff00723e */ /* 0x001fc800000010ff */
[----:B------:R-:W-:Y:S02]  /*a1f0*/  PRMT R19, R0, 0x7610, R19 ;  /* 0x0000761000137816 */ /* 0x000fe40000000013 */
.L_x_206:
        /* <DEDUP_REMOVED lines=18> */
.L_x_236:
[----:B------:R-:W2:Y:S02]  /*a320*/  LDG.E.U8 R2, [R2.64] ;  /* 0x0000002402027981 */ /* 0x000ea4000c1e1100 */
[----:B--2---:R-:W0:Y:S02]  /*a330*/  I2F.U16 R0, R2 ;  /* 0x0000000200007306 */ /* 0x004e240000101000 */
[----:B0-----:R-:W-:Y:S01]  /*a340*/  F2FP.BF16.PACK_AB R0, RZ, R0 ;  /* 0x00000000ff00723e */ /* 0x001fe200000010ff */
[----:B------:R-:W-:Y:S05]  /*a350*/  BRA `(.L_x_238) ;  /* 0x00000e3000007947 */ /* 0x000fea0003800000 */
.L_x_235:
        /* <DEDUP_REMOVED lines=10> */
.L_x_240:
[----:B------:R-:W2:Y:S02]  /*a400*/  LDG.E R2, [R2.64] ;  /* 0x0000002402027981 */ /* 0x000ea4000c1e1900 */
[----:B--2---:R-:W0:Y:S02]  /*a410*/  I2F R0, R2 ;  /* 0x0000000200007306 */ /* 0x004e240000201400 */
[----:B0-----:R-:W-:Y:S01]  /*a420*/  F2FP.BF16.PACK_AB R0, RZ, R0 ;  /* 0x00000000ff00723e */ /* 0x001fe200000010ff */
[----:B------:R-:W-:Y:S05]  /*a430*/  BRA `(.L_x_238) ;  /* 0x00000d5000007947 */ /* 0x000fea0003800000 */
.L_x_239:
[----:B------:R-:W2:Y:S02]  /*a440*/  LDG.E.U16 R2, [R2.64] ;  /* 0x0000002402027981 */ /* 0x000ea4000c1e1500 */
[----:B--2---:R-:W0:Y:S02]  /*a450*/  I2F.S16 R0, R2 ;  /* 0x0000000200007306 */ /* 0x004e240000101400 */
[----:B0-----:R-:W-:Y:S01]  /*a460*/  F2FP.BF16.PACK_AB R0, RZ, R0 ;  /* 0x00000000ff00723e */ /* 0x001fe200000010ff */
[----:B------:R-:W-:Y:S05]  /*a470*/  BRA `(.L_x_238) ;  /* 0x00000d1000007947 */ /* 0x000fea0003800000 */
.L_x_234:
        /* <DEDUP_REMOVED lines=9> */
.L_x_242:
[----:B------:R-:W2:Y:S02]  /*a510*/  LDG.E.U16 R0, [R2.64] ;  /* 0x0000002402007981 */ /* 0x000ea4000c1e1500 */
[----:B--2---:R-:W-:-:S05]  /*a520*/  HADD2.F32 R0, -RZ, R0.H0_H0 ;  /* 0x20000000ff007230 */ /* 0x004fca0000004100 */
[----:B------:R-:W-:Y:S01]  /*a530*/  F2FP.BF16.PACK_AB R0, RZ, R0 ;  /* 0x00000000ff00723e */ /* 0x000fe200000010ff */
[----:B------:R-:W-:Y:S05]  /*a540*/  BRA `(.L_x_238) ;  /* 0x00000c4000007947 */ /* 0x000fea0003800000 */
.L_x_241:
        /* <DEDUP_REMOVED lines=9> */
.L_x_244:
[----:B------:R-:W2:Y:S02]  /*a5e0*/  LDG.E.U16 R2, [R2.64] ;  /* 0x0000002402027981 */ /* 0x000ea4000c1e1500 */
[----:B--2---:R-:W-:-:S05]  /*a5f0*/  HADD2.F32 R0, -RZ, R2.H0_H0 ;  /* 0x20000002ff007230 */ /* 0x004fca0000004100 */
[----:B------:R-:W-:Y:S01]  /*a600*/  F2FP.BF16.PACK_AB R0, RZ, R0 ;  /* 0x00000000ff00723e */ /* 0x000fe200000010ff */
[----:B------:R-:W-:Y:S05]  /*a610*/  BRA `(.L_x_238) ;  /* 0x00000b7000007947 */ /* 0x000fea0003800000 */
.L_x_243:
[----:B------:R-:W2:Y:S02]  /*a620*/  LDG.E.64 R2, [R2.64] ;  /* 0x0000002402027981 */ /* 0x000ea4000c1e1b00 */
[----:B--2---:R-:W0:Y:S01]  /*a630*/  F2F.F32.F64 R0, R2 ;  /* 0x0000000200007310 */ /* 0x004e220000301000 */
[----:B------:R-:W0:-:S14]  /*a640*/  DSETP.GEU.AND P0, PT, |R2|, c[0x2][0x0], PT ;  /* 0x008000000200762a */ /* 0x000e1c0003f0e200 */
[----:B0-----:R-:W-:-:S05]  /*a650*/  @!P0 FMUL R0, R0, 1.175494350822287508e-38 ;  /* 0x0080000000008820 */ /* 0x001fca0000400000 */
[----:B------:R-:W-:Y:S01]  /*a660*/  F2FP.BF16.PACK_AB R0, RZ, R0 ;  /* 0x00000000ff00723e */ /* 0x000fe200000010ff */
[----:B------:R-:W-:Y:S05]  /*a670*/  BRA `(.L_x_238) ;  /* 0x00000b1000007947 */ /* 0x000fea0003800000 */
.L_x_233:
        /* <DEDUP_REMOVED lines=13> */
.L_x_247:
[----:B------:R-:W2:Y:S02]  /*a750*/  LDG.E.64 R2, [R2.64] ;  /* 0x0000002402027981 */ /* 0x000ea4000c1e1b00 */
[----:B--2---:R-:W0:Y:S01]  /*a760*/  F2F.F32.F64 R0, R2 ;  /* 0x0000000200007310 */ /* 0x004e220000301000 */
[----:B------:R-:W0:-:S14]  /*a770*/  DSETP.GEU.AND P0, PT, |R2|, c[0x2][0x0], PT ;  /* 0x008000000200762a */ /* 0x000e1c0003f0e200 */
[----:B0-----:R-:W-:-:S05]  /*a780*/  @!P0 FMUL R0, R0, 1.175494350822287508e-38 ;  /* 0x0080000000008820 */ /* 0x001fca0000400000 */
[----:B------:R-:W-:Y:S01]  /*a790*/  F2FP.BF16.PACK_AB R0, RZ, R0 ;  /* 0x00000000ff00723e */ /* 0x000fe200000010ff */
[----:B------:R-:W-:Y:S05]  /*a7a0*/  BRA `(.L_x_238) ;  /* 0x000009e000007947 */ /* 0x000fea0003800000 */
.L_x_246:
        /* <DEDUP_REMOVED lines=28> */
.L_x_249:
        /* <DEDUP_REMOVED lines=15> */
.L_x_248:
[----:B------:R0:W5:Y:S01]  /*aa60*/  LDG.E.U16 R0, [R2.64] ;  /* 0x0000002402007981 */ /* 0x000162000c1e1500 */
[----:B------:R-:W-:Y:S05]  /*aa70*/  BRA `(.L_x_238) ;  /* 0x0000071000007947 */ /* 0x000fea0003800000 */
.L_x_245:
        /* <DEDUP_REMOVED lines=12> */
.L_x_252:
        /* <DEDUP_REMOVED lines=21> */
.L_x_256:
[----:B------:R-:W-:Y:S05]  /*ac90*/  BSYNC B1 ;  /* 0x0000000000017941 */ /* 0x000fea0003800000 */
.L_x_255:
[----:B------:R-:W-:Y:S01]  /*aca0*/  LEA R3, R0, 0x3b800000, 0x17 ;  /* 0x3b80000000037811 */ /* 0x000fe200078eb8ff */
[----:B------:R-:W-:-:S05]  /*acb0*/  IMAD.SHL.U32 R0, R2, 0x100000, RZ ;  /* 0x0010000002007824 */ /* 0x000fca00078e00ff */
[----:B------:R-:W-:Y:S02]  /*acc0*/  LOP3.LUT R0, R3, R0, R4, 0xfe, !PT ;  /* 0x0000000003007212 */ /* 0x000fe400078efe04 */
.L_x_254:
[----:B------:R-:W-:Y:S05]  /*acd0*/  BSYNC B0 ;  /* 0x0000000000007941 */ /* 0x000fea0003800000 */
.L_x_253:
[----:B------:R-:W-:Y:S01]  /*ace0*/  F2FP.BF16.PACK_AB R0, RZ, R0 ;  /* 0x00000000ff00723e */ /* 0x000fe200000010ff */
[----:B------:R-:W-:Y:S05]  /*acf0*/  BRA `(.L_x_238) ;  /* 0x0000049000007947 */ /* 0x000fea0003800000 */
.L_x_251:
        /* <DEDUP_REMOVED lines=21> */
.L_x_260:
[----:B------:R-:W-:Y:S05]  /*ae50*/  BSYNC B1 ;  /* 0x0000000000017941 */ /* 0x000fea0003800000 */
.L_x_259:
[----:B------:R-:W-:Y:S01]  /*ae60*/  LEA R3, R0, 0x37800000, 0x17 ;  /* 0x3780000000037811 */ /* 0x000fe200078eb8ff */
[----:B------:R-:W-:-:S05]  /*ae70*/  IMAD.SHL.U32 R0, R2, 0x200000, RZ ;  /* 0x0020000002007824 */ /* 0x000fca00078e00ff */
[----:B------:R-:W-:Y:S02]  /*ae80*/  LOP3.LUT R0, R3, R0, R4, 0xfe, !PT ;  /* 0x0000000003007212 */ /* 0x000fe400078efe04 */
.L_x_258:
[----:B------:R-:W-:Y:S05]  /*ae90*/  BSYNC B0 ;  /* 0x0000000000007941 */ /* 0x000fea0003800000 */
.L_x_257:
[----:B------:R-:W-:Y:S01]  /*aea0*/  F2FP.BF16.PACK_AB R0, RZ, R0 ;  /* 0x00000000ff00723e */ /* 0x000fe200000010ff */
[----:B------:R-:W-:Y:S05]  /*aeb0*/  BRA `(.L_x_238) ;  /* 0x000002d000007947 */ /* 0x000fea0003800000 */
.L_x_250:
        /* <DEDUP_REMOVED lines=14> */
.L_x_264:
[----:B------:R-:W-:Y:S05]  /*afa0*/  BSYNC B0 ;  /* 0x0000000000007941 */ /* 0x000fea0003800000 */
.L_x_263:
[----:B------:R-:W-:Y:S01]  /*afb0*/  F2FP.BF16.PACK_AB R0, RZ, R0 ;  /* 0x00000000ff00723e */ /* 0x000fe200000010ff */
[----:B------:R-:W-:Y:S05]  /*afc0*/  BRA `(.L_x_238) ;  /* 0x000001c000007947 */ /* 0x000fea0003800000 */
.L_x_237:
        /* <DEDUP_REMOVED lines=21> */
.L_x_262:
[----:B------:R-:W2:Y:S02]  /*b120*/  LDG.E.64 R2, [R2.64] ;  /* 0x0000002402027981 */ /* 0x000ea4000c1e1b00 */
[----:B--2---:R-:W0:Y:S02]  /*b130*/  I2F.U64 R0, R2 ;  /* 0x0000000200007312 */ /* 0x004e240000301000 */
[----:B0-----:R-:W-:Y:S01]  /*b140*/  F2FP.BF16.PACK_AB R0, RZ, R0 ;  /* 0x00000000ff00723e */ /* 0x001fe200000010ff */
[----:B------:R-:W-:Y:S05]  /*b150*/  BRA `(.L_x_238) ;  /* 0x0000003000007947 */ /* 0x000fea0003800000 */
.L_x_261:
[----:B------:R-:W2:Y:S02]  /*b160*/  LDG.E R2, [R2.64] ;  /* 0x0000002402027981 */ /* 0x000ea4000c1e1900 */
[----:B--2---:R-:W0:Y:S02]  /*b170*/  I2F.U32 R0, R2 ;  /* 0x0000000200007306 */ /* 0x004e240000201000 */
[----:B0-----:R-:W-:-:S06]  /*b180*/  F2FP.BF16.PACK_AB R0, RZ, R0 ;  /* 0x00000000ff00723e */ /* 0x001fcc00000010ff */
.L_x_238:
        /* <DEDUP_REMOVED lines=25> */
.L_x_268:
[----:B------:R-:W-:-:S06]  /*b320*/  PRMT R3, RZ, 0x5410, R19 ;  /* 0x00005410ff037816 */ /* 0x000fcc0000000013 */
[----:B------:R-:W0:Y:S02]  /*b330*/  F2I.S64.TRUNC R2, R3 ;  /* 0x0000000300027311 */ /* 0x000e24000020d900 */
[----:B0-----:R0:W-:Y:S01]  /*b340*/  STG.E.U8 [R16.64], R2 ;  /* 0x0000000210007986 */ /* 0x0011e2000c101124 */
[----:B------:R-:W-:Y:S05]  /*b350*/  BRA `(.L_x_270) ;  /* 0x00000e4000007947 */ /* 0x000fea0003800000 */
.L_x_267:
        /* <DEDUP_REMOVED lines=10> */
.L_x_272:
[----:B------:R-:W-:-:S06]  /*b400*/  PRMT R19, RZ, 0x5410, R19 ;  /* 0x00005410ff137816 */ /* 0x000fcc0000000013 */
[----:B------:R-:W0:Y:S02]  /*b410*/  F2I.FTZ.TRUNC.NTZ R19, R19 ;  /* 0x0000001300137305 */ /* 0x000e24000021f100 */
[----:B0-----:R0:W-:Y:S01]  /*b420*/  STG.E [R16.64], R19 ;  /* 0x0000001310007986 */ /* 0x0011e2000c101924 */
[----:B------:R-:W-:Y:S05]  /*b430*/  BRA `(.L_x_270) ;  /* 0x00000d6000007947 */ /* 0x000fea0003800000 */
.L_x_271:
[----:B------:R-:W-:-:S06]  /*b440*/  PRMT R19, RZ, 0x5410, R19 ;  /* 0x00005410ff137816 */ /* 0x000fcc0000000013 */
[----:B------:R-:W0:Y:S02]  /*b450*/  F2I.FTZ.TRUNC.NTZ R19, R19 ;  /* 0x0000001300137305 */ /* 0x000e24000021f100 */
[----:B0-----:R0:W-:Y:S01]  /*b460*/  STG.E.U16 [R16.64], R19 ;  /* 0x0000001310007986 */ /* 0x0011e2000c101524 */
[----:B------:R-:W-:Y:S05]  /*b470*/  BRA `(.L_x_270) ;  /* 0x00000d2000007947 */ /* 0x000fea0003800000 */
.L_x_266:
        /* <DEDUP_REMOVED lines=9> */
.L_x_274:
[----:B------:R-:W-:-:S04]  /*b510*/  PRMT R0, RZ, 0x5410, R19 ;  /* 0x00005410ff007816 */ /* 0x000fc80000000013 */
[----:B------:R-:W-:-:S05]  /*b520*/  F2FP.PACK_AB R0, RZ, R0 ;  /* 0x00000000ff00723e */ /* 0x000fca00000000ff */
[----:B------:R0:W-:Y:S01]  /*b530*/  STG.E.U16 [R16.64], R0 ;  /* 0x0000000010007986 */ /* 0x0001e2000c101524 */
[----:B------:R-:W-:Y:S05]  /*b540*/  BRA `(.L_x_270) ;  /* 0x00000c5000007947 */ /* 0x000fea0003800000 */
.L_x_273:
        /* <DEDUP_REMOVED lines=10> */
.L_x_276:
[----:B------:R-:W-:-:S04]  /*b5f0*/  PRMT R19, RZ, 0x5410, R19 ;  /* 0x00005410ff137816 */ /* 0x000fc80000000013 */
[----:B------:R-:W-:-:S04]  /*b600*/  F2FP.PACK_AB R3, RZ, R19 ;  /* 0x00000013ff03723e */ /* 0x000fc800000000ff */
[----:B------:R-:W-:-:S05]  /*b610*/  PRMT R3, R3, 0x5410, RZ ;  /* 0x0000541003037816 */ /* 0x000fca00000000ff */
[----:B------:R0:W-:Y:S01]  /*b620*/  STG.E [R16.64], R3 ;  /* 0x0000000310007986 */ /* 0x0001e2000c101924 */
[----:B------:R-:W-:Y:S05]  /*b630*/  BRA `(.L_x_270) ;  /* 0x00000b6000007947 */ /* 0x000fea0003800000 */
.L_x_275:
[----:B------:R-:W-:-:S05]  /*b640*/  PRMT R2, RZ, 0x5410, R19 ;  /* 0x00005410ff027816 */ /* 0x000fca0000000013 */
[----:B------:R-:W-:-:S06]  /*b650*/  FMUL.FTZ R2, R2, 1 ;  /* 0x3f80000002027820 */ /* 0x000fcc0000410000 */
[----:B------:R-:W0:Y:S02]  /*b660*/  F2F.F64.F32 R2, R2 ;  /* 0x0000000200027310 */ /* 0x000e240000201800 */
[----:B0-----:R0:W-:Y:S01]  /*b670*/  STG.E.64 [R16.64], R2 ;  /* 0x0000000210007986 */ /* 0x0011e2000c101b24 */
[----:B------:R-:W-:Y:S05]  /*b680*/  BRA `(.L_x_270) ;  /* 0x00000b1000007947 */ /* 0x000fea0003800000 */
.L_x_265:
        /* <DEDUP_REMOVED lines=13> */
.L_x_279:
[----:B------:R-:W-:Y:S01]  /*b760*/  PRMT R19, RZ, 0x5410, R19 ;  /* 0x00005410ff137816 */ /* 0x000fe20000000013 */
[----:B------:R-:W-:-:S04]  /*b770*/  CS2R R6, SRZ ;  /* 0x0000000000067805 */ /* 0x000fc8000001ff00 */
[----:B------:R-:W-:-:S06]  /*b780*/  FMUL.FTZ R4, R19, 1 ;  /* 0x3f80000013047820 */ /* 0x000fcc0000410000 */
[----:B------:R-:W0:Y:S02]  /*b790*/  F2F.F64.F32 R4, R4 ;  /* 0x0000000400047310 */ /* 0x000e240000201800 */
[----:B0-----:R0:W-:Y:S01]  /*b7a0*/  STG.E.128 [R16.64], R4 ;  /* 0x0000000410007986 */ /* 0x0011e2000c101d24 */
[----:B------:R-:W-:Y:S05]  /*b7b0*/  BRA `(.L_x_270) ;  /* 0x000009e000007947 */ /* 0x000fea0003800000 */
.L_x_278:
        /* <DEDUP_REMOVED lines=21> */
.L_x_283:
[----:B------:R-:W-:Y:S05]  /*b910*/  BSYNC B0 ;  /* 0x0000000000007941 */ /* 0x000fea0003800000 */
.L_x_282:
[----:B------:R-:W-:-:S05]  /*b920*/  LOP3.LUT R3, R0, R3, RZ, 0xfc, !PT ;  /* 0x0000000300037212 */ /* 0x000fca00078efcff */
[----:B------:R0:W-:Y:S01]  /*b930*/  STG.E.U8 [R16.64], R3 ;  /* 0x0000000310007986 */ /* 0x0001e2000c101124 */
[----:B------:R-:W-:Y:S05]  /*b940*/  BRA `(.L_x_270) ;  /* 0x0000085000007947 */ /* 0x000fea0003800000 */
.L_x_281:
        /* <DEDUP_REMOVED lines=13> */
.L_x_285:
[----:B------:R-:W-:Y:S01]  /*ba20*/  IMAD.MOV.U32 R0, RZ, RZ, 0x7f ;  /* 0x0000007fff007424 */ /* 0x000fe200078e00ff */
[----:B------:R-:W-:-:S04]  /*ba30*/  ISETP.GT.U32.AND P0, PT, R2, 0x7f800000, PT ;  /* 0x7f8000000200780c */ /* 0x000fc80003f04070 */
[----:B------:R-:W-:-:S04]  /*ba40*/  SEL R0, R0, 0x7c, P0 ;  /* 0x0000007c00007807 */ /* 0x000fc80000000000 */
.L_x_286:
[----:B------:R-:W-:Y:S05]  /*ba50*/  BSYNC B0 ;  /* 0x0000000000007941 */ /* 0x000fea0003800000 */
.L_x_284:
[----:B------:R-:W-:-:S04]  /*ba60*/  LOP3.LUT R2, R19, 0x80000000, RZ, 0xc0, !PT ;  /* 0x8000000013027812 */ /* 0x000fc800078ec0ff */
[----:B------:R-:W-:-:S04]  /*ba70*/  SHF.R.U32.HI R3, RZ, 0x18, R2 ;  /* 0x00000018ff037819 */ /* 0x000fc80000011602 */
[----:B------:R-:W-:-:S05]  /*ba80*/  LOP3.LUT R3, R0, R3, RZ, 0xfc, !PT ;  /* 0x0000000300037212 */ /* 0x000fca00078efcff */
[----:B------:R0:W-:Y:S01]  /*ba90*/  STG.E.U8 [R16.64], R3 ;  /* 0x0000000310007986 */ /* 0x0001e2000c101124 */
[----:B------:R-:W-:Y:S05]  /*baa0*/  BRA `(.L_x_270) ;  /* 0x000006f000007947 */ /* 0x000fea0003800000 */
.L_x_280:
[----:B------:R0:W-:Y:S01]  /*bab0*/  STG.E.U16 [R16.64], R19 ;  /* 0x0000001310007986 */ /* 0x0001e2000c101524 */
[----:B------:R-:W-:Y:S05]  /*bac0*/  BRA `(.L_x_270) ;  /* 0x000006d000007947 */ /* 0x000fea0003800000 */
.L_x_277:
        /* <DEDUP_REMOVED lines=12> */
.L_x_289:
        /* <DEDUP_REMOVED lines=17> */
.L_x_292:
[----:B------:R-:W-:-:S04]  /*bca0*/  LOP3.LUT R2, R19, 0x80000000, RZ, 0xc0, !PT ;  /* 0x8000000013027812 */ /* 0x000fc800078ec0ff */
[----:B------:R-:W-:-:S04]  /*bcb0*/  SHF.R.U32.HI R3, RZ, 0x18, R2 ;  /* 0x00000018ff037819 */ /* 0x000fc80000011602 */
[----:B------:R-:W-:-:S04]  /*bcc0*/  LOP3.LUT R0, R0, R3, RZ, 0xfc, !PT ;  /* 0x0000000300007212 */ /* 0x000fc800078efcff */
[----:B------:R-:W-:Y:S02]  /*bcd0*/  PRMT R8, R0, 0x7610, R8 ;  /* 0x0000761000087816 */ /* 0x000fe40000000008 */
.L_x_291:
[----:B------:R-:W-:Y:S05]  /*bce0*/  BSYNC B0 ;  /* 0x0000000000007941 */ /* 0x000fea0003800000 */
.L_x_290:
[----:B------:R0:W-:Y:S01]  /*bcf0*/  STG.E.U8 [R16.64], R8 ;  /* 0x0000000810007986 */ /* 0x0001e2000c101124 */
[----:B------:R-:W-:Y:S05]  /*bd00*/  BRA `(.L_x_270) ;  /* 0x0000049000007947 */ /* 0x000fea0003800000 */
.L_x_288:
        /* <DEDUP_REMOVED lines=17> */
.L_x_295:
[----:B------:R-:W-:-:S04]  /*be20*/  LOP3.LUT R2, R19, 0x80000000, RZ, 0xc0, !PT ;  /* 0x8000000013027812 */ /* 0x000fc800078ec0ff */
[----:B------:R-:W-:-:S04]  /*be30*/  SHF.R.U32.HI R3, RZ, 0x18, R2 ;  /* 0x00000018ff037819 */ /* 0x000fc80000011602 */
[----:B------:R-:W-:-:S04]  /*be40*/  LOP3.LUT R0, R0, R3, RZ, 0xfc, !PT ;  /* 0x0000000300007212 */ /* 0x000fc800078efcff */
[----:B------:R-:W-:Y:S02]  /*be50*/  PRMT R8, R0, 0x7610, R8 ;  /* 0x0000761000087816 */ /* 0x000fe40000000008 */
.L_x_294:
[----:B------:R-:W-:Y:S05]  /*be60*/  BSYNC B0 ;  /* 0x0000000000007941 */ /* 0x000fea0003800000 */
.L_x_293:
[----:B------:R0:W-:Y:S01]  /*be70*/  STG.E.U8 [R16.64], R8 ;  /* 0x0000000810007986 */ /* 0x0001e2000c101124 */
[----:B------:R-:W-:Y:S05]  /*be80*/  BRA `(.L_x_270) ;  /* 0x0000031000007947 */ /* 0x000fea0003800000 */
.L_x_287:
        /* <DEDUP_REMOVED lines=22> */
.L_x_269:
        /* <DEDUP_REMOVED lines=20> */
.L_x_297:
[----:B------:R-:W-:-:S06]  /*c130*/  PRMT R2, RZ, 0x5410, R19 ;  /* 0x00005410ff027816 */ /* 0x000fcc0000000013 */
[----:B------:R-:W0:Y:S02]  /*c140*/  F2I.U64.TRUNC R2, R2 ;  /* 0x0000000200027311 */ /* 0x000e24000020d800 */
[----:B0-----:R0:W-:Y:S01]  /*c150*/  STG.E.64 [R16.64], R2 ;  /* 0x0000000210007986 */ /* 0x0011e2000c101b24 */
[----:B------:R-:W-:Y:S05]  /*c160*/  BRA `(.L_x_270) ;  /* 0x0000003000007947 */ /* 0x000fea0003800000 */
.L_x_296:
[----:B------:R-:W-:-:S06]  /*c170*/  PRMT R19, RZ, 0x5410, R19 ;  /* 0x00005410ff137816 */ /* 0x000fcc0000000013 */
[----:B------:R-:W0:Y:S02]  /*c180*/  F2I.FTZ.U32.TRUNC.NTZ R19, R19 ;  /* 0x0000001300137305 */ /* 0x000e24000021f000 */
[----:B0-----:R0:W-:Y:S02]  /*c190*/  STG.E [R16.64], R19 ;  /* 0x0000001310007986 */ /* 0x0011e4000c101924 */
.L_x_270:
[----:B------:R-:W-:Y:S02]  /*c1a0*/  IADD3 R23, R23, 0x80, RZ ;  /* 0x0000008017177810 */ /* 0x000fe40007ffe0ff */
.L_x_101:
[----:B------:R-:W-:Y:S05]  /*c1b0*/  BSYNC B6 ;  /* 0x0000000000067941 */ /* 0x000fea0003800000 */
.L_x_100:
[----:B------:R-:W-:-:S13]  /*c1c0*/  ISETP.GE.AND P0, PT, R23, c[0x0][0x160], PT ;  /* 0x0000580017007a0c */ /* 0x000fda0003f06270 */
[----:B------:R-:W-:Y:S05]  /*c1d0*/  @P0 EXIT ;  /* 0x000000000000094d */ /* 0x000fea0003800000 */
        /* <DEDUP_REMOVED lines=255> */
.L_x_298:
        /* <DEDUP_REMOVED lines=21> */
.L_x_302:
[----:B------:R-:W2:Y:S02]  /*d320*/  LDG.E.U8 R2, [R2.64] ;  /* 0x0000002402027981 */ /* 0x000ea4000c1e1100 */
[----:B--2---:R-:W0:Y:S02]  /*d330*/  I2F.U16 R0, R2 ;  /* 0x0000000200007306 */ /* 0x004e240000101000 */
[----:B0-----:R-:W-:-:S04]  /*d340*/  F2FP.BF16.PACK_AB R0, RZ, R0 ;  /* 0x00000000ff00723e */ /* 0x001fc800000010ff */
[----:B------:R-:W-:Y:S01]  /*d350*/  PRMT R19, R0, 0x7610, R19 ;  /* 0x0000761000137816 */ /* 0x000fe20000000013 */
[----:B------:R-:W-:Y:S05]  /*d360*/  BRA `(.L_x_304) ;  /* 0x00000f0000007947 */ /* 0x000fea0003800000 */
.L_x_301:
        /* <DEDUP_REMOVED lines=11> */
.L_x_306:
[----:B------:R-:W2:Y:S02]  /*d420*/  LDG.E R2, [R2.64] ;  /* 0x0000002402027981 */ /* 0x000ea4000c1e1900 */
[----:B--2---:R-:W0:Y:S02]  /*d430*/  I2F R0, R2 ;  /* 0x0000000200007306 */ /* 0x004e240000201400 */
[----:B0-----:R-:W-:-:S04]  /*d440*/  F2FP.BF16.PACK_AB R0, RZ, R0 ;  /* 0x00000000ff00723e */ /* 0x001fc800000010ff */
[----:B------:R-:W-:Y:S01]  /*d450*/  PRMT R19, R0, 0x7610, R19 ;  /* 0x0000761000137816 */ /* 0x000fe20000000013 */
[----:B------:R-:W-:Y:S05]  /*d460*/  BRA `(.L_x_304) ;  /* 0x00000e0000007947 */ /* 0x000fea0003800000 */
.L_x_305:
[----:B------:R-:W2:Y:S02]  /*d470*/  LDG.E.U16 R2, [R2.64] ;  /* 0x0000002402027981 */ /* 0x000ea4000c1e1500 */
[----:B--2---:R-:W0:Y:S02]  /*d480*/  I2F.S16 R0, R2 ;  /* 0x0000000200007306 */ /* 0x004e240000101400 */
[----:B0-----:R-:W-:-:S04]  /*d490*/  F2FP.BF16.PACK_AB R0, RZ, R0 ;  /* 0x00000000ff00723e */ /* 0x001fc800000010ff */
[----:B------:R-:W-:Y:S01]  /*d4a0*/  PRMT R19, R0, 0x7610, R19 ;  /* 0x0000761000137816 */ /* 0x000fe20000000013 */
[----:B------:R-:W-:Y:S05]  /*d4b0*/  BRA `(.L_x_304) ;  /* 0x00000db000007947 */ /* 0x000fea0003800000 */
.L_x_300:
        /* <DEDUP_REMOVED lines=9> */
.L_x_308:
[----:B------:R-:W2:Y:S02]  /*d550*/  LDG.E.U16 R0, [R2.64] ;  /* 0x0000002402007981 */ /* 0x000ea4000c1e1500 */
[----:B--2---:R-:W-:-:S05]  /*d560*/  HADD2.F32 R0, -RZ, R0.H0_H0 ;  /* 0x20000000ff007230 */ /* 0x004fca0000004100 */
[----:B------:R-:W-:-:S04]  /*d570*/  F2FP.BF16.PACK_AB R0, RZ, R0 ;  /* 0x00000000ff00723e */ /* 0x000fc800000010ff */
[----:B------:R-:W-:Y:S01]  /*d580*/  PRMT R19, R0, 0x7610, R19 ;  /* 0x0000761000137816 */ /* 0x000fe20000000013 */
[----:B------:R-:W-:Y:S05]  /*d590*/  BRA `(.L_x_304) ;  /* 0x00000cd000007947 */ /* 0x000fea0003800000 */
.L_x_307:
        /* <DEDUP_REMOVED lines=9> */
.L_x_310:
[----:B------:R-:W2:Y:S02]  /*d630*/  LDG.E.U16 R2, [R2.64] ;  /* 0x0000002402027981 */ /* 0x000ea4000c1e1500 */
[----:B--2---:R-:W-:-:S05]  /*d640*/  HADD2.F32 R0, -RZ, R2.H0_H0 ;  /* 0x20000002ff007230 */ /* 0x004fca0000004100 */
[----:B------:R-:W-:-:S04]  /*d650*/  F2FP.BF16.PACK_AB R0, RZ, R0 ;  /* 0x00000000ff00723e */ /* 0x000fc800000010ff */
[----:B------:R-:W-:Y:S01]  /*d660*/  PRMT R19, R0, 0x7610, R19 ;  /* 0x0000761000137816 */ /* 0x000fe20000000013 */
[----:B------:R-:W-:Y:S05]  /*d670*/  BRA `(.L_x_304) ;  /* 0x00000bf000007947 */ /* 0x000fea0003800000 */
.L_x_309:
[----:B------:R-:W2:Y:S02]  /*d680*/  LDG.E.64 R2, [R2.64] ;  /* 0x0000002402027981 */ /* 0x000ea4000c1e1b00 */
[----:B--2---:R-:W0:Y:S01]  /*d690*/  F2F.F32.F64 R0, R2 ;  /* 0x0000000200007310 */ /* 0x004e220000301000 */
[----:B------:R-:W0:-:S14]  /*d6a0*/  DSETP.GEU.AND P0, PT, |R2|, c[0x2][0x0], PT ;  /* 0x008000000200762a */ /* 0x000e1c0003f0e200 */
[----:B0-----:R-:W-:-:S05]  /*d6b0*/  @!P0 FMUL R0, R0, 1.175494350822287508e-38 ;  /* 0x0080000000008820 */ /* 0x001fca0000400000 */
[----:B------:R-:W-:-:S04]  /*d6c0*/  F2FP.BF16.PACK_AB R0, RZ, R0 ;  /* 0x00000000ff00723e */ /* 0x000fc800000010ff */
[----:B------:R-:W-:Y:S01]  /*d6d0*/  PRMT R19, R0, 0x7610, R19 ;  /* 0x0000761000137816 */ /* 0x000fe20000000013 */
[----:B------:R-:W-:Y:S05]  /*d6e0*/  BRA `(.L_x_304) ;  /* 0x00000b8000007947 */ /* 0x000fea0003800000 */
.L_x_299:
        /* <DEDUP_REMOVED lines=14> */
.L_x_313:
[----:B------:R-:W2:Y:S02]  /*d7d0*/  LDG.E.64 R2, [R2.64] ;  /* 0x0000002402027981 */ /* 0x000ea4000c1e1b00 */
[----:B--2---:R-:W0:Y:S01]  /*d7e0*/  F2F.F32.F64 R0, R2 ;  /* 0x0000000200007310 */ /* 0x004e220000301000 */
[----:B------:R-:W0:-:S14]  /*d7f0*/  DSETP.GEU.AND P0, PT, |R2|, c[0x2][0x0], PT ;  /* 0x008000000200762a */ /* 0x000e1c0003f0e200 */
[----:B0-----:R-:W-:-:S05]  /*d800*/  @!P0 FMUL R0, R0, 1.175494350822287508e-38 ;  /* 0x0080000000008820 */ /* 0x001fca0000400000 */
[----:B------:R-:W-:-:S04]  /*d810*/  F2FP.BF16.PACK_AB R0, RZ, R0 ;  /* 0x00000000ff00723e */ /* 0x000fc800000010ff */
[----:B------:R-:W-:Y:S01]  /*d820*/  PRMT R19, R0, 0x7610, R19 ;  /* 0x0000761000137816 */ /* 0x000fe20000000013 */
[----:B------:R-:W-:Y:S05]  /*d830*/  BRA `(.L_x_304) ;  /* 0x00000a3000007947 */ /* 0x000fea0003800000 */
.L_x_312:
        /* <DEDUP_REMOVED lines=28> */
.L_x_315:
        /* <DEDUP_REMOVED lines=15> */
.L_x_314:
[----:B------:R0:W5:Y:S01]  /*daf0*/  LDG.E.U16 R19, [R2.64] ;  /* 0x0000002402137981 */ /* 0x000162000c1e1500 */
[----:B------:R-:W-:Y:S05]  /*db00*/  BRA `(.L_x_304) ;  /* 0x0000076000007947 */ /* 0x000fea0003800000 */
.L_x_311:
        /* <DEDUP_REMOVED lines=12> */
.L_x_318:
        /* <DEDUP_REMOVED lines=21> */
.L_x_322:
[----:B------:R-:W-:Y:S05]  /*dd20*/  BSYNC B1 ;  /* 0x0000000000017941 */ /* 0x000fea0003800000 */
.L_x_321:
[----:B------:R-:W-:Y:S01]  /*dd30*/  LEA R3, R0, 0x3b800000, 0x17 ;  /* 0x3b80000000037811 */ /* 0x000fe200078eb8ff */
[----:B------:R-:W-:-:S05]  /*dd40*/  IMAD.SHL.U32 R0, R2, 0x100000, RZ ;  /* 0x0010000002007824 */ /* 0x000fca00078e00ff */
[----:B------:R-:W-:Y:S02]  /*dd50*/  LOP3.LUT R0, R3, R0, R4, 0xfe, !PT ;  /* 0x0000000003007212 */ /* 0x000fe400078efe04 */
.L_x_320:
[----:B------:R-:W-:Y:S05]  /*dd60*/  BSYNC B0 ;  /* 0x0000000000007941 */ /* 0x000fea0003800000 */
.L_x_319:
[----:B------:R-:W-:-:S04]  /*dd70*/  F2FP.BF16.PACK_AB R0, RZ, R0 ;  /* 0x00000000ff00723e */ /* 0x000fc800000010ff */
[----:B------:R-:W-:Y:S01]  /*dd80*/  PRMT R19, R0, 0x7610, R19 ;  /* 0x0000761000137816 */ /* 0x000fe20000000013 */
[----:B------:R-:W-:Y:S05]  /*dd90*/  BRA `(.L_x_304) ;  /* 0x000004d000007947 */ /* 0x000fea0003800000 */
.L_x_317:
        /* <DEDUP_REMOVED lines=21> */
.L_x_326:
[----:B------:R-:W-:Y:S05]  /*def0*/  BSYNC B1 ;  /* 0x0000000000017941 */ /* 0x000fea0003800000 */
.L_x_325:
[----:B------:R-:W-:Y:S01]  /*df00*/  LEA R3, R0, 0x37800000, 0x17 ;  /* 0x3780000000037811 */ /* 0x000fe200078eb8ff */
[----:B------:R-:W-:-:S05]  /*df10*/  IMAD.SHL.U32 R0, R2, 0x200000, RZ ;  /* 0x0020000002007824 */ /* 0x000fca00078e00ff */
[----:B------:R-:W-:Y:S02]  /*df20*/  LOP3.LUT R0, R3, R0, R4, 0xfe, !PT ;  /* 0x0000000003007212 */ /* 0x000fe400078efe04 */
.L_x_324:
[----:B------:R-:W-:Y:S05]  /*df30*/  BSYNC B0 ;  /* 0x0000000000007941 */ /* 0x000fea0003800000 */
.L_x_323:
[----:B------:R-:W-:-:S04]  /*df40*/  F2FP.BF16.PACK_AB R0, RZ, R0 ;  /* 0x00000000ff00723e */ /* 0x000fc800000010ff */
[----:B------:R-:W-:Y:S01]  /*df50*/  PRMT R19, R0, 0x7610, R19 ;  /* 0x0000761000137816 */ /* 0x000fe20000000013 */
[----:B------:R-:W-:Y:S05]  /*df60*/  BRA `(.L_x_304) ;  /* 0x0000030000007947 */ /* 0x000fea0003800000 */
.L_x_316:
        /* <DEDUP_REMOVED lines=14> */
.L_x_330:
[----:B------:R-:W-:Y:S05]  /*e050*/  BSYNC B0 ;  /* 0x0000000000007941 */ /* 0x000fea0003800000 */
.L_x_329:
[----:B------:R-:W-:-:S04]  /*e060*/  F2FP.BF16.PACK_AB R0, RZ, R0 ;  /* 0x00000000ff00723e */ /* 0x000fc800000010ff */
[----:B------:R-:W-:Y:S01]  /*e070*/  PRMT R19, R0, 0x7610, R19 ;  /* 0x0000761000137816 */ /* 0x000fe20000000013 */
[----:B------:R-:W-:Y:S05]  /*e080*/  BRA `(.L_x_304) ;  /* 0x000001e000007947 */ /* 0x000fea0003800000 */
.L_x_303:
        /* <DEDUP_REMOVED lines=21> */
.L_x_328:
[----:B------:R-:W2:Y:S02]  /*e1e0*/  LDG.E.64 R2, [R2.64] ;  /* 0x0000002402027981 */ /* 0x000ea4000c1e1b00 */
[----:B--2---:R-:W0:Y:S02]  /*e1f0*/  I2F.U64 R0, R2 ;  /* 0x0000000200007312 */ /* 0x004e240000301000 */
[----:B0-----:R-:W-:-:S04]  /*e200*/  F2FP.BF16.PACK_AB R0, RZ, R0 ;  /* 0x00000000ff00723e */ /* 0x001fc800000010ff */
[----:B------:R-:W-:Y:S01]  /*e210*/  PRMT R19, R0, 0x7610, R19 ;  /* 0x0000761000137816 */ /* 0x000fe20000000013 */
[----:B------:R-:W-:Y:S05]  /*e220*/  BRA `(.L_x_304) ;  /* 0x0000004000007947 */ /* 0x000fea0003800000 */
.L_x_327:
[----:B------:R-:W2:Y:S02]  /*e230*/  LDG.E R2, [R2.64] ;  /* 0x0000002402027981 */ /* 0x000ea4000c1e1900 */
[----:B--2---:R-:W0:Y:S02]  /*e240*/  I2F.U32 R0, R2 ;  /* 0x0000000200007306 */ /* 0x004e240000201000 */
[----:B0-----:R-:W-:-:S04]  /*e250*/  F2FP.BF16.PACK_AB R0, RZ, R0 ;  /* 0x00000000ff00723e */ /* 0x001fc800000010ff */
[----:B------:R-:W-:Y:S02]  /*e260*/  PRMT R19, R0, 0x7610, R19 ;  /* 0x0000761000137816 */ /* 0x000fe40000000013 */
.L_x_304:
        /* <DEDUP_REMOVED lines=18> */
.L_x_334:
[----:B------:R-:W2:Y:S02]  /*e390*/  LDG.E.U8 R2, [R2.64] ;  /* 0x0000002402027981 */ /* 0x000ea4000c1e1100 */
[----:B--2---:R-:W0:Y:S02]  /*e3a0*/  I2F.U16 R0, R2 ;  /* 0x0000000200007306 */ /* 0x004e240000101000 */
[----:B0-----:R-:W-:Y:S01]  /*e3b0*/  F2FP.BF16.PACK_AB R0, RZ, R0 ;  /* 0x00000000ff00723e */ /* 0x001fe200000010ff */
[----:B------:R-:W-:Y:S05]  /*e3c0*/  BRA `(.L_x_336) ;  /* 0x00000e3000007947 */ /* 0x000fea0003800000 */
.L_x_333:
        /* <DEDUP_REMOVED lines=10> */
.L_x_338:
[----:B------:R-:W2:Y:S02]  /*e470*/  LDG.E R2, [R2.64] ;  /* 0x0000002402027981 */ /* 0x000ea4000c1e1900 */
[----:B--2---:R-:W0:Y:S02]  /*e480*/  I2F R0, R2 ;  /* 0x0000000200007306 */ /* 0x004e240000201400 */
[----:B0-----:R-:W-:Y:S01]  /*e490*/  F2FP.BF16.PACK_AB R0, RZ, R0 ;  /* 0x00000000ff00723e */ /* 0x001fe200000010ff */
[----:B------:R-:W-:Y:S05]  /*e4a0*/  BRA `(.L_x_336) ;  /* 0x00000d5000007947 */ /* 0x000fea0003800000 */
.L_x_337:
[----:B------:R-:W2:Y:S02]  /*e4b0*/  LDG.E.U16 R2, [R2.64] ;  /* 0x0000002402027981 */ /* 0x000ea4000c1e1500 */
[----:B--2---:R-:W0:Y:S02]  /*e4c0*/  I2F.S16 R0, R2 ;  /* 0x0000000200007306 */ /* 0x004e240000101400 */
[----:B0-----:R-:W-:Y:S01]  /*e4d0*/  F2FP.BF16.PACK_AB R0, RZ, R0 ;  /* 0x00000000ff00723e */ /* 0x001fe200000010ff */
[----:B------:R-:W-:Y:S05]  /*e4e0*/  BRA `(.L_x_336) ;  /* 0x00000d1000007947 */ /* 0x000fea0003800000 */
.L_x_332:
        /* <DEDUP_REMOVED lines=9> */
.L_x_340:
[----:B------:R-:W2:Y:S02]  /*e580*/  LDG.E.U16 R0, [R2.64] ;  /* 0x0000002402007981 */ /* 0x000ea4000c1e1500 */
[----:B--2---:R-:W-:-:S05]  /*e590*/  HADD2.F32 R0, -RZ, R0.H0_H0 ;  /* 0x20000000ff007230 */ /* 0x004fca0000004100 */
[----:B------:R-:W-:Y:S01]  /*e5a0*/  F2FP.BF16.PACK_AB R0, RZ, R0 ;  /* 0x00000000ff00723e */ /* 0x000fe200000010ff */
[----:B------:R-:W-:Y:S05]  /*e5b0*/  BRA `(.L_x_336) ;  /* 0x00000c4000007947 */ /* 0x000fea0003800000 */
.L_x_339:
        /* <DEDUP_REMOVED lines=9> */
.L_x_342:
[----:B------:R-:W2:Y:S02]  /*e650*/  LDG.E.U16 R2, [R2.64] ;  /* 0x0000002402027981 */ /* 0x000ea4000c1e1500 */
[----:B--2---:R-:W-:-:S05]  /*e660*/  HADD2.F32 R0, -RZ, R2.H0_H0 ;  /* 0x20000002ff007230 */ /* 0x004fca0000004100 */
[----:B------:R-:W-:Y:S01]  /*e670*/  F2FP.BF16.PACK_AB R0, RZ, R0 ;  /* 0x00000000ff00723e */ /* 0x000fe200000010ff */
[----:B------:R-:W-:Y:S05]  /*e680*/  BRA `(.L_x_336) ;  /* 0x00000b7000007947 */ /* 0x000fea0003800000 */
.L_x_341:
[----:B------:R-:W2:Y:S02]  /*e690*/  LDG.E.64 R2, [R2.64] ;  /* 0x0000002402027981 */ /* 0x000ea4000c1e1b00 */
[----:B--2---:R-:W0:Y:S01]  /*e6a0*/  F2F.F32.F64 R0, R2 ;  /* 0x0000000200007310 */ /* 0x004e220000301000 */
[----:B------:R-:W0:-:S14]  /*e6b0*/  DSETP.GEU.AND P0, PT, |R2|, c[0x2][0x0], PT ;  /* 0x008000000200762a */ /* 0x000e1c0003f0e200 */
[----:B0-----:R-:W-:-:S05]  /*e6c0*/  @!P0 FMUL R0, R0, 1.175494350822287508e-38 ;  /* 0x0080000000008820 */ /* 0x001fca0000400000 */
[----:B------:R-:W-:Y:S01]  /*e6d0*/  F2FP.BF16.PACK_AB R0, RZ, R0 ;  /* 0x00000000ff00723e */ /* 0x000fe200000010ff */
[----:B------:R-:W-:Y:S05]  /*e6e0*/  BRA `(.L_x_336) ;  /* 0x00000b1000007947 */ /* 0x000fea0003800000 */
.L_x_331:
        /* <DEDUP_REMOVED lines=13> */
.L_x_345:
[----:B------:R-:W2:Y:S02]  /*e7c0*/  LDG.E.64 R2, [R2.64] ;  /* 0x0000002402027981 */ /* 0x000ea4000c1e1b00 */
[----:B--2---:R-:W0:Y:S01]  /*e7d0*/  F2F.F32.F64 R0, R2 ;  /* 0x0000000200007310 */ /* 0x004e220000301000 */
[----:B------:R-:W0:-:S14]  /*e7e0*/  DSETP.GEU.AND P0, PT, |R2|, c[0x2][0x0], PT ;  /* 0x008000000200762a */ /* 0x000e1c0003f0e200 */
[----:B0-----:R-:W-:-:S05]  /*e7f0*/  @!P0 FMUL R0, R0, 1.175494350822287508e-38 ;  /* 0x0080000000008820 */ /* 0x001fca0000400000 */
[----:B------:R-:W-:Y:S01]  /*e800*/  F2FP.BF16.PACK_AB R0, RZ, R0 ;  /* 0x00000000ff00723e */ /* 0x000fe200000010ff */
[----:B------:R-:W-:Y:S05]  /*e810*/  BRA `(.L_x_336) ;  /* 0x000009e000007947 */ /* 0x000fea0003800000 */
.L_x_344:
        /* <DEDUP_REMOVED lines=28> */
.L_x_347:
        /* <DEDUP_REMOVED lines=15> */
.L_x_346:
[----:B------:R0:W5:Y:S01]  /*ead0*/  LDG.E.U16 R0, [R2.64] ;  /* 0x0000002402007981 */ /* 0x000162000c1e1500 */
[----:B------:R-:W-:Y:S05]  /*eae0*/  BRA `(.L_x_336) ;  /* 0x0000071000007947 */ /* 0x000fea0003800000 */
.L_x_343:
        /* <DEDUP_REMOVED lines=12> */
.L_x_350:
        /* <DEDUP_REMOVED lines=21> */
.L_x_354:
[----:B------:R-:W-:Y:S05]  /*ed00*/  BSYNC B1 ;  /* 0x0000000000017941 */ /* 0x000fea0003800000 */
.L_x_353:
[----:B------:R-:W-:Y:S01]  /*ed10*/  LEA R3, R0, 0x3b800000, 0x17 ;  /* 0x3b80000000037811 */ /* 0x000fe200078eb8ff */
[----:B------:R-:W-:-:S05]  /*ed20*/  IMAD.SHL.U32 R0, R2, 0x100000, RZ ;  /* 0x0010000002007824 */ /* 0x000fca00078e00ff */
[----:B------:R-:W-:Y:S02]  /*ed30*/  LOP3.LUT R0, R3, R0, R4, 0xfe, !PT ;  /* 0x0000000003007212 */ /* 0x000fe400078efe04 */
.L_x_352:
[----:B------:R-:W-:Y:S05]  /*ed40*/  BSYNC B0 ;  /* 0x0000000000007941 */ /* 0x000fea0003800000 */
.L_x_351:
[----:B------:R-:W-:Y:S01]  /*ed50*/  F2FP.BF16.PACK_AB R0, RZ, R0 ;  /* 0x00000000ff00723e */ /* 0x000fe200000010ff */
[----:B------:R-:W-:Y:S05]  /*ed60*/  BRA `(.L_x_336) ;  /* 0x0000049000007947 */ /* 0x000fea0003800000 */
.L_x_349:
        /* <DEDUP_REMOVED lines=21> */
.L_x_358:
[----:B------:R-:W-:Y:S05]  /*eec0*/  BSYNC B1 ;  /* 0x0000000000017941 */ /* 0x000fea0003800000 */
.L_x_357:
[----:B------:R-:W-:Y:S01]  /*eed0*/  LEA R3, R0, 0x37800000, 0x17 ;  /* 0x3780000000037811 */ /* 0x000fe200078eb8ff */
[----:B------:R-:W-:-:S05]  /*eee0*/  IMAD.SHL.U32 R0, R2, 0x200000, RZ ;  /* 0x0020000002007824 */ /* 0x000fca00078e00ff */
[----:B------:R-:W-:Y:S02]  /*eef0*/  LOP3.LUT R0, R3, R0, R4, 0xfe, !PT ;  /* 0x0000000003007212 */ /* 0x000fe400078efe04 */
.L_x_356:
[----:B------:R-:W-:Y:S05]  /*ef00*/  BSYNC B0 ;  /* 0x0000000000007941 */ /* 0x000fea0003800000 */
.L_x_355:
[----:B------:R-:W-:Y:S01]  /*ef10*/  F2FP.BF16.PACK_AB R0, RZ, R0 ;  /* 0x00000000ff00723e */ /* 0x000fe200000010ff */
[----:B------:R-:W-:Y:S05]  /*ef20*/  BRA `(.L_x_336) ;  /* 0x000002d000007947 */ /* 0x000fea0003800000 */
.L_x_348:
        /* <DEDUP_REMOVED lines=14> */
.L_x_362:
[----:B------:R-:W-:Y:S05]  /*f010*/  BSYNC B0 ;  /* 0x0000000000007941 */ /* 0x000fea0003800000 */
.L_x_361:
[----:B------:R-:W-:Y:S01]  /*f020*/  F2FP.BF16.PACK_AB R0, RZ, R0 ;  /* 0x00000000ff00723e */ /* 0x000fe200000010ff */
[----:B------:R-:W-:Y:S05]  /*f030*/  BRA `(.L_x_336) ;  /* 0x000001c000007947 */ /* 0x000fea0003800000 */
.L_x_335:
        /* <DEDUP_REMOVED lines=21> */
.L_x_360:
[----:B------:R-:W2:Y:S02]  /*f190*/  LDG.E.64 R2, [R2.64] ;  /* 0x0000002402027981 */ /* 0x000ea4000c1e1b00 */
[----:B--2---:R-:W0:Y:S02]  /*f1a0*/  I2F.U64 R0, R2 ;  /* 0x0000000200007312 */ /* 0x004e240000301000 */
[----:B0-----:R-:W-:Y:S01]  /*f1b0*/  F2FP.BF16.PACK_AB R0, RZ, R0 ;  /* 0x00000000ff00723e */ /* 0x001fe200000010ff */
[----:B------:R-:W-:Y:S05]  /*f1c0*/  BRA `(.L_x_336) ;  /* 0x0000003000007947 */ /* 0x000fea0003800000 */
.L_x_359:
[----:B------:R-:W2:Y:S02]  /*f1d0*/  LDG.E R2, [R2.64] ;  /* 0x0000002402027981 */ /* 0x000ea4000c1e1900 */
[----:B--2---:R-:W0:Y:S02]  /*f1e0*/  I2F.U32 R0, R2 ;  /* 0x0000000200007306 */ /* 0x004e240000201000 */
[----:B0-----:R-:W-:-:S06]  /*f1f0*/  F2FP.BF16.PACK_AB R0, RZ, R0 ;  /* 0x00000000ff00723e */ /* 0x001fcc00000010ff */
.L_x_336:
        /* <DEDUP_REMOVED lines=23> */
[----:B0-----:R-:W-:Y:S01]  /*f370*/  STG.E.U8 [R16.64], R3 ;  /* 0x0000000310007986 */ /* 0x001fe2000c101124 */
[----:B------:R-:W-:Y:S05]  /*f380*/  EXIT ;  /* 0x000000000000794d */ /* 0x000fea0003800000 */
.L_x_366:
[----:B------:R-:W-:-:S06]  /*f390*/  PRMT R3, RZ, 0x5410, R19 ;  /* 0x00005410ff037816 */ /* 0x000fcc0000000013 */
[----:B------:R-:W0:Y:S02]  /*f3a0*/  F2I.S64.TRUNC R2, R3 ;  /* 0x0000000300027311 */ /* 0x000e24000020d900 */
[----:B0-----:R-:W-:Y:S01]  /*f3b0*/  STG.E.U8 [R16.64], R2 ;  /* 0x0000000210007986 */ /* 0x001fe2000c101124 */
[----:B------:R-:W-:Y:S05]  /*f3c0*/  EXIT ;  /* 0x000000000000794d */ /* 0x000fea0003800000 */
.L_x_365:
        /* <DEDUP_REMOVED lines=8> */
[----:B0-----:R-:W-:Y:S01]  /*f450*/  STG.E.64 [R16.64], R2 ;  /* 0x0000000210007986 */ /* 0x001fe2000c101b24 */
[----:B------:R-:W-:Y:S05]  /*f460*/  EXIT ;  /* 0x000000000000794d */ /* 0x000fea0003800000 */
.L_x_369:
[----:B------:R-:W-:-:S06]  /*f470*/  PRMT R19, RZ, 0x5410, R19 ;  /* 0x00005410ff137816 */ /* 0x000fcc0000000013 */
[----:B------:R-:W0:Y:S02]  /*f480*/  F2I.FTZ.TRUNC.NTZ R19, R19 ;  /* 0x0000001300137305 */ /* 0x000e24000021f100 */
[----:B0-----:R-:W-:Y:S01]  /*f490*/  STG.E [R16.64], R19 ;  /* 0x0000001310007986 */ /* 0x001fe2000c101924 */
[----:B------:R-:W-:Y:S05]  /*f4a0*/  EXIT ;  /* 0x000000000000794d */ /* 0x000fea0003800000 */
.L_x_368:
[----:B------:R-:W-:-:S06]  /*f4b0*/  PRMT R19, RZ, 0x5410, R19 ;  /* 0x00005410ff137816 */ /* 0x000fcc0000000013 */
[----:B------:R-:W0:Y:S02]  /*f4c0*/  F2I.FTZ.TRUNC.NTZ R19, R19 ;  /* 0x0000001300137305 */ /* 0x000e24000021f100 */
[----:B0-----:R-:W-:Y:S01]  /*f4d0*/  STG.E.U16 [R16.64], R19 ;  /* 0x0000001310007986 */ /* 0x001fe2000c101524 */
[----:B------:R-:W-:Y:S05]  /*f4e0*/  EXIT ;  /* 0x000000000000794d */ /* 0x000fea0003800000 */
.L_x_364:
[----:B------:R-:W-:-:S13]  /*f4f0*/  ISETP.GT.AND P0, PT, R0, 0x6, PT ;  /* 0x000000060000780c */ /* 0x000fda0003f04270 */
[----:B------:R-:W-:Y:S05]  /*f500*/  @P0 BRA `(.L_x_370) ;  /* 0x000000b000000947 */ /* 0x000fea0003800000 */
[----:B------:R-:W-:-:S13]  /*f510*/  ISETP.NE.AND P0, PT, R0, 0x5, PT ;  /* 0x000000050000780c */ /* 0x000fda0003f05270 */
[----:B------:R-:W-:Y:S05]  /*f520*/  @!P0 BRA `(.L_x_371) ;  /* 0x0000005000008947 */ /* 0x000fea0003800000 */
[----:B------:R-:W-:-:S13]  /*f530*/  ISETP.NE.AND P0, PT, R0, 0x6, PT ;  /* 0x000000060000780c */ /* 0x000fda0003f05270 */
[----:B------:R-:W-:Y:S05]  /*f540*/  @P0 BRA `(.L_x_367) ;  /* 0x00000b1000000947 */ /* 0x000fea0003800000 */
[----:B------:R-:W-:-:S05]  /*f550*/  PRMT R19, RZ, 0x5410, R19 ;  /* 0x00005410ff137816 */ /* 0x000fca0000000013 */
[----:B------:R-:W-:Y:S01]  /*f560*/  STG.E [R16.64], R19 ;  /* 0x0000001310007986 */ /* 0x000fe2000c101924 */
[----:B------:R-:W-:Y:S05]  /*f570*/  EXIT ;  /* 0x000000000000794d */ /* 0x000fea0003800000 */
.L_x_371:
[----:B------:R-:W-:-:S04]  /*f580*/  PRMT R0, RZ, 0x5410, R19 ;  /* 0x00005410ff007816 */ /* 0x000fc80000000013 */
[----:B------:R-:W-:-:S05]  /*f590*/  F2FP.PACK_AB R0, RZ, R0 ;  /* 0x00000000ff00723e */ /* 0x000fca00000000ff */
[----:B------:R-:W-:Y:S01]  /*f5a0*/  STG.E.U16 [R16.64], R0 ;  /* 0x0000000010007986 */ /* 0x000fe2000c101524 */
[----:B------:R-:W-:Y:S05]  /*f5b0*/  EXIT ;  /* 0x000000000000794d */ /* 0x000fea0003800000 */
.L_x_370:
        /* <DEDUP_REMOVED lines=8> */
[----:B------:R-:W-:Y:S01]  /*f640*/  STG.E.64 [R16.64], R2 ;  /* 0x0000000210007986 */ /* 0x000fe2000c101b24 */
[----:B------:R-:W-:Y:S05]  /*f650*/  EXIT ;  /* 0x000000000000794d */ /* 0x000fea0003800000 */
.L_x_373:
[----:B------:R-:W-:-:S04]  /*f660*/  PRMT R19, RZ, 0x5410, R19 ;  /* 0x00005410ff137816 */ /* 0x000fc80000000013 */
[----:B------:R-:W-:-:S04]  /*f670*/  F2FP.PACK_AB R3, RZ, R19 ;  /* 0x00000013ff03723e */ /* 0x000fc800000000ff */
[----:B------:R-:W-:-:S05]  /*f680*/  PRMT R3, R3, 0x5410, RZ ;  /* 0x0000541003037816 */ /* 0x000fca00000000ff */
[----:B------:R-:W-:Y:S01]  /*f690*/  STG.E [R16.64], R3 ;  /* 0x0000000310007986 */ /* 0x000fe2000c101924 */
[----:B------:R-:W-:Y:S05]  /*f6a0*/  EXIT ;  /* 0x000000000000794d */ /* 0x000fea0003800000 */
.L_x_372:
[----:B------:R-:W-:-:S05]  /*f6b0*/  PRMT R2, RZ, 0x5410, R19 ;  /* 0x00005410ff027816 */ /* 0x000fca0000000013 */
[----:B------:R-:W-:-:S06]  /*f6c0*/  FMUL.FTZ R2, R2, 1 ;  /* 0x3f80000002027820 */ /* 0x000fcc0000410000 */
[----:B------:R-:W0:Y:S02]  /*f6d0*/  F2F.F64.F32 R2, R2 ;  /* 0x0000000200027310 */ /* 0x000e240000201800 */
[----:B0-----:R-:W-:Y:S01]  /*f6e0*/  STG.E.64 [R16.64], R2 ;  /* 0x0000000210007986 */ /* 0x001fe2000c101b24 */
[----:B------:R-:W-:Y:S05]  /*f6f0*/  EXIT ;  /* 0x000000000000794d */ /* 0x000fea0003800000 */
.L_x_363:
        /* <DEDUP_REMOVED lines=11> */
[----:B------:R-:W-:Y:S01]  /*f7b0*/  STG.E.U8 [R16.64], R3 ;  /* 0x0000000310007986 */ /* 0x000fe2000c101124 */
[----:B------:R-:W-:Y:S05]  /*f7c0*/  EXIT ;  /* 0x000000000000794d */ /* 0x000fea0003800000 */
.L_x_376:
[----:B------:R-:W-:Y:S01]  /*f7d0*/  PRMT R19, RZ, 0x5410, R19 ;  /* 0x00005410ff137816 */ /* 0x000fe20000000013 */
[----:B------:R-:W-:-:S04]  /*f7e0*/  CS2R R6, SRZ ;  /* 0x0000000000067805 */ /* 0x000fc8000001ff00 */
[----:B------:R-:W-:-:S06]  /*f7f0*/  FMUL.FTZ R4, R19, 1 ;  /* 0x3f80000013047820 */ /* 0x000fcc0000410000 */
[----:B------:R-:W0:Y:S02]  /*f800*/  F2F.F64.F32 R4, R4 ;  /* 0x0000000400047310 */ /* 0x000e240000201800 */
[----:B0-----:R-:W-:Y:S01]  /*f810*/  STG.E.128 [R16.64], R4 ;  /* 0x0000000410007986 */ /* 0x001fe2000c101d24 */
[----:B------:R-:W-:Y:S05]  /*f820*/  EXIT ;  /* 0x000000000000794d */ /* 0x000fea0003800000 */
.L_x_375:
        /* <DEDUP_REMOVED lines=21> */
.L_x_380:
[----:B------:R-:W-:Y:S05]  /*f980*/  BSYNC B0 ;  /* 0x0000000000007941 */ /* 0x000fea0003800000 */
.L_x_379:
[----:B------:R-:W-:-:S05]  /*f990*/  LOP3.LUT R3, R0, R3, RZ, 0xfc, !PT ;  /* 0x0000000300037212 */ /* 0x000fca00078efcff */
[----:B------:R-:W-:Y:S01]  /*f9a0*/  STG.E.U8 [R16.64], R3 ;  /* 0x0000000310007986 */ /* 0x000fe2000c101124 */
[----:B------:R-:W-:Y:S05]  /*f9b0*/  EXIT ;  /* 0x000000000000794d */ /* 0x000fea0003800000 */
.L_x_378:
        /* <DEDUP_REMOVED lines=13> */
.L_x_382:
[----:B------:R-:W-:Y:S01]  /*fa90*/  IMAD.MOV.U32 R0, RZ, RZ, 0x7f ;  /* 0x0000007fff007424 */ /* 0x000fe200078e00ff */
[----:B------:R-:W-:-:S04]  /*faa0*/  ISETP.GT.U32.AND P0, PT, R2, 0x7f800000, PT ;  /* 0x7f8000000200780c */ /* 0x000fc80003f04070 */
[----:B------:R-:W-:-:S04]  /*fab0*/  SEL R0, R0, 0x7c, P0 ;  /* 0x0000007c00007807 */ /* 0x000fc80000000000 */
.L_x_383:
[----:B------:R-:W-:Y:S05]  /*fac0*/  BSYNC B0 ;  /* 0x0000000000007941 */ /* 0x000fea0003800000 */
.L_x_381:
[----:B------:R-:W-:-:S04]  /*fad0*/  LOP3.LUT R2, R19, 0x80000000, RZ, 0xc0, !PT ;  /* 0x8000000013027812 */ /* 0x000fc800078ec0ff */
[----:B------:R-:W-:-:S04]  /*fae0*/  SHF.R.U32.HI R3, RZ, 0x18, R2 ;  /* 0x00000018ff037819 */ /* 0x000fc80000011602 */
[----:B------:R-:W-:-:S05]  /*faf0*/  LOP3.LUT R3, R0, R3, RZ, 0xfc, !PT ;  /* 0x0000000300037212 */ /* 0x000fca00078efcff */
[----:B------:R-:W-:Y:S01]  /*fb00*/  STG.E.U8 [R16.64], R3 ;  /* 0x0000000310007986 */ /* 0x000fe2000c101124 */
[----:B------:R-:W-:Y:S05]  /*fb10*/  EXIT ;  /* 0x000000000000794d */ /* 0x000fea0003800000 */
.L_x_377:
[----:B------:R-:W-:Y:S01]  /*fb20*/  STG.E.U16 [R16.64], R19 ;  /* 0x0000001310007986 */ /* 0x000fe2000c101524 */
[----:B------:R-:W-:Y:S05]  /*fb30*/  EXIT ;  /* 0x000000000000794d */ /* 0x000fea0003800000 */
.L_x_374:
        /* <DEDUP_REMOVED lines=10> */
[----:B0-----:R-:W-:Y:S01]  /*fbe0*/  STG.E.U16 [R16.64], R3 ;  /* 0x0000000310007986 */ /* 0x001fe2000c101524 */
[----:B------:R-:W-:Y:S05]  /*fbf0*/  EXIT ;  /* 0x000000000000794d */ /* 0x000fea0003800000 */
.L_x_386:
        /* <DEDUP_REMOVED lines=17> */
.L_x_389:
[----:B------:R-:W-:-:S04]  /*fd10*/  LOP3.LUT R2, R19, 0x80000000, RZ, 0xc0, !PT ;  /* 0x8000000013027812 */ /* 0x000fc800078ec0ff */
[----:B------:R-:W-:-:S04]  /*fd20*/  SHF.R.U32.HI R3, RZ, 0x18, R2 ;  /* 0x00000018ff037819 */ /* 0x000fc80000011602 */
[----:B------:R-:W-:-:S04]  /*fd30*/  LOP3.LUT R0, R0, R3, RZ, 0xfc, !PT ;  /* 0x0000000300007212 */ /* 0x000fc800078efcff */
[----:B------:R-:W-:Y:S02]  /*fd40*/  PRMT R8, R0, 0x7610, R8 ;  /* 0x0000761000087816 */ /* 0x000fe40000000008 */
.L_x_388:
[----:B------:R-:W-:Y:S05]  /*fd50*/  BSYNC B0 ;  /* 0x0000000000007941 */ /* 0x000fea0003800000 */
.L_x_387:
[----:B------:R-:W-:Y:S01]  /*fd60*/  STG.E.U8 [R16.64], R8 ;  /* 0x0000000810007986 */ /* 0x000fe2000c101124 */
[----:B------:R-:W-:Y:S05]  /*fd70*/  EXIT ;  /* 0x000000000000794d */ /* 0x000fea0003800000 */
.L_x_385:
        /* <DEDUP_REMOVED lines=17> */
.L_x_392:
[----:B------:R-:W-:-:S04]  /*fe90*/  LOP3.LUT R2, R19, 0x80000000, RZ, 0xc0, !PT ;  /* 0x8000000013027812 */ /* 0x000fc800078ec0ff */
[----:B------:R-:W-:-:S04]  /*fea0*/  SHF.R.U32.HI R3, RZ, 0x18, R2 ;  /* 0x00000018ff037819 */ /* 0x000fc80000011602 */
[----:B------:R-:W-:-:S04]  /*feb0*/  LOP3.LUT R0, R0, R3, RZ, 0xfc, !PT ;  /* 0x0000000300007212 */ /* 0x000fc800078efcff */
[----:B------:R-:W-:Y:S02]  /*fec0*/  PRMT R8, R0, 0x7610, R8 ;  /* 0x0000761000087816 */ /* 0x000fe40000000008 */
.L_x_391:
[----:B------:R-:W-:Y:S05]  /*fed0*/  BSYNC B0 ;  /* 0x0000000000007941 */ /* 0x000fea0003800000 */
.L_x_390:
[----:B------:R-:W-:Y:S01]  /*fee0*/  STG.E.U8 [R16.64], R8 ;  /* 0x0000000810007986 */ /* 0x000fe2000c101124 */
[----:B------:R-:W-:Y:S05]  /*fef0*/  EXIT ;  /* 0x000000000000794d */ /* 0x000fea0003800000 */
.L_x_384:
        /* <DEDUP_REMOVED lines=20> */
[----:B------:R-:W-:Y:S01]  /*10040*/  STG.E.U8 [R16.64], R3 ;  /* 0x0000000310007986 */ /* 0x000fe2000c101124 */
[----:B------:R-:W-:Y:S05]  /*10050*/  EXIT ;  /* 0x000000000000794d */ /* 0x000fea0003800000 */
.L_x_367:
        /* <DEDUP_REMOVED lines=19> */
[----:B------:R-:W-:Y:S05]  /*10190*/  EXIT ;  /* 0x000000000000794d */ /* 0x000fea0003800000 */
.L_x_394:
[----:B------:R-:W-:-:S06]  /*101a0*/  PRMT R2, RZ, 0x5410, R19 ;  /* 0x00005410ff027816 */ /* 0x000fcc0000000013 */
[----:B------:R-:W0:Y:S02]  /*101b0*/  F2I.U64.TRUNC R2, R2 ;  /* 0x0000000200027311 */ /* 0x000e24000020d800 */
[----:B0-----:R-:W-:Y:S01]  /*101c0*/  STG.E.64 [R16.64], R2 ;  /* 0x0000000210007986 */ /* 0x001fe2000c101b24 */
[----:B------:R-:W-:Y:S05]  /*101d0*/  EXIT ;  /* 0x000000000000794d */ /* 0x000fea0003800000 */
.L_x_393:
[----:B------:R-:W-:-:S06]  /*101e0*/  PRMT R19, RZ, 0x5410, R19 ;  /* 0x00005410ff137816 */ /* 0x000fcc0000000013 */
[----:B------:R-:W0:Y:S02]  /*101f0*/  F2I.FTZ.U32.TRUNC.NTZ R19, R19 ;  /* 0x0000001300137305 */ /* 0x000e24000021f000 */
[----:B0-----:R-:W-:Y:S01]  /*10200*/  STG.E [R16.64], R19 ;  /* 0x0000001310007986 */ /* 0x001fe2000c101924 */
[----:B------:R-:W-:Y:S05]  /*10210*/  EXIT ;  /* 0x000000000000794d */ /* 0x000fea0003800000 */
.L_x_395:
[----:B------:R-:W-:-:S00]  /*10220*/  BRA `(.L_x_395) ;  /* 0xfffffff000007947 */ /* 0x000fc0000383ffff */
[----:B------:R-:W-:-:S00]  /*10230*/  NOP ;  /* 0x0000000000007918 */ /* 0x000fc00000000000 */
        /* <DEDUP_REMOVED lines=12> */
.L_x_5446:


//--------------------- .text._ZN2at6native27unrolled_elementwise_kernelIZZZNS0_68_GLOBAL__N__08176361_30_ActivationHardsigmoidKernel_cu_1520ed90_304427hardsigmoid_backward_kernelERNS_18TensorIteratorBaseEENKUlvE_clEvENKUlvE2_clEvEUlN3c108BFloat16ES8_E_St5arrayIPcLm3EELi4E23TrivialOffsetCalculatorILi2EjESD_ILi1EjENS0_6memory12LoadWithCastILi2EEENSG_13StoreWithCastILi1EEEEEviT_T0_T2_T3_T4_T5_ --------------------------
	.section	.text._ZN2at6native27unrolled_elementwise_kernelIZZZNS0_68_GLOBAL__N__08176361_30_ActivationHardsigmoidKernel_cu_1520ed90_304427hardsigmoid_backward_kernelERNS_18TensorIteratorBaseEENKUlvE_clEvENKUlvE2_clEvEUlN3c108BFloat16ES8_E_St5arrayIPcLm3EELi4E23TrivialOffsetCalculatorILi2EjESD_ILi1EjENS0_6memory12LoadWithCastILi2EEENSG_13StoreWithCastILi1EEEEEviT_T0_T2_T3_T4_T5_,"ax",@progbits
	.sectioninfo	@"SHI_REGISTERS=31"
	.align	128
        .global         _ZN2at6native27unrolled_elementwise_kernelIZZZNS0_68_GLOBAL__N__08176361_30_ActivationHardsigmoidKernel_cu_1520ed90_304427hardsigmoid_backward_kernelERNS_18TensorIteratorBaseEENKUlvE_clEvENKUlvE2_clEvEUlN3c108BFloat16ES8_E_St5arrayIPcLm3EELi4E23TrivialOffsetCalculatorILi2EjESD_ILi1EjENS0_6memory12LoadWithCastILi2EEENSG_13StoreWithCastILi1EEEEEviT_T0_T2_T3_T4_T5_
        .type           _ZN2at6native27unrolled_elementwise_kernelIZZZNS0_68_GLOBAL__N__08176361_30_ActivationHardsigmoidKernel_cu_1520ed90_304427hardsigmoid_backward_kernelERNS_18TensorIteratorBaseEENKUlvE_clEvENKUlvE2_clEvEUlN3c108BFloat16ES8_E_St5arrayIPcLm3EELi4E23TrivialOffsetCalculatorILi2EjESD_ILi1EjENS0_6memory12LoadWithCastILi2EEENSG_13StoreWithCastILi1EEEEEviT_T0_T2_T3_T4_T5_,@function
        .size           _ZN2at6native27unrolled_elementwise_kernelIZZZNS0_68_GLOBAL__N__08176361_30_ActivationHardsigmoidKernel_cu_1520ed90_304427hardsigmoid_backward_kernelERNS_18TensorIteratorBaseEENKUlvE_clEvENKUlvE2_clEvEUlN3c108BFloat16ES8_E_St5arrayIPcLm3EELi4E23TrivialOffsetCalculatorILi2EjESD_ILi1EjENS0_6memory12LoadWithCastILi2EEENSG_13StoreWithCastILi1EEEEEviT_T0_T2_T3_T4_T5_,(.L_x_5447 - _ZN2at6native27unrolled_elementwise_kernelIZZZNS0_68_GLOBAL__N__08176361_30_ActivationHardsigmoidKernel_cu_1520ed90_304427hardsigmoid_backward_kernelERNS_18TensorIteratorBaseEENKUlvE_clEvENKUlvE2_clEvEUlN3c108BFloat16ES8_E_St5arrayIPcLm3EELi4E23TrivialOffsetCalculatorILi2EjESD_ILi1EjENS0_6memory12LoadWithCastILi2EEENSG_13StoreWithCastILi1EEEEEviT_T0_T2_T3_T4_T5_)
        .other          _ZN2at6native27unrolled_elementwise_kernelIZZZNS0_68_GLOBAL__N__08176361_30_ActivationHardsigmoidKernel_cu_1520ed90_304427hardsigmoid_backward_kernelERNS_18TensorIteratorBaseEENKUlvE_clEvENKUlvE2_clEvEUlN3c108BFloat16ES8_E_St5arrayIPcLm3EELi4E23TrivialOffsetCalculatorILi2EjESD_ILi1EjENS0_6memory12LoadWithCastILi2EEENSG_13StoreWithCastILi1EEEEEviT_T0_T2_T3_T4_T5_,@"STO_CUDA_ENTRY STV_DEFAULT"
_ZN2at6native27unrolled_elementwise_kernelIZZZNS0_68_GLOBAL__N__08176361_30_ActivationHardsigmoidKernel_cu_1520ed90_304427hardsigmoid_backward_kernelERNS_18TensorIteratorBaseEENKUlvE_clEvENKUlvE2_clEvEUlN3c108BFloat16ES8_E_St5arrayIPcLm3EELi4E23TrivialOffsetCalculatorILi2EjESD_ILi1EjENS0_6memory12LoadWithCastILi2EEENSG_13StoreWithCastILi1EEEEEviT_T0_T2_T3_T4_T5_:
.text._ZN2at6native27unrolled_elementwise_kernelIZZZNS0_68_GLOBAL__N__08176361_30_ActivationHardsigmoidKernel_cu_1520ed90_304427hardsigmoid_backward_kernelERNS_18TensorIteratorBaseEENKUlvE_clEvENKUlvE2_clEvEUlN3c108BFloat16ES8_E_St5arrayIPcLm3EELi4E23TrivialOffsetCalculatorILi2EjESD_ILi1EjENS0_6memory12LoadWithCastILi2EEENSG_13StoreWithCastILi1EEEEEviT_T0_T2_T3_T4_T5_:
[----:B------:R-:W-:Y:S02]  /*0000*/  IMAD.MOV.U32 R1, RZ, RZ, c[0x0][0x28] ;  /* 0x00000a00ff017624 */ /* 0x000fe400078e00ff */
[----:B------:R-:W0:Y:S01]  /*0010*/  S2R R16, SR_CTAID.X ;  /* 0x0000000000107919 */ /* 0x000e220000002500 */
[----:B------:R-:W-:Y:S01]  /*0020*/  IMAD.MOV.U32 R3, RZ, RZ, -0x200 ;  /* 0xfffffe00ff037424 */ /* 0x000fe200078e00ff */
[----:B------:R-:W1:Y:S01]  /*0030*/  LDC.U8 R18, c[0x0][0x19c] ;  /* 0x00006700ff127b82 */ /* 0x000e620000000000 */
[----:B------:R-:W-:Y:S01]  /*0040*/  ULDC.64 UR36, c[0x0][0x118] ;  /* 0x0000460000247ab9 */ /* 0x000fe20000000a00 */
[----:B------:R-:W2:Y:S01]  /*0050*/  S2R R17, SR_TID.X ;  /* 0x0000000000117919 */ /* 0x000ea20000002100 */
[----:B------:R-:W-:Y:S01]  /*0060*/  BSSY B6, `(.L_x_396) ;  /* 0x000021a000067945 */ /* 0x000fe20003800000 */
[----:B------:R-:W-:Y:S02]  /*0070*/  PRMT R23, RZ, 0x7610, R23 ;  /* 0x00007610ff177816 */ /* 0x000fe40000000017 */
[----:B------:R-:W-:Y:S02]  /*0080*/  PRMT R24, RZ, 0x7610, R24 ;  /* 0x00007610ff187816 */ /* 0x000fe40000000018 */
[----:B------:R-:W3:Y:S01]  /*0090*/  LDC.U8 R19, c[0x0][0x19d] ;  /* 0x00006740ff137b82 */ /* 0x000ee20000000000 */
[----:B------:R-:W-:Y:S01]  /*00a0*/  PRMT R25, RZ, 0x7610, R25 ;  /* 0x00007610ff197816 */ /* 0x000fe20000000019 */
[----:B0-----:R-:W-:-:S05]  /*00b0*/  IMAD R22, R16, R3, c[0x0][0x160] ;  /* 0x0000580010167624 */ /* 0x001fca00078e0203 */
[----:B--2---:R-:W-:-:S13]  /*00c0*/  ISETP.GE.AND P0, PT, R17, R22, PT ;  /* 0x000000161100720c */ /* 0x004fda0003f06270 */
[----:B------:R-:W-:Y:S05]  /*00d0*/  @P0 BRA `(.L_x_397) ;  /* 0x0000212000000947 */ /* 0x000fea0003800000 */
[----:B-1-3--:R-:W-:Y:S01]  /*00e0*/  PRMT R0, R18, 0x9910, RZ ;  /* 0x0000991012007816 */ /* 0x00afe200000000ff */
[----:B------:R-:W-:-:S03]  /*00f0*/  IMAD R25, R16, 0x200, R17 ;  /* 0x0000020010197824 */ /* 0x000fc600078e0211 */
[----:B------:R-:W-:Y:S01]  /*0100*/  ISETP.GT.AND P0, PT, R0, 0x9, PT ;  /* 0x000000090000780c */ /* 0x000fe20003f04270 */
[----:B------:R-:W-:-:S05]  /*0110*/  IMAD R2, R25, c[0x0][0x1a0], RZ ;  /* 0x0000680019027a24 */ /* 0x000fca00078e02ff */
[----:B------:R-:W-:-:S05]  /*0120*/  IADD3 R2, P1, R2, c[0x0][0x188], RZ ;  /* 0x0000620002027a10 */ /* 0x000fca0007f3e0ff */
[----:B------:R-:W-:Y:S02]  /*0130*/  IMAD.X R3, RZ, RZ, c[0x0][0x18c], P1 ;  /* 0x00006300ff037624 */ /* 0x000fe400008e06ff */
        /* <DEDUP_REMOVED lines=14> */
.L_x_401:
[----:B------:R-:W2:Y:S02]  /*0220*/  LDG.E.U8 R2, [R2.64] ;  /* 0x0000002402027981 */ /* 0x000ea4000c1e1100 */
[----:B--2---:R-:W0:Y:S02]  /*0230*/  I2F.U16 R0, R2 ;  /* 0x0000000200007306 */ /* 0x004e240000101000 */
[----:B0-----:R-:W-:-:S04]  /*0240*/  F2FP.BF16.PACK_AB R0, RZ, R0 ;  /* 0x00000000ff00723e */ /* 0x001fc800000010ff */
[----:B------:R-:W-:Y:S01]  /*0250*/  PRMT R24, R0, 0x7610, R24 ;  /* 0x0000761000187816 */ /* 0x000fe20000000018 */
[----:B------:R-:W-:Y:S05]  /*0260*/  BRA `(.L_x_403) ;  /* 0x00000f0000007947 */ /* 0x000fea0003800000 */
.L_x_400:
        /* <DEDUP_REMOVED lines=11> */
.L_x_405:
[----:B------:R-:W2:Y:S02]  /*0320*/  LDG.E R2, [R2.64] ;  /* 0x0000002402027981 */ /* 0x000ea4000c1e1900 */
[----:B--2---:R-:W0:Y:S02]  /*0330*/  I2F R0, R2 ;  /* 0x0000000200007306 */ /* 0x004e240000201400 */
[----:B0-----:R-:W-:-:S04]  /*0340*/  F2FP.BF16.PACK_AB R0, RZ, R0 ;  /* 0x00000000ff00723e */ /* 0x001fc800000010ff */
[----:B------:R-:W-:Y:S01]  /*0350*/  PRMT R24, R0, 0x7610, R24 ;  /* 0x0000761000187816 */ /* 0x000fe20000000018 */
[----:B------:R-:W-:Y:S05]  /*0360*/  BRA `(.L_x_403) ;  /* 0x00000e0000007947 */ /* 0x000fea0003800000 */
.L_x_404:
[----:B------:R-:W2:Y:S02]  /*0370*/  LDG.E.U16 R2, [R2.64] ;  /* 0x0000002402027981 */ /* 0x000ea4000c1e1500 */
[----:B--2---:R-:W0:Y:S02]  /*0380*/  I2F.S16 R0, R2 ;  /* 0x0000000200007306 */ /* 0x004e240000101400 */
[----:B0-----:R-:W-:-:S04]  /*0390*/  F2FP.BF16.PACK_AB R0, RZ, R0 ;  /* 0x00000000ff00723e */ /* 0x001fc800000010ff */
[----:B------:R-:W-:Y:S01]  /*03a0*/  PRMT R24, R0, 0x7610, R24 ;  /* 0x0000761000187816 */ /* 0x000fe20000000018 */
[----:B------:R-:W-:Y:S05]  /*03b0*/  BRA `(.L_x_403) ;  /* 0x00000db000007947 */ /* 0x000fea0003800000 */
.L_x_399:
        /* <DEDUP_REMOVED lines=9> */
.L_x_407:
[----:B------:R-:W2:Y:S02]  /*0450*/  LDG.E.U16 R0, [R2.64] ;  /* 0x0000002402007981 */ /* 0x000ea4000c1e1500 */
[----:B--2---:R-:W-:-:S05]  /*0460*/  HADD2.F32 R0, -RZ, R0.H0_H0 ;  /* 0x20000000ff007230 */ /* 0x004fca0000004100 */
[----:B------:R-:W-:-:S04]  /*0470*/  F2FP.BF16.PACK_AB R0, RZ, R0 ;  /* 0x00000000ff00723e */ /* 0x000fc800000010ff */
[----:B------:R-:W-:Y:S01]  /*0480*/  PRMT R24, R0, 0x7610, R24 ;  /* 0x0000761000187816 */ /* 0x000fe20000000018 */
[----:B------:R-:W-:Y:S05]  /*0490*/  BRA `(.L_x_403) ;  /* 0x00000cd000007947 */ /* 0x000fea0003800000 */
.L_x_406:
        /* <DEDUP_REMOVED lines=9> */
.L_x_409:
[----:B------:R-:W2:Y:S02]  /*0530*/  LDG.E.U16 R2, [R2.64] ;  /* 0x0000002402027981 */ /* 0x000ea4000c1e1500 */
[----:B--2---:R-:W-:-:S05]  /*0540*/  HADD2.F32 R0, -RZ, R2.H0_H0 ;  /* 0x20000002ff007230 */ /* 0x004fca0000004100 */
[----:B------:R-:W-:-:S04]  /*0550*/  F2FP.BF16.PACK_AB R0, RZ, R0 ;  /* 0x00000000ff00723e */ /* 0x000fc800000010ff */
[----:B------:R-:W-:Y:S01]  /*0560*/  PRMT R24, R0, 0x7610, R24 ;  /* 0x0000761000187816 */ /* 0x000fe20000000018 */
[----:B------:R-:W-:Y:S05]  /*0570*/  BRA `(.L_x_403) ;  /* 0x00000bf000007947 */ /* 0x000fea0003800000 */
.L_x_408:
[----:B------:R-:W2:Y:S02]  /*0580*/  LDG.E.64 R2, [R2.64] ;  /* 0x0000002402027981 */ /* 0x000ea4000c1e1b00 */
[----:B--2---:R-:W0:Y:S01]  /*0590*/  F2F.F32.F64 R0, R2 ;  /* 0x0000000200007310 */ /* 0x004e220000301000 */
[----:B------:R-:W0:-:S14]  /*05a0*/  DSETP.GEU.AND P0, PT, |R2|, c[0x2][0x0], PT ;  /* 0x008000000200762a */ /* 0x000e1c0003f0e200 */
[----:B0-----:R-:W-:-:S05]  /*05b0*/  @!P0 FMUL R0, R0, 1.175494350822287508e-38 ;  /* 0x0080000000008820 */ /* 0x001fca0000400000 */
[----:B------:R-:W-:-:S04]  /*05c0*/  F2FP.BF16.PACK_AB R0, RZ, R0 ;  /* 0x00000000ff00723e */ /* 0x000fc800000010ff */
[----:B------:R-:W-:Y:S01]  /*05d0*/  PRMT R24, R0, 0x7610, R24 ;  /* 0x0000761000187816 */ /* 0x000fe20000000018 */
[----:B------:R-:W-:Y:S05]  /*05e0*/  BRA `(.L_x_403) ;  /* 0x00000b8000007947 */ /* 0x000fea0003800000 */
.L_x_398:
        /* <DEDUP_REMOVED lines=14> */
.L_x_412:
[----:B------:R-:W2:Y:S02]  /*06d0*/  LDG.E.64 R2, [R2.64] ;  /* 0x0000002402027981 */ /* 0x000ea4000c1e1b00 */
[----:B--2---:R-:W0:Y:S01]  /*06e0*/  F2F.F32.F64 R0, R2 ;  /* 0x0000000200007310 */ /* 0x004e220000301000 */
[----:B------:R-:W0:-:S14]  /*06f0*/  DSETP.GEU.AND P0, PT, |R2|, c[0x2][0x0], PT ;  /* 0x008000000200762a */ /* 0x000e1c0003f0e200 */
[----:B0-----:R-:W-:-:S05]  /*0700*/  @!P0 FMUL R0, R0, 1.175494350822287508e-38 ;  /* 0x0080000000008820 */ /* 0x001fca0000400000 */
[----:B------:R-:W-:-:S04]  /*0710*/  F2FP.BF16.PACK_AB R0, RZ, R0 ;  /* 0x00000000ff00723e */ /* 0x000fc800000010ff */
[----:B------:R-:W-:Y:S01]  /*0720*/  PRMT R24, R0, 0x7610, R24 ;  /* 0x0000761000187816 */ /* 0x000fe20000000018 */
[----:B------:R-:W-:Y:S05]  /*0730*/  BRA `(.L_x_403) ;  /* 0x00000a3000007947 */ /* 0x000fea0003800000 */
.L_x_411:
        /* <DEDUP_REMOVED lines=28> */
.L_x_414:
        /* <DEDUP_REMOVED lines=15> */
.L_x_413:
[----:B------:R0:W5:Y:S01]  /*09f0*/  LDG.E.U16 R24, [R2.64] ;  /* 0x0000002402187981 */ /* 0x000162000c1e1500 */
[----:B------:R-:W-:Y:S05]  /*0a00*/  BRA `(.L_x_403) ;  /* 0x0000076000007947 */ /* 0x000fea0003800000 */
.L_x_410:
        /* <DEDUP_REMOVED lines=12> */
.L_x_417:
        /* <DEDUP_REMOVED lines=21> */
.L_x_421:
[----:B------:R-:W-:Y:S05]  /*0c20*/  BSYNC B1 ;  /* 0x0000000000017941 */ /* 0x000fea0003800000 */
.L_x_420:
[----:B------:R-:W-:Y:S01]  /*0c30*/  LEA R3, R0, 0x3b800000, 0x17 ;  /* 0x3b80000000037811 */ /* 0x000fe200078eb8ff */
[----:B------:R-:W-:-:S05]  /*0c40*/  IMAD.SHL.U32 R0, R2, 0x100000, RZ ;  /* 0x0010000002007824 */ /* 0x000fca00078e00ff */
[----:B------:R-:W-:Y:S02]  /*0c50*/  LOP3.LUT R0, R3, R0, R4, 0xfe, !PT ;  /* 0x0000000003007212 */ /* 0x000fe400078efe04 */
.L_x_419:
[----:B------:R-:W-:Y:S05]  /*0c60*/  BSYNC B0 ;  /* 0x0000000000007941 */ /* 0x000fea0003800000 */
.L_x_418:
[----:B------:R-:W-:-:S04]  /*0c70*/  F2FP.BF16.PACK_AB R0, RZ, R0 ;  /* 0x00000000ff00723e */ /* 0x000fc800000010ff */
[----:B------:R-:W-:Y:S01]  /*0c80*/  PRMT R24, R0, 0x7610, R24 ;  /* 0x0000761000187816 */ /* 0x000fe20000000018 */
[----:B------:R-:W-:Y:S05]  /*0c90*/  BRA `(.L_x_403) ;  /* 0x000004d000007947 */ /* 0x000fea0003800000 */
.L_x_416:
        /* <DEDUP_REMOVED lines=21> */
.L_x_425:
[----:B------:R-:W-:Y:S05]  /*0df0*/  BSYNC B1 ;  /* 0x0000000000017941 */ /* 0x000fea0003800000 */
.L_x_424:
[----:B------:R-:W-:Y:S01]  /*0e00*/  LEA R3, R0, 0x37800000, 0x17 ;  /* 0x3780000000037811 */ /* 0x000fe200078eb8ff */
[----:B------:R-:W-:-:S05]  /*0e10*/  IMAD.SHL.U32 R0, R2, 0x200000, RZ ;  /* 0x0020000002007824 */ /* 0x000fca00078e00ff */
[----:B------:R-:W-:Y:S02]  /*0e20*/  LOP3.LUT R0, R3, R0, R4, 0xfe, !PT ;  /* 0x0000000003007212 */ /* 0x000fe400078efe04 */
.L_x_423:
[----:B------:R-:W-:Y:S05]  /*0e30*/  BSYNC B0 ;  /* 0x0000000000007941 */ /* 0x000fea0003800000 */
.L_x_422:
[----:B------:R-:W-:-:S04]  /*0e40*/  F2FP.BF16.PACK_AB R0, RZ, R0 ;  /* 0x00000000ff00723e */ /* 0x000fc800000010ff */
[----:B------:R-:W-:Y:S01]  /*0e50*/  PRMT R24, R0, 0x7610, R24 ;  /* 0x0000761000187816 */ /* 0x000fe20000000018 */
[----:B------:R-:W-:Y:S05]  /*0e60*/  BRA `(.L_x_403) ;  /* 0x0000030000007947 */ /* 0x000fea0003800000 */
.L_x_415:
        /* <DEDUP_REMOVED lines=14> */
.L_x_429:
[----:B------:R-:W-:Y:S05]  /*0f50*/  BSYNC B0 ;  /* 0x0000000000007941 */ /* 0x000fea0003800000 */
.L_x_428:
[----:B------:R-:W-:-:S04]  /*0f60*/  F2FP.BF16.PACK_AB R0, RZ, R0 ;  /* 0x00000000ff00723e */ /* 0x000fc800000010ff */
[----:B------:R-:W-:Y:S01]  /*0f70*/  PRMT R24, R0, 0x7610, R24 ;  /* 0x0000761000187816 */ /* 0x000fe20000000018 */
[----:B------:R-:W-:Y:S05]  /*0f80*/  BRA `(.L_x_403) ;  /* 0x000001e000007947 */ /* 0x000fea0003800000 */
.L_x_402:
        /* <DEDUP_REMOVED lines=21> */
.L_x_427:
[----:B------:R-:W2:Y:S02]  /*10e0*/  LDG.E.64 R2, [R2.64] ;  /* 0x0000002402027981 */ /* 0x000ea4000c1e1b00 */
[----:B--2---:R-:W0:Y:S02]  /*10f0*/  I2F.U64 R0, R2 ;  /* 0x0000000200007312 */ /* 0x004e240000301000 */
[----:B0-----:R-:W-:-:S04]  /*1100*/  F2FP.BF16.PACK_AB R0, RZ, R0 ;  /* 0x00000000ff00723e */ /* 0x001fc800000010ff */
[----:B------:R-:W-:Y:S01]  /*1110*/  PRMT R24, R0, 0x7610, R24 ;  /* 0x0000761000187816 */ /* 0x000fe20000000018 */
[----:B------:R-:W-:Y:S05]  /*1120*/  BRA `(.L_x_403) ;  /* 0x0000004000007947 */ /* 0x000fea0003800000 */
.L_x_426:
[----:B------:R-:W2:Y:S02]  /*1130*/  LDG.E R2, [R2.64] ;  /* 0x0000002402027981 */ /* 0x000ea4000c1e1900 */
[----:B--2---:R-:W0:Y:S02]  /*1140*/  I2F.U32 R0, R2 ;  /* 0x0000000200007306 */ /* 0x004e240000201000 */
[----:B0-----:R-:W-:-:S04]  /*1150*/  F2FP.BF16.PACK_AB R0, RZ, R0 ;  /* 0x00000000ff00723e */ /* 0x001fc800000010ff */
[----:B------:R-:W-:Y:S02]  /*1160*/  PRMT R24, R0, 0x7610, R24 ;  /* 0x0000761000187816 */ /* 0x000fe40000000018 */
.L_x_403:
[----:B------:R-:W-:Y:S01]  /*1170*/  PRMT R0, R19, 0x9910, RZ ;  /* 0x0000991013007816 */ /* 0x000fe200000000ff */
[----:B0-----:R-:W-:-:S03]  /*1180*/  IMAD R2, R25, c[0x0][0x1a4], RZ ;  /* 0x0000690019027a24 */ /* 0x001fc600078e02ff */
[----:B------:R-:W-:Y:S02]  /*1190*/  ISETP.GT.AND P0, PT, R0, 0x9, PT ;  /* 0x000000090000780c */ /* 0x000fe40003f04270 */
[----:B------:R-:W-:-:S05]  /*11a0*/  IADD3 R2, P1, R2, c[0x0][0x190], RZ ;  /* 0x0000640002027a10 */ /* 0x000fca0007f3e0ff */
[----:B------:R-:W-:-:S06]  /*11b0*/  IMAD.X R3, RZ, RZ, c[0x0][0x194], P1 ;  /* 0x00006500ff037624 */ /* 0x000fcc00008e06ff */
        /* <DEDUP_REMOVED lines=14> */
.L_x_433:
[----:B------:R-:W2:Y:S02]  /*12a0*/  LDG.E.U8 R2, [R2.64] ;  /* 0x0000002402027981 */ /* 0x000ea4000c1e1100 */
[----:B--2---:R-:W0:Y:S02]  /*12b0*/  I2F.U16 R0, R2 ;  /* 0x0000000200007306 */ /* 0x004e240000101000 */
[----:B0-----:R-:W-:-:S04]  /*12c0*/  F2FP.BF16.PACK_AB R0, RZ, R0 ;  /* 0x00000000ff00723e */ /* 0x001fc800000010ff */
[----:B------:R-:W-:Y:S01]  /*12d0*/  PRMT R25, R0, 0x7610, R25 ;  /* 0x0000761000197816 */ /* 0x000fe20000000019 */
[----:B------:R-:W-:Y:S05]  /*12e0*/  BRA `(.L_x_435) ;  /* 0x00000f0000007947 */ /* 0x000fea0003800000 */
.L_x_432:
        /* <DEDUP_REMOVED lines=11> */
.L_x_437:
[----:B------:R-:W2:Y:S02]  /*13a0*/  LDG.E R2, [R2.64] ;  /* 0x0000002402027981 */ /* 0x000ea4000c1e1900 */
[----:B--2---:R-:W0:Y:S02]  /*13b0*/  I2F R0, R2 ;  /* 0x0000000200007306 */ /* 0x004e240000201400 */
[----:B0-----:R-:W-:-:S04]  /*13c0*/  F2FP.BF16.PACK_AB R0, RZ, R0 ;  /* 0x00000000ff00723e */ /* 0x001fc800000010ff */
[----:B------:R-:W-:Y:S01]  /*13d0*/  PRMT R25, R0, 0x7610, R25 ;  /* 0x0000761000197816 */ /* 0x000fe20000000019 */
[----:B------:R-:W-:Y:S05]  /*13e0*/  BRA `(.L_x_435) ;  /* 0x00000e0000007947 */ /* 0x000fea0003800000 */
.L_x_436:
[----:B------:R-:W2:Y:S02]  /*13f0*/  LDG.E.U16 R2, [R2.64] ;  /* 0x0000002402027981 */ /* 0x000ea4000c1e1500 */
[----:B--2---:R-:W0:Y:S02]  /*1400*/  I2F.S16 R0, R2 ;  /* 0x0000000200007306 */ /* 0x004e240000101400 */
[----:B0-----:R-:W-:-:S04]  /*1410*/  F2FP.BF16.PACK_AB R0, RZ, R0 ;  /* 0x00000000ff00723e */ /* 0x001fc800000010ff */
[----:B------:R-:W-:Y:S01]  /*1420*/  PRMT R25, R0, 0x7610, R25 ;  /* 0x0000761000197816 */ /* 0x000fe20000000019 */
[----:B------:R-:W-:Y:S05]  /*1430*/  BRA `(.L_x_435) ;  /* 0x00000db000007947 */ /* 0x000fea0003800000 */
.L_x_431:
        /* <DEDUP_REMOVED lines=9> */
.L_x_439:
[----:B------:R-:W2:Y:S02]  /*14d0*/  LDG.E.U16 R0, [R2.64] ;  /* 0x0000002402007981 */ /* 0x000ea4000c1e1500 */
[----:B--2---:R-:W-:-:S05]  /*14e0*/  HADD2.F32 R0, -RZ, R0.H0_H0 ;  /* 0x20000000ff007230 */ /* 0x004fca0000004100 */
[----:B------:R-:W-:-:S04]  /*14f0*/  F2FP.BF16.PACK_AB R0, RZ, R0 ;  /* 0x00000000ff00723e */ /* 0x000fc800000010ff */
[----:B------:R-:W-:Y:S01]  /*1500*/  PRMT R25, R0, 0x7610, R25 ;  /* 0x0000761000197816 */ /* 0x000fe20000000019 */
[----:B------:R-:W-:Y:S05]  /*1510*/  BRA `(.L_x_435) ;  /* 0x00000cd000007947 */ /* 0x000fea0003800000 */
.L_x_438:
        /* <DEDUP_REMOVED lines=9> */
.L_x_441:
[----:B------:R-:W2:Y:S02]  /*15b0*/  LDG.E.U16 R2, [R2.64] ;  /* 0x0000002402027981 */ /* 0x000ea4000c1e1500 */
[----:B--2---:R-:W-:-:S05]  /*15c0*/  HADD2.F32 R0, -RZ, R2.H0_H0 ;  /* 0x20000002ff007230 */ /* 0x004fca0000004100 */
[----:B------:R-:W-:-:S04]  /*15d0*/  F2FP.BF16.PACK_AB R0, RZ, R0 ;  /* 0x00000000ff00723e */ /* 0x000fc800000010ff */
[----:B------:R-:W-:Y:S01]  /*15e0*/  PRMT R25, R0, 0x7610, R25 ;  /* 0x0000761000197816 */ /* 0x000fe20000000019 */
[----:B------:R-:W-:Y:S05]  /*15f0*/  BRA `(.L_x_435) ;  /* 0x00000bf000007947 */ /* 0x000fea0003800000 */
.L_x_440:
[----:B------:R-:W2:Y:S02]  /*1600*/  LDG.E.64 R2, [R2.64] ;  /* 0x0000002402027981 */ /* 0x000ea4000c1e1b00 */
[----:B--2---:R-:W0:Y:S01]  /*1610*/  F2F.F32.F64 R0, R2 ;  /* 0x0000000200007310 */ /* 0x004e220000301000 */
[----:B------:R-:W0:-:S14]  /*1620*/  DSETP.GEU.AND P0, PT, |R2|, c[0x2][0x0], PT ;  /* 0x008000000200762a */ /* 0x000e1c0003f0e200 */
[----:B0-----:R-:W-:-:S05]  /*1630*/  @!P0 FMUL R0, R0, 1.175494350822287508e-38 ;  /* 0x0080000000008820 */ /* 0x001fca0000400000 */
[----:B------:R-:W-:-:S04]  /*1640*/  F2FP.BF16.PACK_AB R0, RZ, R0 ;  /* 0x00000000ff00723e */ /* 0x000fc800000010ff */
[----:B------:R-:W-:Y:S01]  /*1650*/  PRMT R25, R0, 0x7610, R25 ;  /* 0x0000761000197816 */ /* 0x000fe20000000019 */
[----:B------:R-:W-:Y:S05]  /*1660*/  BRA `(.L_x_435) ;  /* 0x00000b8000007947 */ /* 0x000fea0003800000 */
.L_x_430:
        /* <DEDUP_REMOVED lines=14> */
.L_x_444:
[----:B------:R-:W2:Y:S02]  /*1750*/  LDG.E.64 R2, [R2.64] ;  /* 0x0000002402027981 */ /* 0x000ea4000c1e1b00 */
[----:B--2---:R-:W0:Y:S01]  /*1760*/  F2F.F32.F64 R0, R2 ;  /* 0x0000000200007310 */ /* 0x004e220000301000 */
[----:B------:R-:W0:-:S14]  /*1770*/  DSETP.GEU.AND P0, PT, |R2|, c[0x2][0x0], PT ;  /* 0x008000000200762a */ /* 0x000e1c0003f0e200 */
[----:B0-----:R-:W-:-:S05]  /*1780*/  @!P0 FMUL R0, R0, 1.175494350822287508e-38 ;  /* 0x0080000000008820 */ /* 0x001fca0000400000 */
[----:B------:R-:W-:-:S04]  /*1790*/  F2FP.BF16.PACK_AB R0, RZ, R0 ;  /* 0x00000000ff00723e */ /* 0x000fc800000010ff */
[----:B------:R-:W-:Y:S01]  /*17a0*/  PRMT R25, R0, 0x7610, R25 ;  /* 0x0000761000197816 */ /* 0x000fe20000000019 */
[----:B------:R-:W-:Y:S05]  /*17b0*/  BRA `(.L_x_435) ;  /* 0x00000a3000007947 */ /* 0x000fea0003800000 */
.L_x_443:
        /* <DEDUP_REMOVED lines=28> */
.L_x_446:
        /* <DEDUP_REMOVED lines=15> */
.L_x_445:
[----:B------:R0:W5:Y:S01]  /*1a70*/  LDG.E.U16 R25, [R2.64] ;  /* 0x0000002402197981 */ /* 0x000162000c1e1500 */
[----:B------:R-:W-:Y:S05]  /*1a80*/  BRA `(.L_x_435) ;  /* 0x0000076000007947 */ /* 0x000fea0003800000 */
.L_x_442:
        /* <DEDUP_REMOVED lines=12> */
.L_x_449:
        /* <DEDUP_REMOVED lines=21> */
.L_x_453:
[----:B------:R-:W-:Y:S05]  /*1ca0*/  BSYNC B1 ;  /* 0x0000000000017941 */ /* 0x000fea0003800000 */
.L_x_452:
[----:B------:R-:W-:Y:S01]  /*1cb0*/  LEA R3, R0, 0x3b800000, 0x17 ;  /* 0x3b80000000037811 */ /* 0x000fe200078eb8ff */
[----:B------:R-:W-:-:S05]  /*1cc0*/  IMAD.SHL.U32 R0, R2, 0x100000, RZ ;  /* 0x0010000002007824 */ /* 0x000fca00078e00ff */
[----:B------:R-:W-:Y:S02]  /*1cd0*/  LOP3.LUT R0, R3, R0, R4, 0xfe, !PT ;  /* 0x0000000003007212 */ /* 0x000fe400078efe04 */
.L_x_451:
[----:B------:R-:W-:Y:S05]  /*1ce0*/  BSYNC B0 ;  /* 0x0000000000007941 */ /* 0x000fea0003800000 */
.L_x_450:
[----:B------:R-:W-:-:S04]  /*1cf0*/  F2FP.BF16.PACK_AB R0, RZ, R0 ;  /* 0x00000000ff00723e */ /* 0x000fc800000010ff */
[----:B------:R-:W-:Y:S01]  /*1d00*/  PRMT R25, R0, 0x7610, R25 ;  /* 0x0000761000197816 */ /* 0x000fe20000000019 */
[----:B------:R-:W-:Y:S05]  /*1d10*/  BRA `(.L_x_435) ;  /* 0x000004d000007947 */ /* 0x000fea0003800000 */
.L_x_448:
        /* <DEDUP_REMOVED lines=21> */
.L_x_457:
[----:B------:R-:W-:Y:S05]  /*1e70*/  BSYNC B1 ;  /* 0x0000000000017941 */ /* 0x000fea0003800000 */
.L_x_456:
[----:B------:R-:W-:Y:S01]  /*1e80*/  LEA R3, R0, 0x37800000, 0x17 ;  /* 0x3780000000037811 */ /* 0x000fe200078eb8ff */
[----:B------:R-:W-:-:S05]  /*1e90*/  IMAD.SHL.U32 R0, R2, 0x200000, RZ ;  /* 0x0020000002007824 */ /* 0x000fca00078e00ff */
[----:B------:R-:W-:Y:S02]  /*1ea0*/  LOP3.LUT R0, R3, R0, R4, 0xfe, !PT ;  /* 0x0000000003007212 */ /* 0x000fe400078efe04 */
.L_x_455:
[----:B------:R-:W-:Y:S05]  /*1eb0*/  BSYNC B0 ;  /* 0x0000000000007941 */ /* 0x000fea0003800000 */
.L_x_454:
[----:B------:R-:W-:-:S04]  /*1ec0*/  F2FP.BF16.PACK_AB R0, RZ, R0 ;  /* 0x00000000ff00723e */ /* 0x000fc800000010ff */
[----:B------:R-:W-:Y:S01]  /*1ed0*/  PRMT R25, R0, 0x7610, R25 ;  /* 0x0000761000197816 */ /* 0x000fe20000000019 */
[----:B------:R-:W-:Y:S05]  /*1ee0*/  BRA `(.L_x_435) ;  /* 0x0000030000007947 */ /* 0x000fea0003800000 */
.L_x_447:
        /* <DEDUP_REMOVED lines=14> */
.L_x_461:
[----:B------:R-:W-:Y:S05]  /*1fd0*/  BSYNC B0 ;  /* 0x0000000000007941 */ /* 0x000fea0003800000 */
.L_x_460:
[----:B------:R-:W-:-:S04]  /*1fe0*/  F2FP.BF16.PACK_AB R0, RZ, R0 ;  /* 0x00000000ff00723e */ /* 0x000fc800000010ff */
[----:B------:R-:W-:Y:S01]  /*1ff0*/  PRMT R25, R0, 0x7610, R25 ;  /* 0x0000761000197816 */ /* 0x000fe20000000019 */
[----:B------:R-:W-:Y:S05]  /*2000*/  BRA `(.L_x_435) ;  /* 0x000001e000007947 */ /* 0x000fea0003800000 */
.L_x_434:
        /* <DEDUP_REMOVED lines=18> */
[----:B0----5:R-:W-:Y:S05]  /*2130*/  CALL.ABS.NOINC R2 ;  /* 0x0000000002007343 */ /* 0x021fea0003c00000 */
[----:B------:R-:W-:Y:S01]  /*2140*/  PRMT R25, RZ, 0x7610, R25 ;  /* 0x00007610ff197816 */ /* 0x000fe20000000019 */
[----:B------:R-:W-:Y:S05]  /*2150*/  BRA `(.L_x_435) ;  /* 0x0000009000007947 */ /* 0x000fea0003800000 */
.L_x_459:
[----:B------:R-:W2:Y:S02]  /*2160*/  LDG.E.64 R2, [R2.64] ;  /* 0x0000002402027981 */ /* 0x000ea4000c1e1b00 */
[----:B--2---:R-:W0:Y:S02]  /*2170*/  I2F.U64 R0, R2 ;  /* 0x0000000200007312 */ /* 0x004e240000301000 */
[----:B0-----:R-:W-:-:S04]  /*2180*/  F2FP.BF16.PACK_AB R0, RZ, R0 ;  /* 0x00000000ff00723e */ /* 0x001fc800000010ff */
[----:B------:R-:W-:Y:S01]  /*2190*/  PRMT R25, R0, 0x7610, R25 ;  /* 0x0000761000197816 */ /* 0x000fe20000000019 */
[----:B------:R-:W-:Y:S05]  /*21a0*/  BRA `(.L_x_435) ;  /* 0x0000004000007947 */ /* 0x000fea0003800000 */
.L_x_458:
[----:B------:R-:W2:Y:S02]  /*21b0*/  LDG.E R2, [R2.64] ;  /* 0x0000002402027981 */ /* 0x000ea4000c1e1900 */
[----:B--2---:R-:W0:Y:S02]  /*21c0*/  I2F.U32 R0, R2 ;  /* 0x0000000200007306 */ /* 0x004e240000201000 */
[----:B0-----:R-:W-:-:S04]  /*21d0*/  F2FP.BF16.PACK_AB R0, RZ, R0 ;  /* 0x00000000ff00723e */ /* 0x001fc800000010ff */
[----:B------:R-:W-:Y:S02]  /*21e0*/  PRMT R25, R0, 0x7610, R25 ;  /* 0x0000761000197816 */ /* 0x000fe40000000019 */
.L_x_435:
[----:B------:R-:W-:-:S05]  /*21f0*/  IADD3 R17, R17, 0x80, RZ ;  /* 0x0000008011117810 */ /* 0x000fca0007ffe0ff */
.L_x_397:
[----:B-1-3--:R-:W-:Y:S05]  /*2200*/  BSYNC B6 ;  /* 0x0000000000067941 */ /* 0x00afea0003800000 */
.L_x_396:
[----:B------:R-:W-:Y:S01]  /*2210*/  ISETP.GE.AND P0, PT, R17, R22, PT ;  /* 0x000000161100720c */ /* 0x000fe20003f06270 */
[----:B------:R-:W-:Y:S01]  /*2220*/  BSSY B6, `(.L_x_462) ;  /* 0x0000216000067945 */ /* 0x000fe20003800000 */
[----:B------:R-:W-:-:S11]  /*2230*/  PRMT R26, RZ, 0x7610, R26 ;  /* 0x00007610ff1a7816 */ /* 0x000fd6000000001a */
[----:B------:R-:W-:Y:S05]  /*2240*/  @P0 BRA `(.L_x_463) ;  /* 0x0000213000000947 */ /* 0x000fea0003800000 */
[----:B------:R-:W-:Y:S01]  /*2250*/  PRMT R0, R18, 0x9910, RZ ;  /* 0x0000991012007816 */ /* 0x000fe200000000ff */
[----:B------:R-:W-:-:S03]  /*2260*/  IMAD R26, R16, 0x200, R17 ;  /* 0x00000200101a7824 */ /* 0x000fc600078e0211 */
[----:B------:R-:W-:Y:S01]  /*2270*/  ISETP.GT.AND P1, PT, R0, 0x9, PT ;  /* 0x000000090000780c */ /* 0x000fe20003f24270 */
[----:B0-----:R-:W-:-:S05]  /*2280*/  IMAD R2, R26, c[0x0][0x1a0], RZ ;  /* 0x000068001a027a24 */ /* 0x001fca00078e02ff */
        /* <DEDUP_REMOVED lines=16> */
.L_x_467:
[----:B------:R-:W2:Y:S02]  /*2390*/  LDG.E.U8 R2, [R2.64] ;  /* 0x0000002402027981 */ /* 0x000ea4000c1e1100 */
[----:B--2---:R-:W0:Y:S02]  /*23a0*/  I2F.U16 R0, R2 ;  /* 0x0000000200007306 */ /* 0x004e240000101000 */
[----:B0-----:R-:W-:-:S04]  /*23b0*/  F2FP.BF16.PACK_AB R0, RZ, R0 ;  /* 0x00000000ff00723e */ /* 0x001fc800000010ff */
[----:B------:R-:W-:Y:S01]  /*23c0*/  PRMT R23, R0, 0x7610, R23 ;  /* 0x0000761000177816 */ /* 0x000fe20000000017 */
[----:B------:R-:W-:Y:S05]  /*23d0*/  BRA `(.L_x_469) ;  /* 0x00000f1000007947 */ /* 0x000fea0003800000 */
.L_x_466:
        /* <DEDUP_REMOVED lines=11> */
.L_x_471:
[----:B------:R-:W2:Y:S02]  /*2490*/  LDG.E R2, [R2.64] ;  /* 0x0000002402027981 */ /* 0x000ea4000c1e1900 */
[----:B--2---:R-:W0:Y:S02]  /*24a0*/  I2F R0, R2 ;  /* 0x0000000200007306 */ /* 0x004e240000201400 */
[----:B0-----:R-:W-:-:S04]  /*24b0*/  F2FP.BF16.PACK_AB R0, RZ, R0 ;  /* 0x00000000ff00723e */ /* 0x001fc800000010ff */
[----:B------:R-:W-:Y:S01]  /*24c0*/  PRMT R23, R0, 0x7610, R23 ;  /* 0x0000761000177816 */ /* 0x000fe20000000017 */
[----:B------:R-:W-:Y:S05]  /*24d0*/  BRA `(.L_x_469) ;  /* 0x00000e1000007947 */ /* 0x000fea0003800000 */
.L_x_470:
[----:B------:R-:W2:Y:S02]  /*24e0*/  LDG.E.U16 R2, [R2.64] ;  /* 0x0000002402027981 */ /* 0x000ea4000c1e1500 */
[----:B--2---:R-:W0:Y:S02]  /*24f0*/  I2F.S16 R0, R2 ;  /* 0x0000000200007306 */ /* 0x004e240000101400 */
[----:B0-----:R-:W-:-:S04]  /*2500*/  F2FP.BF16.PACK_AB R0, RZ, R0 ;  /* 0x00000000ff00723e */ /* 0x001fc800000010ff */
[----:B------:R-:W-:Y:S01]  /*2510*/  PRMT R23, R0, 0x7610, R23 ;  /* 0x0000761000177816 */ /* 0x000fe20000000017 */
[----:B------:R-:W-:Y:S05]  /*2520*/  BRA `(.L_x_469) ;  /* 0x00000dc000007947 */ /* 0x000fea0003800000 */
.L_x_465:
        /* <DEDUP_REMOVED lines=9> */
.L_x_473:
[----:B------:R-:W2:Y:S02]  /*25c0*/  LDG.E.U16 R0, [R2.64] ;  /* 0x0000002402007981 */ /* 0x000ea4000c1e1500 */
[----:B--2---:R-:W-:-:S05]  /*25d0*/  HADD2.F32 R0, -RZ, R0.H0_H0 ;  /* 0x20000000ff007230 */ /* 0x004fca0000004100 */
[----:B------:R-:W-:-:S04]  /*25e0*/  F2FP.BF16.PACK_AB R0, RZ, R0 ;  /* 0x00000000ff00723e */ /* 0x000fc800000010ff */
[----:B------:R-:W-:Y:S01]  /*25f0*/  PRMT R23, R0, 0x7610, R23 ;  /* 0x0000761000177816 */ /* 0x000fe20000000017 */
[----:B------:R-:W-:Y:S05]  /*2600*/  BRA `(.L_x_469) ;  /* 0x00000ce000007947 */ /* 0x000fea0003800000 */
.L_x_472:
        /* <DEDUP_REMOVED lines=9> */
.L_x_475:
[----:B------:R-:W2:Y:S02]  /*26a0*/  LDG.E.U16 R2, [R2.64] ;  /* 0x0000002402027981 */ /* 0x000ea4000c1e1500 */
[----:B--2---:R-:W-:-:S05]  /*26b0*/  HADD2.F32 R0, -RZ, R2.H0_H0 ;  /* 0x20000002ff007230 */ /* 0x004fca0000004100 */
[----:B------:R-:W-:-:S04]  /*26c0*/  F2FP.BF16.PACK_AB R0, RZ, R0 ;  /* 0x00000000ff00723e */ /* 0x000fc800000010ff */
[----:B------:R-:W-:Y:S01]  /*26d0*/  PRMT R23, R0, 0x7610, R23 ;  /* 0x0000761000177816 */ /* 0x000fe20000000017 */
[----:B------:R-:W-:Y:S05]  /*26e0*/  BRA `(.L_x_469) ;  /* 0x00000c0000007947 */ /* 0x000fea0003800000 */
.L_x_474:
[----:B------:R-:W2:Y:S02]  /*26f0*/  LDG.E.64 R2, [R2.64] ;  /* 0x0000002402027981 */ /* 0x000ea4000c1e1b00 */
[----:B--2---:R-:W0:Y:S01]  /*2700*/  F2F.F32.F64 R0, R2 ;  /* 0x0000000200007310 */ /* 0x004e220000301000 */
[----:B------:R-:W0:-:S14]  /*2710*/  DSETP.GEU.AND P0, PT, |R2|, c[0x2][0x0], PT ;  /* 0x008000000200762a */ /* 0x000e1c0003f0e200 */
[----:B0-----:R-:W-:-:S05]  /*2720*/  @!P0 FMUL R0, R0, 1.175494350822287508e-38 ;  /* 0x0080000000008820 */ /* 0x001fca0000400000 */
[----:B------:R-:W-:-:S04]  /*2730*/  F2FP.BF16.PACK_AB R0, RZ, R0 ;  /* 0x00000000ff00723e */ /* 0x000fc800000010ff */
[----:B------:R-:W-:Y:S01]  /*2740*/  PRMT R23, R0, 0x7610, R23 ;  /* 0x0000761000177816 */ /* 0x000fe20000000017 */
[----:B------:R-:W-:Y:S05]  /*2750*/  BRA `(.L_x_469) ;  /* 0x00000b9000007947 */ /* 0x000fea0003800000 */
.L_x_464:
        /* <DEDUP_REMOVED lines=14> */
.L_x_478:
[----:B------:R-:W2:Y:S02]  /*2840*/  LDG.E.64 R2, [R2.64] ;  /* 0x0000002402027981 */ /* 0x000ea4000c1e1b00 */
[----:B--2---:R-:W0:Y:S01]  /*2850*/  F2F.F32.F64 R0, R2 ;  /* 0x0000000200007310 */ /* 0x004e220000301000 */
[----:B------:R-:W0:-:S14]  /*2860*/  DSETP.GEU.AND P0, PT, |R2|, c[0x2][0x0], PT ;  /* 0x008000000200762a */ /* 0x000e1c0003f0e200 */
[----:B0-----:R-:W-:-:S05]  /*2870*/  @!P0 FMUL R0, R0, 1.175494350822287508e-38 ;  /* 0x0080000000008820 */ /* 0x001fca0000400000 */
[----:B------:R-:W-:-:S04]  /*2880*/  F2FP.BF16.PACK_AB R0, RZ, R0 ;  /* 0x00000000ff00723e */ /* 0x000fc800000010ff */
[----:B------:R-:W-:Y:S01]  /*2890*/  PRMT R23, R0, 0x7610, R23 ;  /* 0x0000761000177816 */ /* 0x000fe20000000017 */
[----:B------:R-:W-:Y:S05]  /*28a0*/  BRA `(.L_x_469) ;  /* 0x00000a4000007947 */ /* 0x000fea0003800000 */
.L_x_477:
        /* <DEDUP_REMOVED lines=28> */
.L_x_480:
[----:B------:R-:W2:Y:S02]  /*2a70*/  LDG.E.U8 R3, [R2.64] ;  /* 0x0000002402037981 */ /* 0x000ea4000c1e1100 */
[----:B--2---:R-:W-:-:S05]  /*2a80*/  IMAD.SHL.U32 R0, R3, 0x2000000, RZ ;  /* 0x0200000003007824 */ /* 0x004fca00078e00ff */
[----:B------:R-:W-:-:S13]  /*2a90*/  ISETP.GE.U32.AND P0, PT, R0, 0x8000000, PT ;  /* 0x080000000000780c */ /* 0x000fda0003f06070 */
[C---:B------:R-:W-:Y:S02]  /*2aa0*/  @P0 IMAD.SHL.U32 R4, R3.reuse, 0x200000, RZ ;  /* 0x0020000003040824 */ /* 0x040fe400078e00ff */
[C---:B------:R-:W-:Y:S02]  /*2ab0*/  @!P0 IMAD.SHL.U32 R0, R3.reuse, 0x100, RZ ;  /* 0x0000010003008824 */ /* 0x040fe400078e00ff */
[----:B------:R-:W-:Y:S01]  /*2ac0*/  IMAD.SHL.U32 R3, R3, 0x1000000, RZ ;  /* 0x0100000003037824 */ /* 0x000fe200078e00ff */
[----:B------:R-:W-:Y:S02]  /*2ad0*/  @P0 LOP3.LUT R4, R4, 0xfe00000, RZ, 0xc0, !PT ;  /* 0x0fe0000004040812 */ /* 0x000fe400078ec0ff */
        /* <DEDUP_REMOVED lines=9> */
.L_x_479:
[----:B------:R0:W5:Y:S01]  /*2b70*/  LDG.E.U16 R23, [R2.64] ;  /* 0x0000002402177981 */ /* 0x000162000c1e1500 */
[----:B------:R-:W-:Y:S05]  /*2b80*/  BRA `(.L_x_469) ;  /* 0x0000076000007947 */ /* 0x000fea0003800000 */
.L_x_476:
        /* <DEDUP_REMOVED lines=12> */
.L_x_483:
        /* <DEDUP_REMOVED lines=21> */
.L_x_487:
[----:B------:R-:W-:Y:S05]  /*2da0*/  BSYNC B1 ;  /* 0x0000000000017941 */ /* 0x000fea0003800000 */
.L_x_486:
[----:B------:R-:W-:Y:S01]  /*2db0*/  LEA R3, R0, 0x3b800000, 0x17 ;  /* 0x3b80000000037811 */ /* 0x000fe200078eb8ff */
[----:B------:R-:W-:-:S05]  /*2dc0*/  IMAD.SHL.U32 R0, R2, 0x100000, RZ ;  /* 0x0010000002007824 */ /* 0x000fca00078e00ff */
[----:B------:R-:W-:Y:S02]  /*2dd0*/  LOP3.LUT R0, R3, R0, R4, 0xfe, !PT ;  /* 0x0000000003007212 */ /* 0x000fe400078efe04 */
.L_x_485:
[----:B------:R-:W-:Y:S05]  /*2de0*/  BSYNC B0 ;  /* 0x0000000000007941 */ /* 0x000fea0003800000 */
.L_x_484:
[----:B------:R-:W-:-:S04]  /*2df0*/  F2FP.BF16.PACK_AB R0, RZ, R0 ;  /* 0x00000000ff00723e */ /* 0x000fc800000010ff */
[----:B------:R-:W-:Y:S01]  /*2e00*/  PRMT R23, R0, 0x7610, R23 ;  /* 0x0000761000177816 */ /* 0x000fe20000000017 */
[----:B------:R-:W-:Y:S05]  /*2e10*/  BRA `(.L_x_469) ;  /* 0x000004d000007947 */ /* 0x000fea0003800000 */
.L_x_482:
        /* <DEDUP_REMOVED lines=21> */
.L_x_491:
[----:B------:R-:W-:Y:S05]  /*2f70*/  BSYNC B1 ;  /* 0x0000000000017941 */ /* 0x000fea0003800000 */
.L_x_490:
[----:B------:R-:W-:Y:S01]  /*2f80*/  LEA R3, R0, 0x37800000, 0x17 ;  /* 0x3780000000037811 */ /* 0x000fe200078eb8ff */
[----:B------:R-:W-:-:S05]  /*2f90*/  IMAD.SHL.U32 R0, R2, 0x200000, RZ ;  /* 0x0020000002007824 */ /* 0x000fca00078e00ff */
[----:B------:R-:W-:Y:S02]  /*2fa0*/  LOP3.LUT R0, R3, R0, R4, 0xfe, !PT ;  /* 0x0000000003007212 */ /* 0x000fe400078efe04 */
.L_x_489:
[----:B------:R-:W-:Y:S05]  /*2fb0*/  BSYNC B0 ;  /* 0x0000000000007941 */ /* 0x000fea0003800000 */
.L_x_488:
[----:B------:R-:W-:-:S04]  /*2fc0*/  F2FP.BF16.PACK_AB R0, RZ, R0 ;  /* 0x00000000ff00723e */ /* 0x000fc800000010ff */
[----:B------:R-:W-:Y:S01]  /*2fd0*/  PRMT R23, R0, 0x7610, R23 ;  /* 0x0000761000177816 */ /* 0x000fe20000000017 */
[----:B------:R-:W-:Y:S05]  /*2fe0*/  BRA `(.L_x_469) ;  /* 0x0000030000007947 */ /* 0x000fea0003800000 */
.L_x_481:
        /* <DEDUP_REMOVED lines=14> */
.L_x_495:
[----:B------:R-:W-:Y:S05]  /*30d0*/  BSYNC B0 ;  /* 0x0000000000007941 */ /* 0x000fea0003800000 */
.L_x_494:
[----:B------:R-:W-:-:S04]  /*30e0*/  F2FP.BF16.PACK_AB R0, RZ, R0 ;  /* 0x00000000ff00723e */ /* 0x000fc800000010ff */
[----:B------:R-:W-:Y:S01]  /*30f0*/  PRMT R23, R0, 0x7610, R23 ;  /* 0x0000761000177816 */ /* 0x000fe20000000017 */
[----:B------:R-:W-:Y:S05]  /*3100*/  BRA `(.L_x_469) ;  /* 0x000001e000007947 */ /* 0x000fea0003800000 */
.L_x_468:
        /* <DEDUP_REMOVED lines=21> */
.L_x_493:
[----:B------:R-:W2:Y:S02]  /*3260*/  LDG.E.64 R2, [R2.64] ;  /* 0x0000002402027981 */ /* 0x000ea4000c1e1b00 */
[----:B--2---:R-:W0:Y:S02]  /*3270*/  I2F.U64 R0, R2 ;  /* 0x0000000200007312 */ /* 0x004e240000301000 */
[----:B0-----:R-:W-:-:S04]  /*3280*/  F2FP.BF16.PACK_AB R0, RZ, R0 ;  /* 0x00000000ff00723e */ /* 0x001fc800000010ff */
[----:B------:R-:W-:Y:S01]  /*3290*/  PRMT R23, R0, 0x7610, R23 ;  /* 0x0000761000177816 */ /* 0x000fe20000000017 */
[----:B------:R-:W-:Y:S05]  /*32a0*/  BRA `(.L_x_469) ;  /* 0x0000004000007947 */ /* 0x000fea0003800000 */
.L_x_492:
[----:B------:R-:W2:Y:S02]  /*32b0*/  LDG.E R2, [R2.64] ;  /* 0x0000002402027981 */ /* 0x000ea4000c1e1900 */
[----:B--2---:R-:W0:Y:S02]  /*32c0*/  I2F.U32 R0, R2 ;  /* 0x0000000200007306 */ /* 0x004e240000201000 */
[----:B0-----:R-:W-:-:S04]  /*32d0*/  F2FP.BF16.PACK_AB R0, RZ, R0 ;  /* 0x00000000ff00723e */ /* 0x001fc800000010ff */
[----:B------:R-:W-:Y:S02]  /*32e0*/  PRMT R23, R0, 0x7610, R23 ;  /* 0x0000761000177816 */ /* 0x000fe40000000017 */
.L_x_469:
        /* <DEDUP_REMOVED lines=19> */
.L_x_499:
[----:B------:R-:W2:Y:S02]  /*3420*/  LDG.E.U8 R2, [R2.64] ;  /* 0x0000002402027981 */ /* 0x000ea4000c1e1100 */
[----:B--2---:R-:W0:Y:S02]  /*3430*/  I2F.U16 R0, R2 ;  /* 0x0000000200007306 */ /* 0x004e240000101000 */
[----:B0-----:R-:W-:-:S04]  /*3440*/  F2FP.BF16.PACK_AB R0, RZ, R0 ;  /* 0x00000000ff00723e */ /* 0x001fc800000010ff */
[----:B------:R-:W-:Y:S01]  /*3450*/  PRMT R26, R0, 0x7610, R26 ;  /* 0x00007610001a7816 */ /* 0x000fe2000000001a */
[----:B------:R-:W-:Y:S05]  /*3460*/  BRA `(.L_x_501) ;  /* 0x00000f0000007947 */ /* 0x000fea0003800000 */
.L_x_498:
        /* <DEDUP_REMOVED lines=11> */
.L_x_503:
[----:B------:R-:W2:Y:S02]  /*3520*/  LDG.E R2, [R2.64] ;  /* 0x0000002402027981 */ /* 0x000ea4000c1e1900 */
[----:B--2---:R-:W0:Y:S02]  /*3530*/  I2F R0, R2 ;  /* 0x0000000200007306 */ /* 0x004e240000201400 */
[----:B0-----:R-:W-:-:S04]  /*3540*/  F2FP.BF16.PACK_AB R0, RZ, R0 ;  /* 0x00000000ff00723e */ /* 0x001fc800000010ff */
[----:B------:R-:W-:Y:S01]  /*3550*/  PRMT R26, R0, 0x7610, R26 ;  /* 0x00007610001a7816 */ /* 0x000fe2000000001a */
[----:B------:R-:W-:Y:S05]  /*3560*/  BRA `(.L_x_501) ;  /* 0x00000e0000007947 */ /* 0x000fea0003800000 */
.L_x_502:
[----:B------:R-:W2:Y:S02]  /*3570*/  LDG.E.U16 R2, [R2.64] ;  /* 0x0000002402027981 */ /* 0x000ea4000c1e1500 */
[----:B--2---:R-:W0:Y:S02]  /*3580*/  I2F.S16 R0, R2 ;  /* 0x0000000200007306 */ /* 0x004e240000101400 */
[----:B0-----:R-:W-:-:S04]  /*3590*/  F2FP.BF16.PACK_AB R0, RZ, R0 ;  /* 0x00000000ff00723e */ /* 0x001fc800000010ff */
[----:B------:R-:W-:Y:S01]  /*35a0*/  PRMT R26, R0, 0x7610, R26 ;  /* 0x00007610001a7816 */ /* 0x000fe2000000001a */
[----:B------:R-:W-:Y:S05]  /*35b0*/  BRA `(.L_x_501) ;  /* 0x00000db000007947 */ /* 0x000fea0003800000 */
.L_x_497:
        /* <DEDUP_REMOVED lines=9> */
.L_x_505:
[----:B------:R-:W2:Y:S02]  /*3650*/  LDG.E.U16 R0, [R2.64] ;  /* 0x0000002402007981 */ /* 0x000ea4000c1e1500 */
[----:B--2---:R-:W-:-:S05]  /*3660*/  HADD2.F32 R0, -RZ, R0.H0_H0 ;  /* 0x20000000ff007230 */ /* 0x004fca0000004100 */
[----:B------:R-:W-:-:S04]  /*3670*/  F2FP.BF16.PACK_AB R0, RZ, R0 ;  /* 0x00000000ff00723e */ /* 0x000fc800000010ff */
[----:B------:R-:W-:Y:S01]  /*3680*/  PRMT R26, R0, 0x7610, R26 ;  /* 0x00007610001a7816 */ /* 0x000fe2000000001a */
[----:B------:R-:W-:Y:S05]  /*3690*/  BRA `(.L_x_501) ;  /* 0x00000cd000007947 */ /* 0x000fea0003800000 */
.L_x_504:
        /* <DEDUP_REMOVED lines=9> */
.L_x_507:
[----:B------:R-:W2:Y:S02]  /*3730*/  LDG.E.U16 R2, [R2.64] ;  /* 0x0000002402027981 */ /* 0x000ea4000c1e1500 */
[----:B--2---:R-:W-:-:S05]  /*3740*/  HADD2.F32 R0, -RZ, R2.H0_H0 ;  /* 0x20000002ff007230 */ /* 0x004fca0000004100 */
[----:B------:R-:W-:-:S04]  /*3750*/  F2FP.BF16.PACK_AB R0, RZ, R0 ;  /* 0x00000000ff00723e */ /* 0x000fc800000010ff */
[----:B------:R-:W-:Y:S01]  /*3760*/  PRMT R26, R0, 0x7610, R26 ;  /* 0x00007610001a7816 */ /* 0x000fe2000000001a */
[----:B------:R-:W-:Y:S05]  /*3770*/  BRA `(.L_x_501) ;  /* 0x00000bf000007947 */ /* 0x000fea0003800000 */
.L_x_506:
[----:B------:R-:W2:Y:S02]  /*3780*/  LDG.E.64 R2, [R2.64] ;  /* 0x0000002402027981 */ /* 0x000ea4000c1e1b00 */
[----:B--2---:R-:W0:Y:S01]  /*3790*/  F2F.F32.F64 R0, R2 ;  /* 0x0000000200007310 */ /* 0x004e220000301000 */
[----:B------:R-:W0:-:S14]  /*37a0*/  DSETP.GEU.AND P0, PT, |R2|, c[0x2][0x0], PT ;  /* 0x008000000200762a */ /* 0x000e1c0003f0e200 */
[----:B0-----:R-:W-:-:S05]  /*37b0*/  @!P0 FMUL R0, R0, 1.175494350822287508e-38 ;  /* 0x0080000000008820 */ /* 0x001fca0000400000 */
[----:B------:R-:W-:-:S04]  /*37c0*/  F2FP.BF16.PACK_AB R0, RZ, R0 ;  /* 0x00000000ff00723e */ /* 0x000fc800000010ff */
[----:B------:R-:W-:Y:S01]  /*37d0*/  PRMT R26, R0, 0x7610, R26 ;  /* 0x00007610001a7816 */ /* 0x000fe2000000001a */
[----:B------:R-:W-:Y:S05]  /*37e0*/  BRA `(.L_x_501) ;  /* 0x00000b8000007947 */ /* 0x000fea0003800000 */
.L_x_496:
        /* <DEDUP_REMOVED lines=14> */
.L_x_510:
[----:B------:R-:W2:Y:S02]  /*38d0*/  LDG.E.64 R2, [R2.64] ;  /* 0x0000002402027981 */ /* 0x000ea4000c1e1b00 */
[----:B--2---:R-:W0:Y:S01]  /*38e0*/  F2F.F32.F64 R0, R2 ;  /* 0x0000000200007310 */ /* 0x004e220000301000 */
[----:B------:R-:W0:-:S14]  /*38f0*/  DSETP.GEU.AND P0, PT, |R2|, c[0x2][0x0], PT ;  /* 0x008000000200762a */ /* 0x000e1c0003f0e200 */
[----:B0-----:R-:W-:-:S05]  /*3900*/  @!P0 FMUL R0, R0, 1.175494350822287508e-38 ;  /* 0x0080000000008820 */ /* 0x001fca0000400000 */
[----:B------:R-:W-:-:S04]  /*3910*/  F2FP.BF16.PACK_AB R0, RZ, R0 ;  /* 0x00000000ff00723e */ /* 0x000fc800000010ff */
[----:B------:R-:W-:Y:S01]  /*3920*/  PRMT R26, R0, 0x7610, R26 ;  /* 0x00007610001a7816 */ /* 0x000fe2000000001a */
[----:B------:R-:W-:Y:S05]  /*3930*/  BRA `(.L_x_501) ;  /* 0x00000a3000007947 */ /* 0x000fea0003800000 */
.L_x_509:
        /* <DEDUP_REMOVED lines=28> */
.L_x_512:
        /* <DEDUP_REMOVED lines=15> */
.L_x_511:
[----:B------:R0:W5:Y:S01]  /*3bf0*/  LDG.E.U16 R26, [R2.64] ;  /* 0x00000024021a7981 */ /* 0x000162000c1e1500 */
[----:B------:R-:W-:Y:S05]  /*3c00*/  BRA `(.L_x_501) ;  /* 0x0000076000007947 */ /* 0x000fea0003800000 */
.L_x_508:
        /* <DEDUP_REMOVED lines=12> */
.L_x_515:
        /* <DEDUP_REMOVED lines=21> */
.L_x_519:
[----:B------:R-:W-:Y:S05]  /*3e20*/  BSYNC B1 ;  /* 0x0000000000017941 */ /* 0x000fea0003800000 */
.L_x_518:
[----:B------:R-:W-:Y:S01]  /*3e30*/  LEA R3, R0, 0x3b800000, 0x17 ;  /* 0x3b80000000037811 */ /* 0x000fe200078eb8ff */
[----:B------:R-:W-:-:S05]  /*3e40*/  IMAD.SHL.U32 R0, R2, 0x100000, RZ ;  /* 0x0010000002007824 */ /* 0x000fca00078e00ff */
[----:B------:R-:W-:Y:S02]  /*3e50*/  LOP3.LUT R0, R3, R0, R4, 0xfe, !PT ;  /* 0x0000000003007212 */ /* 0x000fe400078efe04 */
.L_x_517:
[----:B------:R-:W-:Y:S05]  /*3e60*/  BSYNC B0 ;  /* 0x0000000000007941 */ /* 0x000fea0003800000 */
.L_x_516:
[----:B------:R-:W-:-:S04]  /*3e70*/  F2FP.BF16.PACK_AB R0, RZ, R0 ;  /* 0x00000000ff00723e */ /* 0x000fc800000010ff */
[----:B------:R-:W-:Y:S01]  /*3e80*/  PRMT R26, R0, 0x7610, R26 ;  /* 0x00007610001a7816 */ /* 0x000fe2000000001a */
[----:B------:R-:W-:Y:S05]  /*3e90*/  BRA `(.L_x_501) ;  /* 0x000004d000007947 */ /* 0x000fea0003800000 */
.L_x_514:
        /* <DEDUP_REMOVED lines=21> */
.L_x_523:
[----:B------:R-:W-:Y:S05]  /*3ff0*/  BSYNC B1 ;  /* 0x0000000000017941 */ /* 0x000fea0003800000 */
.L_x_522:
[----:B------:R-:W-:Y:S01]  /*4000*/  LEA R3, R0, 0x37800000, 0x17 ;  /* 0x3780000000037811 */ /* 0x000fe200078eb8ff */
[----:B------:R-:W-:-:S05]  /*4010*/  IMAD.SHL.U32 R0, R2, 0x200000, RZ ;  /* 0x0020000002007824 */ /* 0x000fca00078e00ff */
[----:B------:R-:W-:Y:S02]  /*4020*/  LOP3.LUT R0, R3, R0, R4, 0xfe, !PT ;  /* 0x0000000003007212 */ /* 0x000fe400078efe04 */
.L_x_521:
[----:B------:R-:W-:Y:S05]  /*4030*/  BSYNC B0 ;  /* 0x0000000000007941 */ /* 0x000fea0003800000 */
.L_x_520:
[----:B------:R-:W-:-:S04]  /*4040*/  F2FP.BF16.PACK_AB R0, RZ, R0 ;  /* 0x00000000ff00723e */ /* 0x000fc800000010ff */
[----:B------:R-:W-:Y:S01]  /*4050*/  PRMT R26, R0, 0x7610, R26 ;  /* 0x00007610001a7816 */ /* 0x000fe2000000001a */
[----:B------:R-:W-:Y:S05]  /*4060*/  BRA `(.L_x_501) ;  /* 0x0000030000007947 */ /* 0x000fea0003800000 */
.L_x_513:
        /* <DEDUP_REMOVED lines=14> */
.L_x_527:
[----:B------:R-:W-:Y:S05]  /*4150*/  BSYNC B0 ;  /* 0x0000000000007941 */ /* 0x000fea0003800000 */
.L_x_526:
[----:B------:R-:W-:-:S04]  /*4160*/  F2FP.BF16.PACK_AB R0, RZ, R0 ;  /* 0x00000000ff00723e */ /* 0x000fc800000010ff */
[----:B------:R-:W-:Y:S01]  /*4170*/  PRMT R26, R0, 0x7610, R26 ;  /* 0x00007610001a7816 */ /* 0x000fe2000000001a */
[----:B------:R-:W-:Y:S05]  /*4180*/  BRA `(.L_x_501) ;  /* 0x000001e000007947 */ /* 0x000fea0003800000 */
.L_x_500:
        /* <DEDUP_REMOVED lines=21> */
.L_x_525:
[----:B------:R-:W2:Y:S02]  /*42e0*/  LDG.E.64 R2, [R2.64] ;  /* 0x0000002402027981 */ /* 0x000ea4000c1e1b00 */
[----:B--2---:R-:W0:Y:S02]  /*42f0*/  I2F.U64 R0, R2 ;  /* 0x0000000200007312 */ /* 0x004e240000301000 */
[----:B0-----:R-:W-:-:S04]  /*4300*/  F2FP.BF16.PACK_AB R0, RZ, R0 ;  /* 0x00000000ff00723e */ /* 0x001fc800000010ff */
[----:B------:R-:W-:Y:S01]  /*4310*/  PRMT R26, R0, 0x7610, R26 ;  /* 0x00007610001a7816 */ /* 0x000fe2000000001a */
[----:B------:R-:W-:Y:S05]  /*4320*/  BRA `(.L_x_501) ;  /* 0x0000004000007947 */ /* 0x000fea0003800000 */
.L_x_524:
[----:B------:R-:W2:Y:S02]  /*4330*/  LDG.E R2, [R2.64] ;  /* 0x0000002402027981 */ /* 0x000ea4000c1e1900 */
[----:B--2---:R-:W0:Y:S02]  /*4340*/  I2F.U32 R0, R2 ;  /* 0x0000000200007306 */ /* 0x004e240000201000 */
[----:B0-----:R-:W-:-:S04]  /*4350*/  F2FP.BF16.PACK_AB R0, RZ, R0 ;  /* 0x00000000ff00723e */ /* 0x001fc800000010ff */
[----:B------:R-:W-:Y:S02]  /*4360*/  PRMT R26, R0, 0x7610, R26 ;  /* 0x00007610001a7816 */ /* 0x000fe4000000001a */
.L_x_501:
[----:B------:R-:W-:-:S05]  /*4370*/  IADD3 R17, R17, 0x80, RZ ;  /* 0x0000008011117810 */ /* 0x000fca0007ffe0ff */
.L_x_463:
[----:B------:R-:W-:Y:S05]  /*4380*/  BSYNC B6 ;  /* 0x0000000000067941 */ /* 0x000fea0003800000 */
.L_x_462:
[----:B------:R-:W-:Y:S01]  /*4390*/  ISETP.GE.AND P0, PT, R17, R22, PT ;  /* 0x000000161100720c */ /* 0x000fe20003f06270 */
[----:B------:R-:W-:Y:S01]  /*43a0*/  BSSY B6, `(.L_x_528) ;  /* 0x0000216000067945 */ /* 0x000fe20003800000 */
[----:B------:R-:W-:Y:S02]  /*43b0*/  PRMT R27, RZ, 0x7610, R27 ;  /* 0x00007610ff1b7816 */ /* 0x000fe4000000001b */
[----:B------:R-:W-:Y:S02]  /*43c0*/  PRMT R28, RZ, 0x7610, R28 ;  /* 0x00007610ff1c7816 */ /* 0x000fe4000000001c */
[----:B0-----:R-:W-:-:S07]  /*43d0*/  PRMT R2, RZ, 0x7610, R2 ;  /* 0x00007610ff027816 */ /* 0x001fce0000000002 */
[----:B------:R-:W-:Y:S05]  /*43e0*/  @P0 BRA `(.L_x_529) ;  /* 0x0000211000000947 */ /* 0x000fea0003800000 */
[----:B------:R-:W-:Y:S01]  /*43f0*/  PRMT R0, R18, 0x9910, RZ ;  /* 0x0000991012007816 */ /* 0x000fe200000000ff */
        /* <DEDUP_REMOVED lines=19> */
.L_x_533:
[----:B------:R-:W2:Y:S02]  /*4530*/  LDG.E.U8 R4, [R4.64] ;  /* 0x0000002404047981 */ /* 0x000ea4000c1e1100 */
[----:B--2---:R-:W0:Y:S02]  /*4540*/  I2F.U16 R0, R4 ;  /* 0x0000000400007306 */ /* 0x004e240000101000 */
[----:B0-----:R-:W-:-:S04]  /*4550*/  F2FP.BF16.PACK_AB R0, RZ, R0 ;  /* 0x00000000ff00723e */ /* 0x001fc800000010ff */
[----:B------:R-:W-:Y:S01]  /*4560*/  PRMT R28, R0, 0x7610, R28 ;  /* 0x00007610001c7816 */ /* 0x000fe2000000001c */
[----:B------:R-:W-:Y:S05]  /*4570*/  BRA `(.L_x_535) ;  /* 0x00000f0000007947 */ /* 0x000fea0003800000 */
.L_x_532:
        /* <DEDUP_REMOVED lines=11> */
.L_x_537:
[----:B------:R-:W2:Y:S02]  /*4630*/  LDG.E R4, [R4.64] ;  /* 0x0000002404047981 */ /* 0x000ea4000c1e1900 */
[----:B--2---:R-:W0:Y:S02]  /*4640*/  I2F R0, R4 ;  /* 0x0000000400007306 */ /* 0x004e240000201400 */
[----:B0-----:R-:W-:-:S04]  /*4650*/  F2FP.BF16.PACK_AB R0, RZ, R0 ;  /* 0x00000000ff00723e */ /* 0x001fc800000010ff */
[----:B------:R-:W-:Y:S01]  /*4660*/  PRMT R28, R0, 0x7610, R28 ;  /* 0x00007610001c7816 */ /* 0x000fe2000000001c */
[----:B------:R-:W-:Y:S05]  /*4670*/  BRA `(.L_x_535) ;  /* 0x00000e0000007947 */ /* 0x000fea0003800000 */
.L_x_536:
[----:B------:R-:W2:Y:S02]  /*4680*/  LDG.E.U16 R4, [R4.64] ;  /* 0x0000002404047981 */ /* 0x000ea4000c1e1500 */
[----:B--2---:R-:W0:Y:S02]  /*4690*/  I2F.S16 R0, R4 ;  /* 0x0000000400007306 */ /* 0x004e240000101400 */
[----:B0-----:R-:W-:-:S04]  /*46a0*/  F2FP.BF16.PACK_AB R0, RZ, R0 ;  /* 0x00000000ff00723e */ /* 0x001fc800000010ff */
[----:B------:R-:W-:Y:S01]  /*46b0*/  PRMT R28, R0, 0x7610, R28 ;  /* 0x00007610001c7816 */ /* 0x000fe2000000001c */
[----:B------:R-:W-:Y:S05]  /*46c0*/  BRA `(.L_x_535) ;  /* 0x00000db000007947 */ /* 0x000fea0003800000 */
.L_x_531:
        /* <DEDUP_REMOVED lines=9> */
.L_x_539:
[----:B------:R-:W2:Y:S02]  /*4760*/  LDG.E.U16 R0, [R4.64] ;  /* 0x0000002404007981 */ /* 0x000ea4000c1e1500 */
[----:B--2---:R-:W-:-:S05]  /*4770*/  HADD2.F32 R0, -RZ, R0.H0_H0 ;  /* 0x20000000ff007230 */ /* 0x004fca0000004100 */
[----:B------:R-:W-:-:S04]  /*4780*/  F2FP.BF16.PACK_AB R0, RZ, R0 ;  /* 0x00000000ff00723e */ /* 0x000fc800000010ff */
[----:B------:R-:W-:Y:S01]  /*4790*/  PRMT R28, R0, 0x7610, R28 ;  /* 0x00007610001c7816 */ /* 0x000fe2000000001c */
[----:B------:R-:W-:Y:S05]  /*47a0*/  BRA `(.L_x_535) ;  /* 0x00000cd000007947 */ /* 0x000fea0003800000 */
.L_x_538:
        /* <DEDUP_REMOVED lines=9> */
.L_x_541:
[----:B------:R-:W2:Y:S02]  /*4840*/  LDG.E.U16 R4, [R4.64] ;  /* 0x0000002404047981 */ /* 0x000ea4000c1e1500 */
[----:B--2---:R-:W-:-:S05]  /*4850*/  HADD2.F32 R0, -RZ, R4.H0_H0 ;  /* 0x20000004ff007230 */ /* 0x004fca0000004100 */
[----:B------:R-:W-:-:S04]  /*4860*/  F2FP.BF16.PACK_AB R0, RZ, R0 ;  /* 0x00000000ff00723e */ /* 0x000fc800000010ff */
[----:B------:R-:W-:Y:S01]  /*4870*/  PRMT R28, R0, 0x7610, R28 ;  /* 0x00007610001c7816 */ /* 0x000fe2000000001c */
[----:B------:R-:W-:Y:S05]  /*4880*/  BRA `(.L_x_535) ;  /* 0x00000bf000007947 */ /* 0x000fea0003800000 */
.L_x_540:
[----:B------:R-:W2:Y:S02]  /*4890*/  LDG.E.64 R4, [R4.64] ;  /* 0x0000002404047981 */ /* 0x000ea4000c1e1b00 */
[----:B--2---:R-:W0:Y:S01]  /*48a0*/  F2F.F32.F64 R0, R4 ;  /* 0x0000000400007310 */ /* 0x004e220000301000 */
[----:B------:R-:W0:-:S14]  /*48b0*/  DSETP.GEU.AND P0, PT, |R4|, c[0x2][0x0], PT ;  /* 0x008000000400762a */ /* 0x000e1c0003f0e200 */
[----:B0-----:R-:W-:-:S05]  /*48c0*/  @!P0 FMUL R0, R0, 1.175494350822287508e-38 ;  /* 0x0080000000008820 */ /* 0x001fca0000400000 */
[----:B------:R-:W-:-:S04]  /*48d0*/  F2FP.BF16.PACK_AB R0, RZ, R0 ;  /* 0x00000000ff00723e */ /* 0x000fc800000010ff */
[----:B------:R-:W-:Y:S01]  /*48e0*/  PRMT R28, R0, 0x7610, R28 ;  /* 0x00007610001c7816 */ /* 0x000fe2000000001c */
[----:B------:R-:W-:Y:S05]  /*48f0*/  BRA `(.L_x_535) ;  /* 0x00000b8000007947 */ /* 0x000fea0003800000 */
.L_x_530:
        /* <DEDUP_REMOVED lines=14> */
.L_x_544:
[----:B------:R-:W2:Y:S02]  /*49e0*/  LDG.E.64 R4, [R4.64] ;  /* 0x0000002404047981 */ /* 0x000ea4000c1e1b00 */
[----:B--2---:R-:W0:Y:S01]  /*49f0*/  F2F.F32.F64 R0, R4 ;  /* 0x0000000400007310 */ /* 0x004e220000301000 */
[----:B------:R-:W0:-:S14]  /*4a00*/  DSETP.GEU.AND P0, PT, |R4|, c[0x2][0x0], PT ;  /* 0x008000000400762a */ /* 0x000e1c0003f0e200 */
[----:B0-----:R-:W-:-:S05]  /*4a10*/  @!P0 FMUL R0, R0, 1.175494350822287508e-38 ;  /* 0x0080000000008820 */ /* 0x001fca0000400000 */
[----:B------:R-:W-:-:S04]  /*4a20*/  F2FP.BF16.PACK_AB R0, RZ, R0 ;  /* 0x00000000ff00723e */ /* 0x000fc800000010ff */
[----:B------:R-:W-:Y:S01]  /*4a30*/  PRMT R28, R0, 0x7610, R28 ;  /* 0x00007610001c7816 */ /* 0x000fe2000000001c */
[----:B------:R-:W-:Y:S05]  /*4a40*/  BRA `(.L_x_535) ;  /* 0x00000a3000007947 */ /* 0x000fea0003800000 */
.L_x_543:
        /* <DEDUP_REMOVED lines=28> */
.L_x_546:
[----:B------:R-:W2:Y:S02]  /*4c10*/  LDG.E.U8 R4, [R4.64] ;  /* 0x0000002404047981 */ /* 0x000ea4000c1e1100 */
[----:B--2---:R-:W-:-:S05]  /*4c20*/  IMAD.SHL.U32 R0, R4, 0x2000000, RZ ;  /* 0x0200000004007824 */ /* 0x004fca00078e00ff */
[----:B------:R-:W-:-:S13]  /*4c30*/  ISETP.GE.U32.AND P0, PT, R0, 0x8000000, PT ;  /* 0x080000000000780c */ /* 0x000fda0003f06070 */
[C---:B------:R-:W-:Y:S02]  /*4c40*/  @!P0 IMAD.SHL.U32 R0, R4.reuse, 0x100, RZ ;  /* 0x0000010004008824 */ /* 0x040fe400078e00ff */
[----:B------:R-:W-:-:S03]  /*4c50*/  @P0 IMAD.SHL.U32 R3, R4, 0x200000, RZ ;  /* 0x0020000004030824 */ /* 0x000fc600078e00ff */
[----:B------:R-:W-:Y:S02]  /*4c60*/  @!P0 LOP3.LUT R0, R0, 0x7f00, RZ, 0xc0, !PT ;  /* 0x00007f0000008812 */ /* 0x000fe400078ec0ff */
[----:B------:R-:W-:Y:S02]  /*4c70*/  @P0 LOP3.LUT R3, R3, 0x70000000, RZ, 0xfc, !PT ;  /* 0x7000000003030812 */ /* 0x000fe400078efcff */
[----:B------:R-:W-:-:S03]  /*4c80*/  @!P0 LOP3.LUT R0, R0, 0x3f000000, RZ, 0xfc, !PT ;  /* 0x3f00000000008812 */ /* 0x000fc600078efcff */
[----:B------:R-:W-:Y:S02]  /*4c90*/  @P0 FMUL.FTZ R3, R3, 1.9259299443872358531e-34 ;  /* 0x0780000003030820 */ /* 0x000fe40000410000 */
[----:B------:R-:W-:Y:S02]  /*4ca0*/  @!P0 FADD.FTZ R3, R0, -0.5 ;  /* 0xbf00000000038421 */ /* 0x000fe40000010000 */
[----:B------:R-:W-:-:S05]  /*4cb0*/  IMAD.SHL.U32 R0, R4, 0x1000000, RZ ;  /* 0x0100000004007824 */ /* 0x000fca00078e00ff */
[----:B------:R-:W-:-:S04]  /*4cc0*/  LOP3.LUT R0, R3, 0x80000000, R0, 0xf8, !PT ;  /* 0x8000000003007812 */ /* 0x000fc800078ef800 */
[----:B------:R-:W-:-:S04]  /*4cd0*/  F2FP.BF16.PACK_AB R0, RZ, R0 ;  /* 0x00000000ff00723e */ /* 0x000fc800000010ff */
[----:B------:R-:W-:Y:S01]  /*4ce0*/  PRMT R28, R0, 0x7610, R28 ;  /* 0x00007610001c7816 */ /* 0x000fe2000000001c */
[----:B------:R-:W-:Y:S05]  /*4cf0*/  BRA `(.L_x_535) ;  /* 0x0000078000007947 */ /* 0x000fea0003800000 */
.L_x_545:
[----:B------:R0:W5:Y:S01]  /*4d00*/  LDG.E.U16 R28, [R4.64] ;  /* 0x00000024041c7981 */ /* 0x000162000c1e1500 */
[----:B------:R-:W-:Y:S05]  /*4d10*/  BRA `(.L_x_535) ;  /* 0x0000076000007947 */ /* 0x000fea0003800000 */
.L_x_542:
        /* <DEDUP_REMOVED lines=12> */
.L_x_549:
        /* <DEDUP_REMOVED lines=21> */
.L_x_553:
[----:B------:R-:W-:Y:S05]  /*4f30*/  BSYNC B1 ;  /* 0x0000000000017941 */ /* 0x000fea0003800000 */
.L_x_552:
[----:B------:R-:W-:Y:S01]  /*4f40*/  LEA R5, R0, 0x3b800000, 0x17 ;  /* 0x3b80000000057811 */ /* 0x000fe200078eb8ff */
[----:B------:R-:W-:-:S05]  /*4f50*/  IMAD.SHL.U32 R0, R3, 0x100000, RZ ;  /* 0x0010000003007824 */ /* 0x000fca00078e00ff */
[----:B------:R-:W-:Y:S02]  /*4f60*/  LOP3.LUT R0, R5, R0, R6, 0xfe, !PT ;  /* 0x0000000005007212 */ /* 0x000fe400078efe06 */
.L_x_551:
[----:B------:R-:W-:Y:S05]  /*4f70*/  BSYNC B0 ;  /* 0x0000000000007941 */ /* 0x000fea0003800000 */
.L_x_550:
[----:B------:R-:W-:-:S04]  /*4f80*/  F2FP.BF16.PACK_AB R0, RZ, R0 ;  /* 0x00000000ff00723e */ /* 0x000fc800000010ff */
[----:B------:R-:W-:Y:S01]  /*4f90*/  PRMT R28, R0, 0x7610, R28 ;  /* 0x00007610001c7816 */ /* 0x000fe2000000001c */
[----:B------:R-:W-:Y:S05]  /*4fa0*/  BRA `(.L_x_535) ;  /* 0x000004d000007947 */ /* 0x000fea0003800000 */
.L_x_548:
        /* <DEDUP_REMOVED lines=21> */
.L_x_557:
[----:B------:R-:W-:Y:S05]  /*5100*/  BSYNC B1 ;  /* 0x0000000000017941 */ /* 0x000fea0003800000 */
.L_x_556:
[----:B------:R-:W-:Y:S01]  /*5110*/  LEA R5, R0, 0x37800000, 0x17 ;  /* 0x3780000000057811 */ /* 0x000fe200078eb8ff */
[----:B------:R-:W-:-:S05]  /*5120*/  IMAD.SHL.U32 R0, R3, 0x200000, RZ ;  /* 0x0020000003007824 */ /* 0x000fca00078e00ff */
[----:B------:R-:W-:Y:S02]  /*5130*/  LOP3.LUT R0, R5, R0, R6, 0xfe, !PT ;  /* 0x0000000005007212 */ /* 0x000fe400078efe06 */
.L_x_555:
[----:B------:R-:W-:Y:S05]  /*5140*/  BSYNC B0 ;  /* 0x0000000000007941 */ /* 0x000fea0003800000 */
.L_x_554:
[----:B------:R-:W-:-:S04]  /*5150*/  F2FP.BF16.PACK_AB R0, RZ, R0 ;  /* 0x00000000ff00723e */ /* 0x000fc800000010ff */
[----:B------:R-:W-:Y:S01]  /*5160*/  PRMT R28, R0, 0x7610, R28 ;  /* 0x00007610001c7816 */ /* 0x000fe2000000001c */
[----:B------:R-:W-:Y:S05]  /*5170*/  BRA `(.L_x_535) ;  /* 0x0000030000007947 */ /* 0x000fea0003800000 */
.L_x_547:
        /* <DEDUP_REMOVED lines=14> */
.L_x_561:
[----:B------:R-:W-:Y:S05]  /*5260*/  BSYNC B0 ;  /* 0x0000000000007941 */ /* 0x000fea0003800000 */
.L_x_560:
[----:B------:R-:W-:-:S04]  /*5270*/  F2FP.BF16.PACK_AB R0, RZ, R0 ;  /* 0x00000000ff00723e */ /* 0x000fc800000010ff */
[----:B------:R-:W-:Y:S01]  /*5280*/  PRMT R28, R0, 0x7610, R28 ;  /* 0x00007610001c7816 */ /* 0x000fe2000000001c */
[----:B------:R-:W-:Y:S05]  /*5290*/  BRA `(.L_x_535) ;  /* 0x000001e000007947 */ /* 0x000fea0003800000 */
.L_x_534:
        /* <DEDUP_REMOVED lines=21> */
.L_x_559:
[----:B------:R-:W2:Y:S02]  /*53f0*/  LDG.E.64 R4, [R4.64] ;  /* 0x0000002404047981 */ /* 0x000ea4000c1e1b00 */
[----:B--2---:R-:W0:Y:S02]  /*5400*/  I2F.U64 R0, R4 ;  /* 0x0000000400007312 */ /* 0x004e240000301000 */
[----:B0-----:R-:W-:-:S04]  /*5410*/  F2FP.BF16.PACK_AB R0, RZ, R0 ;  /* 0x00000000ff00723e */ /* 0x001fc800000010ff */
[----:B------:R-:W-:Y:S01]  /*5420*/  PRMT R28, R0, 0x7610, R28 ;  /* 0x00007610001c7816 */ /* 0x000fe2000000001c */
[----:B------:R-:W-:Y:S05]  /*5430*/  BRA `(.L_x_535) ;  /* 0x0000004000007947 */ /* 0x000fea0003800000 */
.L_x_558:
[----:B------:R-:W2:Y:S02]  /*5440*/  LDG.E R4, [R4.64] ;  /* 0x0000002404047981 */ /* 0x000ea4000c1e1900 */
[----:B--2---:R-:W0:Y:S02]  /*5450*/  I2F.U32 R0, R4 ;  /* 0x0000000400007306 */ /* 0x004e240000201000 */
[----:B0-----:R-:W-:-:S04]  /*5460*/  F2FP.BF16.PACK_AB R0, RZ, R0 ;  /* 0x00000000ff00723e */ /* 0x001fc800000010ff */
[----:B------:R-:W-:Y:S02]  /*5470*/  PRMT R28, R0, 0x7610, R28 ;  /* 0x00007610001c7816 */ /* 0x000fe4000000001c */
.L_x_535:
[----:B------:R-:W-:Y:S01]  /*5480*/  PRMT R0, R19, 0x9910, RZ ;  /* 0x0000991013007816 */ /* 0x000fe200000000ff */
[----:B------:R-:W-:-:S03]  /*5490*/  IMAD R2, R2, c[0x0][0x1a4], RZ ;  /* 0x0000690002027a24 */ /* 0x000fc600078e02ff */
[----:B------:R-:W-:Y:S02]  /*54a0*/  ISETP.GT.AND P1, PT, R0, 0x9, PT ;  /* 0x000000090000780c */ /* 0x000fe40003f24270 */
[----:B0-----:R-:W-:-:S05]  /*54b0*/  IADD3 R4, P0, R2, c[0x0][0x190], RZ ;  /* 0x0000640002047a10 */ /* 0x001fca0007f1e0ff */
        /* <DEDUP_REMOVED lines=15> */
.L_x_565:
[----:B------:R-:W2:Y:S02]  /*55b0*/  LDG.E.U8 R4, [R4.64] ;  /* 0x0000002404047981 */ /* 0x000ea4000c1e1100 */
[----:B--2---:R-:W0:Y:S02]  /*55c0*/  I2F.U16 R0, R4 ;  /* 0x0000000400007306 */ /* 0x004e240000101000 */
[----:B0-----:R-:W-:-:S04]  /*55d0*/  F2FP.BF16.PACK_AB R0, RZ, R0 ;  /* 0x00000000ff00723e */ /* 0x001fc800000010ff */
[----:B------:R-:W-:Y:S01]  /*55e0*/  PRMT R2, R0, 0x7610, R2 ;  /* 0x0000761000027816 */ /* 0x000fe20000000002 */
[----:B------:R-:W-:Y:S05]  /*55f0*/  BRA `(.L_x_567) ;  /* 0x00000ef000007947 */ /* 0x000fea0003800000 */
.L_x_564:
        /* <DEDUP_REMOVED lines=11> */
.L_x_569:
[----:B------:R-:W2:Y:S02]  /*56b0*/  LDG.E R4, [R4.64] ;  /* 0x0000002404047981 */ /* 0x000ea4000c1e1900 */
[----:B--2---:R-:W0:Y:S02]  /*56c0*/  I2F R0, R4 ;  /* 0x0000000400007306 */ /* 0x004e240000201400 */
[----:B0-----:R-:W-:-:S04]  /*56d0*/  F2FP.BF16.PACK_AB R0, RZ, R0 ;  /* 0x00000000ff00723e */ /* 0x001fc800000010ff */
[----:B------:R-:W-:Y:S01]  /*56e0*/  PRMT R2, R0, 0x7610, R2 ;  /* 0x0000761000027816 */ /* 0x000fe20000000002 */
[----:B------:R-:W-:Y:S05]  /*56f0*/  BRA `(.L_x_567) ;  /* 0x00000df000007947 */ /* 0x000fea0003800000 */
.L_x_568:
[----:B------:R-:W2:Y:S02]  /*5700*/  LDG.E.U16 R4, [R4.64] ;  /* 0x0000002404047981 */ /* 0x000ea4000c1e1500 */
[----:B--2---:R-:W0:Y:S02]  /*5710*/  I2F.S16 R0, R4 ;  /* 0x0000000400007306 */ /* 0x004e240000101400 */
[----:B0-----:R-:W-:-:S04]  /*5720*/  F2FP.BF16.PACK_AB R0, RZ, R0 ;  /* 0x00000000ff00723e */ /* 0x001fc800000010ff */
[----:B------:R-:W-:Y:S01]  /*5730*/  PRMT R2, R0, 0x7610, R2 ;  /* 0x0000761000027816 */ /* 0x000fe20000000002 */
[----:B------:R-:W-:Y:S05]  /*5740*/  BRA `(.L_x_567) ;  /* 0x00000da000007947 */ /* 0x000fea0003800000 */
.L_x_563:
        /* <DEDUP_REMOVED lines=9> */
.L_x_571:
[----:B------:R-:W2:Y:S02]  /*57e0*/  LDG.E.U16 R0, [R4.64] ;  /* 0x0000002404007981 */ /* 0x000ea4000c1e1500 */
[----:B--2---:R-:W-:-:S05]  /*57f0*/  HADD2.F32 R0, -RZ, R0.H0_H0 ;  /* 0x20000000ff007230 */ /* 0x004fca0000004100 */
[----:B------:R-:W-:-:S04]  /*5800*/  F2FP.BF16.PACK_AB R0, RZ, R0 ;  /* 0x00000000ff00723e */ /* 0x000fc800000010ff */
[----:B------:R-:W-:Y:S01]  /*5810*/  PRMT R2, R0, 0x7610, R2 ;  /* 0x0000761000027816 */ /* 0x000fe20000000002 */
[----:B------:R-:W-:Y:S05]  /*5820*/  BRA `(.L_x_567) ;  /* 0x00000cc000007947 */ /* 0x000fea0003800000 */
.L_x_570:
        /* <DEDUP_REMOVED lines=9> */
.L_x_573:
[----:B------:R-:W2:Y:S02]  /*58c0*/  LDG.E.U16 R4, [R4.64] ;  /* 0x0000002404047981 */ /* 0x000ea4000c1e1500 */
[----:B--2---:R-:W-:-:S05]  /*58d0*/  HADD2.F32 R0, -RZ, R4.H0_H0 ;  /* 0x20000004ff007230 */ /* 0x004fca0000004100 */
[----:B------:R-:W-:-:S04]  /*58e0*/  F2FP.BF16.PACK_AB R0, RZ, R0 ;  /* 0x00000000ff00723e */ /* 0x000fc800000010ff */
[----:B------:R-:W-:Y:S01]  /*58f0*/  PRMT R2, R0, 0x7610, R2 ;  /* 0x0000761000027816 */ /* 0x000fe20000000002 */
[----:B------:R-:W-:Y:S05]  /*5900*/  BRA `(.L_x_567) ;  /* 0x00000be000007947 */ /* 0x000fea0003800000 */
.L_x_572:
[----:B------:R-:W2:Y:S02]  /*5910*/  LDG.E.64 R4, [R4.64] ;  /* 0x0000002404047981 */ /* 0x000ea4000c1e1b00 */
[----:B--2---:R-:W0:Y:S01]  /*5920*/  F2F.F32.F64 R0, R4 ;  /* 0x0000000400007310 */ /* 0x004e220000301000 */
[----:B------:R-:W0:-:S14]  /*5930*/  DSETP.GEU.AND P0, PT, |R4|, c[0x2][0x0], PT ;  /* 0x008000000400762a */ /* 0x000e1c0003f0e200 */
[----:B0-----:R-:W-:-:S05]  /*5940*/  @!P0 FMUL R0, R0, 1.175494350822287508e-38 ;  /* 0x0080000000008820 */ /* 0x001fca0000400000 */
[----:B------:R-:W-:-:S04]  /*5950*/  F2FP.BF16.PACK_AB R0, RZ, R0 ;  /* 0x00000000ff00723e */ /* 0x000fc800000010ff */
[----:B------:R-:W-:Y:S01]  /*5960*/  PRMT R2, R0, 0x7610, R2 ;  /* 0x0000761000027816 */ /* 0x000fe20000000002 */
[----:B------:R-:W-:Y:S05]  /*5970*/  BRA `(.L_x_567) ;  /* 0x00000b7000007947 */ /* 0x000fea0003800000 */
.L_x_562:
        /* <DEDUP_REMOVED lines=14> */
.L_x_576:
[----:B------:R-:W2:Y:S02]  /*5a60*/  LDG.E.64 R4, [R4.64] ;  /* 0x0000002404047981 */ /* 0x000ea4000c1e1b00 */
[----:B--2---:R-:W0:Y:S01]  /*5a70*/  F2F.F32.F64 R0, R4 ;  /* 0x0000000400007310 */ /* 0x004e220000301000 */
[----:B------:R-:W0:-:S14]  /*5a80*/  DSETP.GEU.AND P0, PT, |R4|, c[0x2][0x0], PT ;  /* 0x008000000400762a */ /* 0x000e1c0003f0e200 */
[----:B0-----:R-:W-:-:S05]  /*5a90*/  @!P0 FMUL R0, R0, 1.175494350822287508e-38 ;  /* 0x0080000000008820 */ /* 0x001fca0000400000 */
[----:B------:R-:W-:-:S04]  /*5aa0*/  F2FP.BF16.PACK_AB R0, RZ, R0 ;  /* 0x00000000ff00723e */ /* 0x000fc800000010ff */
[----:B------:R-:W-:Y:S01]  /*5ab0*/  PRMT R2, R0, 0x7610, R2 ;  /* 0x0000761000027816 */ /* 0x000fe20000000002 */
[----:B------:R-:W-:Y:S05]  /*5ac0*/  BRA `(.L_x_567) ;  /* 0x00000a2000007947 */ /* 0x000fea0003800000 */
.L_x_575:
        /* <DEDUP_REMOVED lines=11> */
[----:B------:R-:W-:-:S04]  /*5b80*/  IADD3 R6, R2, 0x1000000, RZ ;  /* 0x0100000002067810 */ /* 0x000fc80007ffe0ff */
[----:B------:R-:W-:Y:S02]  /*5b90*/  SHF.R.S32.HI R6, RZ, 0x8, R6 ;  /* 0x00000008ff067819 */ /* 0x000fe40000011406 */
[----:B0-----:R-:W-:-:S04]  /*5ba0*/  IADD3 R3, -R3, 0x1f, RZ ;  /* 0x0000001f03037810 */ /* 0x001fc80007ffe1ff */
[C---:B------:R-:W-:Y:S02]  /*5bb0*/  ISETP.GT.U32.AND P0, PT, R3.reuse, 0x4, PT ;  /* 0x000000040300780c */ /* 0x040fe40003f04070 */
[----:B------:R-:W-:-:S04]  /*5bc0*/  IADD3 R3, R3, -0x4, RZ ;  /* 0xfffffffc03037810 */ /* 0x000fc80007ffe0ff */
[----:B------:R-:W-:-:S04]  /*5bd0*/  SEL R3, R3, RZ, P0 ;  /* 0x000000ff03037207 */ /* 0x000fc80000000000 */
[C---:B------:R-:W-:Y:S01]  /*5be0*/  SHF.L.U32 R4, R2.reuse, R3, RZ ;  /* 0x0000000302047219 */ /* 0x040fe200000006ff */
[----:B------:R-:W-:Y:S01]  /*5bf0*/  IMAD R7, R3, R8, 0x3c000000 ;  /* 0x3c00000003077424 */ /* 0x000fe200078e0208 */
[----:B------:R-:W-:-:S04]  /*5c00*/  IADD3 R3, R2, -0x1, RZ ;  /* 0xffffffff02037810 */ /* 0x000fc80007ffe0ff */
[----:B------:R-:W-:Y:S02]  /*5c10*/  LEA.HI R7, R4, R7, RZ, 0x1c ;  /* 0x0000000704077211 */ /* 0x000fe400078fe0ff */
[----:B------:R-:W-:Y:S02]  /*5c20*/  SHF.R.S32.HI R3, RZ, 0x1f, R3 ;  /* 0x0000001fff037819 */ /* 0x000fe40000011403 */
[----:B------:R-:W-:-:S04]  /*5c30*/  LOP3.LUT R6, R7, 0x7f800000, R6, 0xf8, !PT ;  /* 0x7f80000007067812 */ /* 0x000fc800078ef806 */
[----:B------:R-:W-:-:S04]  /*5c40*/  LOP3.LUT R3, R6, R3, RZ, 0x30, !PT ;  /* 0x0000000306037212 */ /* 0x000fc800078e30ff */
[----:B------:R-:W-:-:S04]  /*5c50*/  LOP3.LUT R3, R3, 0x80000000, R0, 0xf8, !PT ;  /* 0x8000000003037812 */ /* 0x000fc800078ef800 */
[----:B------:R-:W-:-:S04]  /*5c60*/  F2FP.BF16.PACK_AB R3, RZ, R3 ;  /* 0x00000003ff03723e */ /* 0x000fc800000010ff */
[----:B------:R-:W-:Y:S01]  /*5c70*/  PRMT R2, R3, 0x7610, R2 ;  /* 0x0000761003027816 */ /* 0x000fe20000000002 */
[----:B------:R-:W-:Y:S05]  /*5c80*/  BRA `(.L_x_567) ;  /* 0x0000086000007947 */ /* 0x000fea0003800000 */
.L_x_578:
[----:B------:R-:W2:Y:S02]  /*5c90*/  LDG.E.U8 R3, [R4.64] ;  /* 0x0000002404037981 */ /* 0x000ea4000c1e1100 */
[----:B--2---:R-:W-:-:S05]  /*5ca0*/  IMAD.SHL.U32 R0, R3, 0x2000000, RZ ;  /* 0x0200000003007824 */ /* 0x004fca00078e00ff */
[----:B------:R-:W-:-:S13]  /*5cb0*/  ISETP.GE.U32.AND P0, PT, R0, 0x8000000, PT ;  /* 0x080000000000780c */ /* 0x000fda0003f06070 */
[C---:B------:R-:W-:Y:S02]  /*5cc0*/  @!P0 IMAD.SHL.U32 R0, R3.reuse, 0x100, RZ ;  /* 0x0000010003008824 */ /* 0x040fe400078e00ff */
[C---:B------:R-:W-:Y:S02]  /*5cd0*/  @P0 IMAD.SHL.U32 R2, R3.reuse, 0x200000, RZ ;  /* 0x0020000003020824 */ /* 0x040fe400078e00ff */
[----:B------:R-:W-:Y:S01]  /*5ce0*/  IMAD.SHL.U32 R3, R3, 0x1000000, RZ ;  /* 0x0100000003037824 */ /* 0x000fe200078e00ff */
[----:B------:R-:W-:Y:S02]  /*5cf0*/  @!P0 LOP3.LUT R0, R0, 0x7f00, RZ, 0xc0, !PT ;  /* 0x00007f0000008812 */ /* 0x000fe400078ec0ff */
[----:B------:R-:W-:Y:S02]  /*5d00*/  @P0 LOP3.LUT R2, R2, 0x70000000, RZ, 0xfc, !PT ;  /* 0x7000000002020812 */ /* 0x000fe400078efcff */
[----:B------:R-:W-:-:S03]  /*5d10*/  @!P0 LOP3.LUT R0, R0, 0x3f000000, RZ, 0xfc, !PT ;  /* 0x3f00000000008812 */ /* 0x000fc600078efcff */
[----:B------:R-:W-:Y:S02]  /*5d20*/  @P0 FMUL.FTZ R2, R2, 1.9259299443872358531e-34 ;  /* 0x0780000002020820 */ /* 0x000fe40000410000 */
[----:B------:R-:W-:-:S05]  /*5d30*/  @!P0 FADD.FTZ R2, R0, -0.5 ;  /* 0xbf00000000028421 */ /* 0x000fca0000010000 */
[----:B------:R-:W-:-:S04]  /*5d40*/  LOP3.LUT R2, R2, 0x80000000, R3, 0xf8, !PT ;  /* 0x8000000002027812 */ /* 0x000fc800078ef803 */
[----:B------:R-:W-:Y:S01]  /*5d50*/  F2FP.BF16.PACK_AB R2, RZ, R2 ;  /* 0x00000002ff02723e */ /* 0x000fe200000010ff */
[----:B------:R-:W-:Y:S05]  /*5d60*/  BRA `(.L_x_567) ;  /* 0x0000078000007947 */ /* 0x000fea0003800000 */
.L_x_577:
[----:B------:R0:W5:Y:S01]  /*5d70*/  LDG.E.U16 R2, [R4.64] ;  /* 0x0000002404027981 */ /* 0x000162000c1e1500 */
[----:B------:R-:W-:Y:S05]  /*5d80*/  BRA `(.L_x_567) ;  /* 0x0000076000007947 */ /* 0x000fea0003800000 */
.L_x_574:
        /* <DEDUP_REMOVED lines=12> */
.L_x_581:
        /* <DEDUP_REMOVED lines=21> */
.L_x_585:
[----:B------:R-:W-:Y:S05]  /*5fa0*/  BSYNC B1 ;  /* 0x0000000000017941 */ /* 0x000fea0003800000 */
.L_x_584:
[----:B------:R-:W-:Y:S01]  /*5fb0*/  LEA R3, R0, 0x3b800000, 0x17 ;  /* 0x3b80000000037811 */ /* 0x000fe200078eb8ff */
[----:B------:R-:W-:-:S05]  /*5fc0*/  IMAD.SHL.U32 R0, R2, 0x100000, RZ ;  /* 0x0010000002007824 */ /* 0x000fca00078e00ff */
[----:B------:R-:W-:Y:S02]  /*5fd0*/  LOP3.LUT R0, R3, R0, R4, 0xfe, !PT ;  /* 0x0000000003007212 */ /* 0x000fe400078efe04 */
.L_x_583:
[----:B------:R-:W-:Y:S05]  /*5fe0*/  BSYNC B0 ;  /* 0x0000000000007941 */ /* 0x000fea0003800000 */
.L_x_582:
[----:B------:R-:W-:-:S04]  /*5ff0*/  F2FP.BF16.PACK_AB R0, RZ, R0 ;  /* 0x00000000ff00723e */ /* 0x000fc800000010ff */
[----:B------:R-:W-:Y:S01]  /*6000*/  PRMT R2, R0, 0x7610, R2 ;  /* 0x0000761000027816 */ /* 0x000fe20000000002 */
[----:B------:R-:W-:Y:S05]  /*6010*/  BRA `(.L_x_567) ;  /* 0x000004d000007947 */ /* 0x000fea0003800000 */
.L_x_580:
        /* <DEDUP_REMOVED lines=21> */
.L_x_589:
[----:B------:R-:W-:Y:S05]  /*6170*/  BSYNC B1 ;  /* 0x0000000000017941 */ /* 0x000fea0003800000 */
.L_x_588:
[----:B------:R-:W-:Y:S01]  /*6180*/  LEA R3, R0, 0x37800000, 0x17 ;  /* 0x3780000000037811 */ /* 0x000fe200078eb8ff */
[----:B------:R-:W-:-:S05]  /*6190*/  IMAD.SHL.U32 R0, R2, 0x200000, RZ ;  /* 0x0020000002007824 */ /* 0x000fca00078e00ff */
[----:B------:R-:W-:Y:S02]  /*61a0*/  LOP3.LUT R0, R3, R0, R4, 0xfe, !PT ;  /* 0x0000000003007212 */ /* 0x000fe400078efe04 */
.L_x_587:
[----:B------:R-:W-:Y:S05]  /*61b0*/  BSYNC B0 ;  /* 0x0000000000007941 */ /* 0x000fea0003800000 */
.L_x_586:
[----:B------:R-:W-:-:S04]  /*61c0*/  F2FP.BF16.PACK_AB R0, RZ, R0 ;  /* 0x00000000ff00723e */ /* 0x000fc800000010ff */
[----:B------:R-:W-:Y:S01]  /*61d0*/  PRMT R2, R0, 0x7610, R2 ;  /* 0x0000761000027816 */ /* 0x000fe20000000002 */
[----:B------:R-:W-:Y:S05]  /*61e0*/  BRA `(.L_x_567) ;  /* 0x0000030000007947 */ /* 0x000fea0003800000 */
.L_x_579:
        /* <DEDUP_REMOVED lines=14> */
.L_x_593:
[----:B------:R-:W-:Y:S05]  /*62d0*/  BSYNC B0 ;  /* 0x0000000000007941 */ /* 0x000fea0003800000 */
.L_x_592:
[----:B------:R-:W-:-:S04]  /*62e0*/  F2FP.BF16.PACK_AB R0, RZ, R0 ;  /* 0x00000000ff00723e */ /* 0x000fc800000010ff */
[----:B------:R-:W-:Y:S01]  /*62f0*/  PRMT R2, R0, 0x7610, R2 ;  /* 0x0000761000027816 */ /* 0x000fe20000000002 */
[----:B------:R-:W-:Y:S05]  /*6300*/  BRA `(.L_x_567) ;  /* 0x000001e000007947 */ /* 0x000fea0003800000 */
.L_x_566:
        /* <DEDUP_REMOVED lines=21> */
.L_x_591:
[----:B------:R-:W2:Y:S02]  /*6460*/  LDG.E.64 R4, [R4.64] ;  /* 0x0000002404047981 */ /* 0x000ea4000c1e1b00 */
[----:B--2---:R-:W0:Y:S02]  /*6470*/  I2F.U64 R0, R4 ;  /* 0x0000000400007312 */ /* 0x004e240000301000 */
[----:B0-----:R-:W-:-:S04]  /*6480*/  F2FP.BF16.PACK_AB R0, RZ, R0 ;  /* 0x00000000ff00723e */ /* 0x001fc800000010ff */
[----:B------:R-:W-:Y:S01]  /*6490*/  PRMT R2, R0, 0x7610, R2 ;  /* 0x0000761000027816 */ /* 0x000fe20000000002 */
[----:B------:R-:W-:Y:S05]  /*64a0*/  BRA `(.L_x_567) ;  /* 0x0000004000007947 */ /* 0x000fea0003800000 */
.L_x_590:
[----:B------:R-:W2:Y:S02]  /*64b0*/  LDG.E R4, [R4.64] ;  /* 0x0000002404047981 */ /* 0x000ea4000c1e1900 */
[----:B--2---:R-:W0:Y:S02]  /*64c0*/  I2F.U32 R0, R4 ;  /* 0x0000000400007306 */ /* 0x004e240000201000 */
[----:B0-----:R-:W-:-:S04]  /*64d0*/  F2FP.BF16.PACK_AB R0, RZ, R0 ;  /* 0x00000000ff00723e */ /* 0x001fc800000010ff */
[----:B------:R-:W-:Y:S02]  /*64e0*/  PRMT R2, R0, 0x7610, R2 ;  /* 0x0000761000027816 */ /* 0x000fe40000000002 */
.L_x_567:
[----:B------:R-:W-:-:S05]  /*64f0*/  IADD3 R17, R17, 0x80, RZ ;  /* 0x0000008011117810 */ /* 0x000fca0007ffe0ff */
.L_x_529:
[----:B------:R-:W-:Y:S05]  /*6500*/  BSYNC B6 ;  /* 0x0000000000067941 */ /* 0x000fea0003800000 */
.L_x_528:
        /* <DEDUP_REMOVED lines=24> */
.L_x_599:
[----:B------:R-:W2:Y:S02]  /*6690*/  LDG.E.U8 R4, [R4.64] ;  /* 0x0000002404047981 */ /* 0x000ea4000c1e1100 */
[----:B--2---:R-:W0:Y:S02]  /*66a0*/  I2F.U16 R0, R4 ;  /* 0x0000000400007306 */ /* 0x004e240000101000 */
[----:B0-----:R-:W-:-:S04]  /*66b0*/  F2FP.BF16.PACK_AB R0, RZ, R0 ;  /* 0x00000000ff00723e */ /* 0x001fc800000010ff */
[----:B------:R-:W-:Y:S01]  /*66c0*/  PRMT R27, R0, 0x7610, R27 ;  /* 0x00007610001b7816 */ /* 0x000fe2000000001b */
[----:B------:R-:W-:Y:S05]  /*66d0*/  BRA `(.L_x_601) ;  /* 0x00000f0000007947 */ /* 0x000fea0003800000 */
.L_x_598:
        /* <DEDUP_REMOVED lines=11> */
.L_x_603:
[----:B------:R-:W2:Y:S02]  /*6790*/  LDG.E R4, [R4.64] ;  /* 0x0000002404047981 */ /* 0x000ea4000c1e1900 */
[----:B--2---:R-:W0:Y:S02]  /*67a0*/  I2F R0, R4 ;  /* 0x0000000400007306 */ /* 0x004e240000201400 */
[----:B0-----:R-:W-:-:S04]  /*67b0*/  F2FP.BF16.PACK_AB R0, RZ, R0 ;  /* 0x00000000ff00723e */ /* 0x001fc800000010ff */
[----:B------:R-:W-:Y:S01]  /*67c0*/  PRMT R27, R0, 0x7610, R27 ;  /* 0x00007610001b7816 */ /* 0x000fe2000000001b */
[----:B------:R-:W-:Y:S05]  /*67d0*/  BRA `(.L_x_601) ;  /* 0x00000e0000007947 */ /* 0x000fea0003800000 */
.L_x_602:
[----:B------:R-:W2:Y:S02]  /*67e0*/  LDG.E.U16 R4, [R4.64] ;  /* 0x0000002404047981 */ /* 0x000ea4000c1e1500 */
[----:B--2---:R-:W0:Y:S02]  /*67f0*/  I2F.S16 R0, R4 ;  /* 0x0000000400007306 */ /* 0x004e240000101400 */
[----:B0-----:R-:W-:-:S04]  /*6800*/  F2FP.BF16.PACK_AB R0, RZ, R0 ;  /* 0x00000000ff00723e */ /* 0x001fc800000010ff */
[----:B------:R-:W-:Y:S01]  /*6810*/  PRMT R27, R0, 0x7610, R27 ;  /* 0x00007610001b7816 */ /* 0x000fe2000000001b */
[----:B------:R-:W-:Y:S05]  /*6820*/  BRA `(.L_x_601) ;  /* 0x00000db000007947 */ /* 0x000fea0003800000 */
.L_x_597:
        /* <DEDUP_REMOVED lines=9> */
.L_x_605:
[----:B------:R-:W2:Y:S02]  /*68c0*/  LDG.E.U16 R0, [R4.64] ;  /* 0x0000002404007981 */ /* 0x000ea4000c1e1500 */
[----:B--2---:R-:W-:-:S05]  /*68d0*/  HADD2.F32 R0, -RZ, R0.H0_H0 ;  /* 0x20000000ff007230 */ /* 0x004fca0000004100 */
[----:B------:R-:W-:-:S04]  /*68e0*/  F2FP.BF16.PACK_AB R0, RZ, R0 ;  /* 0x00000000ff00723e */ /* 0x000fc800000010ff */
[----:B------:R-:W-:Y:S01]  /*68f0*/  PRMT R27, R0, 0x7610, R27 ;  /* 0x00007610001b7816 */ /* 0x000fe2000000001b */
[----:B------:R-:W-:Y:S05]  /*6900*/  BRA `(.L_x_601) ;  /* 0x00000cd000007947 */ /* 0x000fea0003800000 */
.L_x_604:
        /* <DEDUP_REMOVED lines=9> */
.L_x_607:
[----:B------:R-:W2:Y:S02]  /*69a0*/  LDG.E.U16 R4, [R4.64] ;  /* 0x0000002404047981 */ /* 0x000ea4000c1e1500 */
[----:B--2---:R-:W-:-:S05]  /*69b0*/  HADD2.F32 R0, -RZ, R4.H0_H0 ;  /* 0x20000004ff007230 */ /* 0x004fca0000004100 */
[----:B------:R-:W-:-:S04]  /*69c0*/  F2FP.BF16.PACK_AB R0, RZ, R0 ;  /* 0x00000000ff00723e */ /* 0x000fc800000010ff */
[----:B------:R-:W-:Y:S01]  /*69d0*/  PRMT R27, R0, 0x7610, R27 ;  /* 0x00007610001b7816 */ /* 0x000fe2000000001b */
[----:B------:R-:W-:Y:S05]  /*69e0*/  BRA `(.L_x_601) ;  /* 0x00000bf000007947 */ /* 0x000fea0003800000 */
.L_x_606:
[----:B------:R-:W2:Y:S02]  /*69f0*/  LDG.E.64 R4, [R4.64] ;  /* 0x0000002404047981 */ /* 0x000ea4000c1e1b00 */
[----:B--2---:R-:W0:Y:S01]  /*6a00*/  F2F.F32.F64 R0, R4 ;  /* 0x0000000400007310 */ /* 0x004e220000301000 */
[----:B------:R-:W0:-:S14]  /*6a10*/  DSETP.GEU.AND P0, PT, |R4|, c[0x2][0x0], PT ;  /* 0x008000000400762a */ /* 0x000e1c0003f0e200 */
[----:B0-----:R-:W-:-:S05]  /*6a20*/  @!P0 FMUL R0, R0, 1.175494350822287508e-38 ;  /* 0x0080000000008820 */ /* 0x001fca0000400000 */
[----:B------:R-:W-:-:S04]  /*6a30*/  F2FP.BF16.PACK_AB R0, RZ, R0 ;  /* 0x00000000ff00723e */ /* 0x000fc800000010ff */
[----:B------:R-:W-:Y:S01]  /*6a40*/  PRMT R27, R0, 0x7610, R27 ;  /* 0x00007610001b7816 */ /* 0x000fe2000000001b */
[----:B------:R-:W-:Y:S05]  /*6a50*/  BRA `(.L_x_601) ;  /* 0x00000b8000007947 */ /* 0x000fea0003800000 */
.L_x_596:
        /* <DEDUP_REMOVED lines=14> */
.L_x_610:
[----:B------:R-:W2:Y:S02]  /*6b40*/  LDG.E.64 R4, [R4.64] ;  /* 0x0000002404047981 */ /* 0x000ea4000c1e1b00 */
[----:B--2---:R-:W0:Y:S01]  /*6b50*/  F2F.F32.F64 R0, R4 ;  /* 0x0000000400007310 */ /* 0x004e220000301000 */
[----:B------:R-:W0:-:S14]  /*6b60*/  DSETP.GEU.AND P0, PT, |R4|, c[0x2][0x0], PT ;  /* 0x008000000400762a */ /* 0x000e1c0003f0e200 */
[----:B0-----:R-:W-:-:S05]  /*6b70*/  @!P0 FMUL R0, R0, 1.175494350822287508e-38 ;  /* 0x0080000000008820 */ /* 0x001fca0000400000 */
[----:B------:R-:W-:-:S04]  /*6b80*/  F2FP.BF16.PACK_AB R0, RZ, R0 ;  /* 0x00000000ff00723e */ /* 0x000fc800000010ff */
[----:B------:R-:W-:Y:S01]  /*6b90*/  PRMT R27, R0, 0x7610, R27 ;  /* 0x00007610001b7816 */ /* 0x000fe2000000001b */
[----:B------:R-:W-:Y:S05]  /*6ba0*/  BRA `(.L_x_601) ;  /* 0x00000a3000007947 */ /* 0x000fea0003800000 */
.L_x_609:
        /* <DEDUP_REMOVED lines=28> */
.L_x_612:
        /* <DEDUP_REMOVED lines=15> */
.L_x_611:
[----:B------:R0:W5:Y:S01]  /*6e60*/  LDG.E.U16 R27, [R4.64] ;  /* 0x00000024041b7981 */ /* 0x000162000c1e1500 */
[----:B------:R-:W-:Y:S05]  /*6e70*/  BRA `(.L_x_601) ;  /* 0x0000076000007947 */ /* 0x000fea0003800000 */
.L_x_608:
        /* <DEDUP_REMOVED lines=12> */
.L_x_615:
        /* <DEDUP_REMOVED lines=21> */
.L_x_619:
[----:B------:R-:W-:Y:S05]  /*7090*/  BSYNC B1 ;  /* 0x0000000000017941 */ /* 0x000fea0003800000 */
.L_x_618:
[----:B------:R-:W-:Y:S01]  /*70a0*/  LEA R5, R0, 0x3b800000, 0x17 ;  /* 0x3b80000000057811 */ /* 0x000fe200078eb8ff */
[----:B------:R-:W-:-:S05]  /*70b0*/  IMAD.SHL.U32 R0, R3, 0x100000, RZ ;  /* 0x0010000003007824 */ /* 0x000fca00078e00ff */
[----:B------:R-:W-:Y:S02]  /*70c0*/  LOP3.LUT R0, R5, R0, R6, 0xfe, !PT ;  /* 0x0000000005007212 */ /* 0x000fe400078efe06 */
.L_x_617:
[----:B------:R-:W-:Y:S05]  /*70d0*/  BSYNC B0 ;  /* 0x0000000000007941 */ /* 0x000fea0003800000 */
.L_x_616:
[----:B------:R-:W-:-:S04]  /*70e0*/  F2FP.BF16.PACK_AB R0, RZ, R0 ;  /* 0x00000000ff00723e */ /* 0x000fc800000010ff */
[----:B------:R-:W-:Y:S01]  /*70f0*/  PRMT R27, R0, 0x7610, R27 ;  /* 0x00007610001b7816 */ /* 0x000fe2000000001b */
[----:B------:R-:W-:Y:S05]  /*7100*/  BRA `(.L_x_601) ;  /* 0x000004d000007947 */ /* 0x000fea0003800000 */
.L_x_614:
        /* <DEDUP_REMOVED lines=21> */
.L_x_623:
[----:B------:R-:W-:Y:S05]  /*7260*/  BSYNC B1 ;  /* 0x0000000000017941 */ /* 0x000fea0003800000 */
.L_x_622:
[----:B------:R-:W-:Y:S01]  /*7270*/  LEA R5, R0, 0x37800000, 0x17 ;  /* 0x3780000000057811 */ /* 0x000fe200078eb8ff */
[----:B------:R-:W-:-:S05]  /*7280*/  IMAD.SHL.U32 R0, R3, 0x200000, RZ ;  /* 0x0020000003007824 */ /* 0x000fca00078e00ff */
[----:B------:R-:W-:Y:S02]  /*7290*/  LOP3.LUT R0, R5, R0, R6, 0xfe, !PT ;  /* 0x0000000005007212 */ /* 0x000fe400078efe06 */
.L_x_621:
[----:B------:R-:W-:Y:S05]  /*72a0*/  BSYNC B0 ;  /* 0x0000000000007941 */ /* 0x000fea0003800000 */
.L_x_620:
[----:B------:R-:W-:-:S04]  /*72b0*/  F2FP.BF16.PACK_AB R0, RZ, R0 ;  /* 0x00000000ff00723e */ /* 0x000fc800000010ff */
[----:B------:R-:W-:Y:S01]  /*72c0*/  PRMT R27, R0, 0x7610, R27 ;  /* 0x00007610001b7816 */ /* 0x000fe2000000001b */
[----:B------:R-:W-:Y:S05]  /*72d0*/  BRA `(.L_x_601) ;  /* 0x0000030000007947 */ /* 0x000fea0003800000 */
.L_x_613:
        /* <DEDUP_REMOVED lines=14> */
.L_x_627:
[----:B------:R-:W-:Y:S05]  /*73c0*/  BSYNC B0 ;  /* 0x0000000000007941 */ /* 0x000fea0003800000 */
.L_x_626:
[----:B------:R-:W-:-:S04]  /*73d0*/  F2FP.BF16.PACK_AB R0, RZ, R0 ;  /* 0x00000000ff00723e */ /* 0x000fc800000010ff */
[----:B------:R-:W-:Y:S01]  /*73e0*/  PRMT R27, R0, 0x7610, R27 ;  /* 0x00007610001b7816 */ /* 0x000fe2000000001b */
[----:B------:R-:W-:Y:S05]  /*73f0*/  BRA `(.L_x_601) ;  /* 0x000001e000007947 */ /* 0x000fea0003800000 */
.L_x_600:
        /* <DEDUP_REMOVED lines=21> */
.L_x_625:
[----:B------:R-:W2:Y:S02]  /*7550*/  LDG.E.64 R4, [R4.64] ;  /* 0x0000002404047981 */ /* 0x000ea4000c1e1b00 */
[----:B--2---:R-:W0:Y:S02]  /*7560*/  I2F.U64 R0, R4 ;  /* 0x0000000400007312 */ /* 0x004e240000301000 */
[----:B0-----:R-:W-:-:S04]  /*7570*/  F2FP.BF16.PACK_AB R0, RZ, R0 ;  /* 0x00000000ff00723e */ /* 0x001fc800000010ff */
[----:B------:R-:W-:Y:S01]  /*7580*/  PRMT R27, R0, 0x7610, R27 ;  /* 0x00007610001b7816 */ /* 0x000fe2000000001b */
[----:B------:R-:W-:Y:S05]  /*7590*/  BRA `(.L_x_601) ;  /* 0x0000004000007947 */ /* 0x000fea0003800000 */
.L_x_624:
[----:B------:R-:W2:Y:S02]  /*75a0*/  LDG.E R4, [R4.64] ;  /* 0x0000002404047981 */ /* 0x000ea4000c1e1900 */
[----:B--2---:R-:W0:Y:S02]  /*75b0*/  I2F.U32 R0, R4 ;  /* 0x0000000400007306 */ /* 0x004e240000201000 */
[----:B0-----:R-:W-:-:S04]  /*75c0*/  F2FP.BF16.PACK_AB R0, RZ, R0 ;  /* 0x00000000ff00723e */ /* 0x001fc800000010ff */
[----:B------:R-:W-:Y:S02]  /*75d0*/  PRMT R27, R0, 0x7610, R27 ;  /* 0x00007610001b7816 */ /* 0x000fe4000000001b */
.L_x_601:
        /* <DEDUP_REMOVED lines=18> */
.L_x_631:
[----:B------:R-:W2:Y:S02]  /*7700*/  LDG.E.U8 R4, [R4.64] ;  /* 0x0000002404047981 */ /* 0x000ea4000c1e1100 */
[----:B--2---:R-:W0:Y:S02]  /*7710*/  I2F.U16 R0, R4 ;  /* 0x0000000400007306 */ /* 0x004e240000101000 */
[----:B0-----:R-:W-:Y:S01]  /*7720*/  F2FP.BF16.PACK_AB R0, RZ, R0 ;  /* 0x00000000ff00723e */ /* 0x001fe200000010ff */
[----:B------:R-:W-:Y:S05]  /*7730*/  BRA `(.L_x_595) ;  /* 0x00000e2000007947 */ /* 0x000fea0003800000 */
.L_x_630:
        /* <DEDUP_REMOVED lines=10> */
.L_x_634:
[----:B------:R-:W2:Y:S02]  /*77e0*/  LDG.E R4, [R4.64] ;  /* 0x0000002404047981 */ /* 0x000ea4000c1e1900 */
[----:B--2---:R-:W0:Y:S02]  /*77f0*/  I2F R0, R4 ;  /* 0x0000000400007306 */ /* 0x004e240000201400 */
[----:B0-----:R-:W-:Y:S01]  /*7800*/  F2FP.BF16.PACK_AB R0, RZ, R0 ;  /* 0x00000000ff00723e */ /* 0x001fe200000010ff */
[----:B------:R-:W-:Y:S05]  /*7810*/  BRA `(.L_x_595) ;  /* 0x00000d4000007947 */ /* 0x000fea0003800000 */
.L_x_633:
[----:B------:R-:W2:Y:S02]  /*7820*/  LDG.E.U16 R4, [R4.64] ;  /* 0x0000002404047981 */ /* 0x000ea4000c1e1500 */
[----:B--2---:R-:W0:Y:S02]  /*7830*/  I2F.S16 R0, R4 ;  /* 0x0000000400007306 */ /* 0x004e240000101400 */
[----:B0-----:R-:W-:Y:S01]  /*7840*/  F2FP.BF16.PACK_AB R0, RZ, R0 ;  /* 0x00000000ff00723e */ /* 0x001fe200000010ff */
[----:B------:R-:W-:Y:S05]  /*7850*/  BRA `(.L_x_595) ;  /* 0x00000d0000007947 */ /* 0x000fea0003800000 */
.L_x_629:
        /* <DEDUP_REMOVED lines=9> */
.L_x_636:
[----:B------:R-:W2:Y:S02]  /*78f0*/  LDG.E.U16 R0, [R4.64] ;  /* 0x0000002404007981 */ /* 0x000ea4000c1e1500 */
[----:B--2---:R-:W-:-:S05]  /*7900*/  HADD2.F32 R0, -RZ, R0.H0_H0 ;  /* 0x20000000ff007230 */ /* 0x004fca0000004100 */
[----:B------:R-:W-:Y:S01]  /*7910*/  F2FP.BF16.PACK_AB R0, RZ, R0 ;  /* 0x00000000ff00723e */ /* 0x000fe200000010ff */
[----:B------:R-:W-:Y:S05]  /*7920*/  BRA `(.L_x_595) ;  /* 0x00000c3000007947 */ /* 0x000fea0003800000 */
.L_x_635:
        /* <DEDUP_REMOVED lines=9> */
.L_x_638:
[----:B------:R-:W2:Y:S02]  /*79c0*/  LDG.E.U16 R4, [R4.64] ;  /* 0x0000002404047981 */ /* 0x000ea4000c1e1500 */
[----:B--2---:R-:W-:-:S05]  /*79d0*/  HADD2.F32 R0, -RZ, R4.H0_H0 ;  /* 0x20000004ff007230 */ /* 0x004fca0000004100 */
[----:B------:R-:W-:Y:S01]  /*79e0*/  F2FP.BF16.PACK_AB R0, RZ, R0 ;  /* 0x00000000ff00723e */ /* 0x000fe200000010ff */
[----:B------:R-:W-:Y:S05]  /*79f0*/  BRA `(.L_x_595) ;  /* 0x00000b6000007947 */ /* 0x000fea0003800000 */
.L_x_637:
[----:B------:R-:W2:Y:S02]  /*7a00*/  LDG.E.64 R4, [R4.64] ;  /* 0x0000002404047981 */ /* 0x000ea4000c1e1b00 */
[----:B--2---:R-:W0:Y:S01]  /*7a10*/  F2F.F32.F64 R0, R4 ;  /* 0x0000000400007310 */ /* 0x004e220000301000 */
[----:B------:R-:W0:-:S14]  /*7a20*/  DSETP.GEU.AND P0, PT, |R4|, c[0x2][0x0], PT ;  /* 0x008000000400762a */ /* 0x000e1c0003f0e200 */
[----:B0-----:R-:W-:-:S05]  /*7a30*/  @!P0 FMUL R0, R0, 1.175494350822287508e-38 ;  /* 0x0080000000008820 */ /* 0x001fca0000400000 */
[----:B------:R-:W-:Y:S01]  /*7a40*/  F2FP.BF16.PACK_AB R0, RZ, R0 ;  /* 0x00000000ff00723e */ /* 0x000fe200000010ff */
[----:B------:R-:W-:Y:S05]  /*7a50*/  BRA `(.L_x_595) ;  /* 0x00000b0000007947 */ /* 0x000fea0003800000 */
.L_x_628:
        /* <DEDUP_REMOVED lines=13> */
.L_x_641:
[----:B------:R-:W2:Y:S02]  /*7b30*/  LDG.E.64 R4, [R4.64] ;  /* 0x0000002404047981 */ /* 0x000ea4000c1e1b00 */
[----:B--2---:R-:W0:Y:S01]  /*7b40*/  F2F.F32.F64 R0, R4 ;  /* 0x0000000400007310 */ /* 0x004e220000301000 */
[----:B------:R-:W0:-:S14]  /*7b50*/  DSETP.GEU.AND P0, PT, |R4|, c[0x2][0x0], PT ;  /* 0x008000000400762a */ /* 0x000e1c0003f0e200 */
[----:B0-----:R-:W-:-:S05]  /*7b60*/  @!P0 FMUL R0, R0, 1.175494350822287508e-38 ;  /* 0x0080000000008820 */ /* 0x001fca0000400000 */
[----:B------:R-:W-:Y:S01]  /*7b70*/  F2FP.BF16.PACK_AB R0, RZ, R0 ;  /* 0x00000000ff00723e */ /* 0x000fe200000010ff */
[----:B------:R-:W-:Y:S05]  /*7b80*/  BRA `(.L_x_595) ;  /* 0x000009d000007947 */ /* 0x000fea0003800000 */
.L_x_640:
        /* <DEDUP_REMOVED lines=28> */
.L_x_643:
        /* <DEDUP_REMOVED lines=12> */
[----:B------:R-:W-:Y:S01]  /*7e10*/  F2FP.BF16.PACK_AB R0, RZ, R0 ;  /* 0x00000000ff00723e */ /* 0x000fe200000010ff */
[----:B------:R-:W-:Y:S05]  /*7e20*/  BRA `(.L_x_595) ;  /* 0x0000073000007947 */ /* 0x000fea0003800000 */
.L_x_642:
[----:B------:R0:W5:Y:S01]  /*7e30*/  LDG.E.U16 R0, [R4.64] ;  /* 0x0000002404007981 */ /* 0x000162000c1e1500 */
[----:B------:R-:W-:Y:S05]  /*7e40*/  BRA `(.L_x_595) ;  /* 0x0000071000007947 */ /* 0x000fea0003800000 */
.L_x_639:
        /* <DEDUP_REMOVED lines=12> */
.L_x_646:
        /* <DEDUP_REMOVED lines=21> */
.L_x_650:
[----:B------:R-:W-:Y:S05]  /*8060*/  BSYNC B1 ;  /* 0x0000000000017941 */ /* 0x000fea0003800000 */
.L_x_649:
[----:B------:R-:W-:Y:S01]  /*8070*/  LEA R5, R0, 0x3b800000, 0x17 ;  /* 0x3b80000000057811 */ /* 0x000fe200078eb8ff */
[----:B------:R-:W-:-:S05]  /*8080*/  IMAD.SHL.U32 R0, R3, 0x100000, RZ ;  /* 0x0010000003007824 */ /* 0x000fca00078e00ff */
[----:B------:R-:W-:Y:S02]  /*8090*/  LOP3.LUT R0, R5, R0, R6, 0xfe, !PT ;  /* 0x0000000005007212 */ /* 0x000fe400078efe06 */
.L_x_648:
[----:B------:R-:W-:Y:S05]  /*80a0*/  BSYNC B0 ;  /* 0x0000000000007941 */ /* 0x000fea0003800000 */
.L_x_647:
[----:B------:R-:W-:Y:S01]  /*80b0*/  F2FP.BF16.PACK_AB R0, RZ, R0 ;  /* 0x00000000ff00723e */ /* 0x000fe200000010ff */
[----:B------:R-:W-:Y:S05]  /*80c0*/  BRA `(.L_x_595) ;  /* 0x0000049000007947 */ /* 0x000fea0003800000 */
.L_x_645:
        /* <DEDUP_REMOVED lines=21> */
.L_x_654:
[----:B------:R-:W-:Y:S05]  /*8220*/  BSYNC B1 ;  /* 0x0000000000017941 */ /* 0x000fea0003800000 */
.L_x_653:
[----:B------:R-:W-:Y:S01]  /*8230*/  LEA R5, R0, 0x37800000, 0x17 ;  /* 0x3780000000057811 */ /* 0x000fe200078eb8ff */
[----:B------:R-:W-:-:S05]  /*8240*/  IMAD.SHL.U32 R0, R3, 0x200000, RZ ;  /* 0x0020000003007824 */ /* 0x000fca00078e00ff */
[----:B------:R-:W-:Y:S02]  /*8250*/  LOP3.LUT R0, R5, R0, R6, 0xfe, !PT ;  /* 0x0000000005007212 */ /* 0x000fe400078efe06 */
.L_x_652:
[----:B------:R-:W-:Y:S05]  /*8260*/  BSYNC B0 ;  /* 0x0000000000007941 */ /* 0x000fea0003800000 */
.L_x_651:
[----:B------:R-:W-:Y:S01]  /*8270*/  F2FP.BF16.PACK_AB R0, RZ, R0 ;  /* 0x00000000ff00723e */ /* 0x000fe200000010ff */
[----:B------:R-:W-:Y:S05]  /*8280*/  BRA `(.L_x_595) ;  /* 0x000002d000007947 */ /* 0x000fea0003800000 */
.L_x_644:
        /* <DEDUP_REMOVED lines=14> */
.L_x_658:
[----:B------:R-:W-:Y:S05]  /*8370*/  BSYNC B0 ;  /* 0x0000000000007941 */ /* 0x000fea0003800000 */
.L_x_657:
[----:B------:R-:W-:Y:S01]  /*8380*/  F2FP.BF16.PACK_AB R0, RZ, R0 ;  /* 0x00000000ff00723e */ /* 0x000fe200000010ff */
[----:B------:R-:W-:Y:S05]  /*8390*/  BRA `(.L_x_595) ;  /* 0x000001c000007947 */ /* 0x000fea0003800000 */
.L_x_632:
        /* <DEDUP_REMOVED lines=21> */
.L_x_656:
[----:B------:R-:W2:Y:S02]  /*84f0*/  LDG.E.64 R4, [R4.64] ;  /* 0x0000002404047981 */ /* 0x000ea4000c1e1b00 */
[----:B--2---:R-:W0:Y:S02]  /*8500*/  I2F.U64 R0, R4 ;  /* 0x0000000400007312 */ /* 0x004e240000301000 */
[----:B0-----:R-:W-:Y:S01]  /*8510*/  F2FP.BF16.PACK_AB R0, RZ, R0 ;  /* 0x00000000ff00723e */ /* 0x001fe200000010ff */
[----:B------:R-:W-:Y:S05]  /*8520*/  BRA `(.L_x_595) ;  /* 0x0000003000007947 */ /* 0x000fea0003800000 */
.L_x_655:
[----:B------:R-:W2:Y:S02]  /*8530*/  LDG.E R4, [R4.64] ;  /* 0x0000002404047981 */ /* 0x000ea4000c1e1900 */
[----:B--2---:R-:W0:Y:S02]  /*8540*/  I2F.U32 R0, R4 ;  /* 0x0000000400007306 */ /* 0x004e240000201000 */
[----:B0-----:R-:W-:-:S06]  /*8550*/  F2FP.BF16.PACK_AB R0, RZ, R0 ;  /* 0x00000000ff00723e */ /* 0x001fcc00000010ff */
.L_x_595:
[----:B------:R-:W-:Y:S05]  /*8560*/  BSYNC B6 ;  /* 0x0000000000067941 */ /* 0x000fea0003800000 */
.L_x_594:
[----:B------:R-:W1:Y:S01]  /*8570*/  S2R R17, SR_TID.X ;  /* 0x0000000000117919 */ /* 0x000e620000002100 */
[----:B------:R-:W2:Y:S01]  /*8580*/  LDC.U8 R18, c[0x0][0x1a8] ;  /* 0x00006a00ff127b82 */ /* 0x000ea20000000000 */
[----:B------:R-:W-:Y:S01]  /*8590*/  BSSY B6, `(.L_x_659) ;  /* 0x000013e000067945 */ /* 0x000fe20003800000 */
[----:B-1----:R-:W-:-:S02]  /*85a0*/  IADD3 R3, R17, 0x100, RZ ;  /* 0x0000010011037810 */ /* 0x002fc40007ffe0ff */
[----:B0-----:R-:W-:Y:S02]  /*85b0*/  IADD3 R5, R17, 0x180, RZ ;  /* 0x0000018011057810 */ /* 0x001fe40007ffe0ff */
[-C--:B------:R-:W-:Y:S02]  /*85c0*/  ISETP.GE.AND P3, PT, R3, R22.reuse, PT ;  /* 0x000000160300720c */ /* 0x080fe40003f66270 */
[-C--:B------:R-:W-:Y:S02]  /*85d0*/  ISETP.GE.AND P2, PT, R5, R22.reuse, PT ;  /* 0x000000160500720c */ /* 0x080fe40003f46270 */
[C---:B------:R-:W-:Y:S02]  /*85e0*/  ISETP.GE.AND P0, PT, R17.reuse, R22, PT ;  /* 0x000000161100720c */ /* 0x040fe40003f06270 */
[----:B------:R-:W-:-:S07]  /*85f0*/  IADD3 R19, R17, 0x80, RZ ;  /* 0x0000008011137810 */ /* 0x000fce0007ffe0ff */
[----:B-----5:R-:W-:Y:S02]  /*8600*/  @!P3 PRMT R2, RZ, 0x5410, R2 ;  /* 0x00005410ff02b816 */ /* 0x020fe40000000002 */
[----:B------:R-:W-:Y:S02]  /*8610*/  @!P2 PRMT R0, RZ, 0x5410, R0 ;  /* 0x00005410ff00a816 */ /* 0x000fe40000000000 */
[C---:B------:R-:W-:Y:S02]  /*8620*/  @!P3 FSETP.GT.FTZ.AND P4, PT, R2.reuse, -3, PT ;  /* 0xc04000000200b80b */ /* 0x040fe40003f94000 */
[----:B------:R-:W-:Y:S02]  /*8630*/  @!P3 FSETP.GEU.FTZ.AND P1, PT, R2, 3, PT ;  /* 0x404000000200b80b */ /* 0x000fe40003f3e000 */
[C---:B------:R-:W-:Y:S02]  /*8640*/  @!P2 FSETP.GT.FTZ.AND P5, PT, R0.reuse, -3, PT ;  /* 0xc04000000000a80b */ /* 0x040fe40003fb4000 */
[----:B------:R-:W-:-:S02]  /*8650*/  @!P2 FSETP.GEU.FTZ.AND P6, PT, R0, 3, PT ;  /* 0x404000000000a80b */ /* 0x000fc40003fde000 */
[----:B------:R-:W-:Y:S02]  /*8660*/  @!P0 PRMT R25, RZ, 0x5410, R25 ;  /* 0x00005410ff198816 */ /* 0x000fe40000000019 */
[----:B------:R-:W-:Y:S02]  /*8670*/  @!P3 PLOP3.LUT P4, PT, P4, P1, PT, 0x20, 0x0 ;  /* 0x000000000000b81c */ /* 0x000fe40002782470 */
[----:B------:R-:W-:Y:S02]  /*8680*/  @!P2 PLOP3.LUT P5, PT, P5, P6, PT, 0x20, 0x0 ;  /* 0x000000000000a81c */ /* 0x000fe40002fac470 */
[C---:B------:R-:W-:Y:S02]  /*8690*/  @!P0 FSETP.GT.FTZ.AND P1, PT, R25.reuse, -3, PT ;  /* 0xc04000001900880b */ /* 0x040fe40003f34000 */
[----:B------:R-:W-:Y:S02]  /*86a0*/  @!P0 FSETP.GEU.FTZ.AND P6, PT, R25, 3, PT ;  /* 0x404000001900880b */ /* 0x000fe40003fde000 */
[----:B------:R-:W-:-:S02]  /*86b0*/  P2R R0, PR, RZ, 0x8 ;  /* 0x00000008ff007803 */ /* 0x000fc40000000000 */
[----:B------:R-:W-:Y:S02]  /*86c0*/  @!P0 PLOP3.LUT P3, PT, P1, P6, PT, 0x20, 0x0 ;  /* 0x000000000000881c */ /* 0x000fe40000f6c470 */
[----:B------:R-:W-:Y:S02]  /*86d0*/  ISETP.GE.AND P1, PT, R19, R22, PT ;  /* 0x000000161300720c */ /* 0x000fe40003f26270 */
[----:B------:R-:W-:Y:S02]  /*86e0*/  @!P0 PRMT R24, RZ, 0x5410, R24 ;  /* 0x00005410ff188816 */ /* 0x000fe40000000018 */
[----:B------:R-:W-:-:S03]  /*86f0*/  @!P2 PRMT R27, RZ, 0x5410, R27 ;  /* 0x00005410ff1ba816 */ /* 0x000fc6000000001b */
[----:B------:R-:W-:Y:S02]  /*8700*/  @!P0 FMUL.FTZ R24, R24, 0.16666667163372039795 ;  /* 0x3e2aaaab18188820 */ /* 0x000fe40000410000 */
[----:B------:R-:W-:Y:S02]  /*8710*/  @!P2 FMUL.FTZ R27, R27, 0.16666667163372039795 ;  /* 0x3e2aaaab1b1ba820 */ /* 0x000fe40000410000 */
[----:B------:R-:W-:Y:S02]  /*8720*/  P2R R2, PR, RZ, 0x8 ;  /* 0x00000008ff027803 */ /* 0x000fe40000000000 */
[----:B------:R-:W-:Y:S02]  /*8730*/  @!P1 PRMT R26, RZ, 0x5410, R26 ;  /* 0x00005410ff1a9816 */ /* 0x000fe4000000001a */
[----:B------:R-:W-:Y:S02]  /*8740*/  @!P1 PRMT R23, RZ, 0x5410, R23 ;  /* 0x00005410ff179816 */ /* 0x000fe40000000017 */
[----:B------:R-:W-:-:S02]  /*8750*/  @!P1 FSETP.GT.FTZ.AND P3, PT, R26, -3, PT ;  /* 0xc04000001a00980b */ /* 0x000fc40003f74000 */
[----:B------:R-:W-:Y:S01]  /*8760*/  @!P1 FSETP.GEU.FTZ.AND P6, PT, R26, 3, PT ;  /* 0x404000001a00980b */ /* 0x000fe20003fde000 */
[----:B------:R-:W-:Y:S01]  /*8770*/  @!P1 FMUL.FTZ R23, R23, 0.16666667163372039795 ;  /* 0x3e2aaaab17179820 */ /* 0x000fe20000410000 */
[----:B------:R-:W-:Y:S02]  /*8780*/  @!P2 FSEL R27, R27, RZ, P5 ;  /* 0x000000ff1b1ba208 */ /* 0x000fe40002800000 */
[----:B------:R-:W-:Y:S02]  /*8790*/  @!P1 PLOP3.LUT P6, PT, P3, P6, PT, 0x20, 0x0 ;  /* 0x000000000000981c */ /* 0x000fe40001fcc470 */
[----:B------:R-:W-:Y:S02]  /*87a0*/  ISETP.NE.AND P3, PT, R0, RZ, PT ;  /* 0x000000ff0000720c */ /* 0x000fe40003f65270 */
[----:B------:R-:W-:Y:S02]  /*87b0*/  @!P1 FSEL R25, R23, RZ, P6 ;  /* 0x000000ff17199208 */ /* 0x000fe40003000000 */
[----:B------:R-:W-:-:S02]  /*87c0*/  @!P2 F2FP.BF16.PACK_AB R23, RZ, R27 ;  /* 0x0000001bff17a23e */ /* 0x000fc400000010ff */
[----:B------:R-:W-:-:S07]  /*87d0*/  @!P1 F2FP.BF16.PACK_AB R25, RZ, R25 ;  /* 0x00000019ff19923e */ /* 0x000fce00000010ff */
[----:B------:R-:W-:-:S05]  /*87e0*/  @!P3 PRMT R28, RZ, 0x5410, R28 ;  /* 0x00005410ff1cb816 */ /* 0x000fca000000001c */
[----:B------:R-:W-:-:S05]  /*87f0*/  @!P3 FMUL.FTZ R28, R28, 0.16666667163372039795 ;  /* 0x3e2aaaab1c1cb820 */ /* 0x000fca0000410000 */
[----:B------:R-:W-:Y:S02]  /*8800*/  @!P3 FSEL R28, R28, RZ, P4 ;  /* 0x000000ff1c1cb208 */ /* 0x000fe40002000000 */
[----:B------:R-:W-:-:S04]  /*8810*/  ISETP.NE.AND P4, PT, R2, RZ, PT ;  /* 0x000000ff0200720c */ /* 0x000fc80003f85270 */
[----:B------:R-:W-:-:S04]  /*8820*/  @!P0 FSEL R24, R24, RZ, P4 ;  /* 0x000000ff18188208 */ /* 0x000fc80002000000 */
[----:B------:R-:W-:Y:S02]  /*8830*/  @!P0 F2FP.BF16.PACK_AB R4, RZ, R24 ;  /* 0x00000018ff04823e */ /* 0x000fe400000010ff */
[----:B------:R-:W-:Y:S01]  /*8840*/  @!P3 F2FP.BF16.PACK_AB R24, RZ, R28 ;  /* 0x0000001cff18b23e */ /* 0x000fe200000010ff */
[----:B------:R-:W-:Y:S05]  /*8850*/  @P0 BRA `(.L_x_660) ;  /* 0x0000111000000947 */ /* 0x000fea0003800000 */
[----:B--2---:R-:W-:Y:S01]  /*8860*/  PRMT R0, R18, 0x9910, RZ ;  /* 0x0000991012007816 */ /* 0x004fe200000000ff */
        /* <DEDUP_REMOVED lines=14> */
[----:B------:R-:W-:Y:S01]  /*8950*/  PRMT R0, RZ, 0x5410, R4 ;  /* 0x00005410ff007816 */ /* 0x000fe20000000004 */
[----:B------:R-:W-:-:S03]  /*8960*/  IMAD.MOV.U32 R17, RZ, RZ, R19 ;  /* 0x000000ffff117224 */ /* 0x000fc600078e0013 */
[----:B------:R-:W0:Y:S02]  /*8970*/  F2I.FTZ.TRUNC.NTZ R5, R0 ;  /* 0x0000000000057305 */ /* 0x000e24000021f100 */
[----:B0-----:R0:W-:Y:S01]  /*8980*/  STG.E.U8 [R2.64], R5 ;  /* 0x0000000502007986 */ /* 0x0011e2000c101124 */
[----:B------:R-:W-:Y:S05]  /*8990*/  BRA `(.L_x_660) ;  /* 0x00000fd000007947 */ /* 0x000fea0003800000 */
.L_x_664:
[----:B------:R-:W-:Y:S01]  /*89a0*/  PRMT R5, RZ, 0x5410, R4 ;  /* 0x00005410ff057816 */ /* 0x000fe20000000004 */
[----:B------:R-:W-:-:S05]  /*89b0*/  IMAD.MOV.U32 R17, RZ, RZ, R19 ;  /* 0x000000ffff117224 */ /* 0x000fca00078e0013 */
[----:B------:R-:W0:Y:S02]  /*89c0*/  F2I.S64.TRUNC R4, R5 ;  /* 0x0000000500047311 */ /* 0x000e24000020d900 */
[----:B0-----:R0:W-:Y:S01]  /*89d0*/  STG.E.U8 [R2.64], R4 ;  /* 0x0000000402007986 */ /* 0x0011e2000c101124 */
[----:B------:R-:W-:Y:S05]  /*89e0*/  BRA `(.L_x_660) ;  /* 0x00000f8000007947 */ /* 0x000fea0003800000 */
.L_x_663:
[----:B------:R-:W-:-:S13]  /*89f0*/  ISETP.NE.AND P0, PT, R0, 0x2, PT ;  /* 0x000000020000780c */ /* 0x000fda0003f05270 */
[----:B------:R-:W-:Y:S05]  /*8a00*/  @!P0 BRA `(.L_x_666) ;  /* 0x000000e000008947 */ /* 0x000fea0003800000 */
[----:B------:R-:W-:-:S13]  /*8a10*/  ISETP.NE.AND P0, PT, R0, 0x3, PT ;  /* 0x000000030000780c */ /* 0x000fda0003f05270 */
[----:B------:R-:W-:Y:S05]  /*8a20*/  @!P0 BRA `(.L_x_667) ;  /* 0x0000007000008947 */ /* 0x000fea0003800000 */
[----:B------:R-:W-:-:S13]  /*8a30*/  ISETP.NE.AND P0, PT, R0, 0x4, PT ;  /* 0x000000040000780c */ /* 0x000fda0003f05270 */
[----:B------:R-:W-:Y:S05]  /*8a40*/  @P0 BRA `(.L_x_665) ;  /* 0x00000d4000000947 */ /* 0x000fea0003800000 */
[----:B------:R-:W-:Y:S01]  /*8a50*/  PRMT R4, RZ, 0x5410, R4 ;  /* 0x00005410ff047816 */ /* 0x000fe20000000004 */
[----:B------:R-:W-:-:S05]  /*8a60*/  IMAD.MOV.U32 R17, RZ, RZ, R19 ;  /* 0x000000ffff117224 */ /* 0x000fca00078e0013 */
[----:B------:R-:W0:Y:S02]  /*8a70*/  F2I.S64.TRUNC R4, R4 ;  /* 0x0000000400047311 */ /* 0x000e24000020d900 */
[----:B0-----:R0:W-:Y:S01]  /*8a80*/  STG.E.64 [R2.64], R4 ;  /* 0x0000000402007986 */ /* 0x0011e2000c101b24 */
[----:B------:R-:W-:Y:S05]  /*8a90*/  BRA `(.L_x_660) ;  /* 0x00000ed000007947 */ /* 0x000fea0003800000 */
.L_x_667:
[----:B------:R-:W-:Y:S01]  /*8aa0*/  PRMT R4, RZ, 0x5410, R4 ;  /* 0x00005410ff047816 */ /* 0x000fe20000000004 */
[----:B------:R-:W-:-:S03]  /*8ab0*/  IMAD.MOV.U32 R17, RZ, RZ, R19 ;  /* 0x000000ffff117224 */ /* 0x000fc600078e0013 */
[----:B------:R-:W0:Y:S02]  /*8ac0*/  F2I.FTZ.TRUNC.NTZ R5, R4 ;  /* 0x0000000400057305 */ /* 0x000e24000021f100 */
[----:B0-----:R0:W-:Y:S01]  /*8ad0*/  STG.E [R2.64], R5 ;  /* 0x0000000502007986 */ /* 0x0011e2000c101924 */
[----:B------:R-:W-:Y:S05]  /*8ae0*/  BRA `(.L_x_660) ;  /* 0x00000e8000007947 */ /* 0x000fea0003800000 */
.L_x_666:
[----:B------:R-:W-:Y:S01]  /*8af0*/  PRMT R4, RZ, 0x5410, R4 ;  /* 0x00005410ff047816 */ /* 0x000fe20000000004 */
[----:B------:R-:W-:-:S03]  /*8b00*/  IMAD.MOV.U32 R17, RZ, RZ, R19 ;  /* 0x000000ffff117224 */ /* 0x000fc600078e0013 */
[----:B------:R-:W0:Y:S02]  /*8b10*/  F2I.FTZ.TRUNC.NTZ R5, R4 ;  /* 0x0000000400057305 */ /* 0x000e24000021f100 */
[----:B0-----:R0:W-:Y:S01]  /*8b20*/  STG.E.U16 [R2.64], R5 ;  /* 0x0000000502007986 */ /* 0x0011e2000c101524 */
[----:B------:R-:W-:Y:S05]  /*8b30*/  BRA `(.L_x_660) ;  /* 0x00000e3000007947 */ /* 0x000fea0003800000 */
.L_x_662:
[----:B------:R-:W-:-:S13]  /*8b40*/  ISETP.GT.AND P0, PT, R0, 0x6, PT ;  /* 0x000000060000780c */ /* 0x000fda0003f04270 */
[----:B------:R-:W-:Y:S05]  /*8b50*/  @P0 BRA `(.L_x_668) ;  /* 0x000000d000000947 */ /* 0x000fea0003800000 */
[----:B------:R-:W-:-:S13]  /*8b60*/  ISETP.NE.AND P0, PT, R0, 0x5, PT ;  /* 0x000000050000780c */ /* 0x000fda0003f05270 */
[----:B------:R-:W-:Y:S05]  /*8b70*/  @!P0 BRA `(.L_x_669) ;  /* 0x0000006000008947 */ /* 0x000fea0003800000 */
[----:B------:R-:W-:-:S13]  /*8b80*/  ISETP.NE.AND P0, PT, R0, 0x6, PT ;  /* 0x000000060000780c */ /* 0x000fda0003f05270 */
[----:B------:R-:W-:Y:S05]  /*8b90*/  @P0 BRA `(.L_x_665) ;  /* 0x00000bf000000947 */ /* 0x000fea0003800000 */
[----:B------:R-:W-:Y:S01]  /*8ba0*/  PRMT R5, RZ, 0x5410, R4 ;  /* 0x00005410ff057816 */ /* 0x000fe20000000004 */
[----:B------:R-:W-:-:S04]  /*8bb0*/  IMAD.MOV.U32 R17, RZ, RZ, R19 ;  /* 0x000000ffff117224 */ /* 0x000fc800078e0013 */
[----:B------:R0:W-:Y:S01]  /*8bc0*/  STG.E [R2.64], R5 ;  /* 0x0000000502007986 */ /* 0x0001e2000c101924 */
[----:B------:R-:W-:Y:S05]  /*8bd0*/  BRA `(.L_x_660) ;  /* 0x00000d9000007947 */ /* 0x000fea0003800000 */
.L_x_669:
[----:B------:R-:W-:Y:S01]  /*8be0*/  PRMT R0, RZ, 0x5410, R4 ;  /* 0x00005410ff007816 */ /* 0x000fe20000000004 */
[----:B------:R-:W-:-:S03]  /*8bf0*/  IMAD.MOV.U32 R17, RZ, RZ, R19 ;  /* 0x000000ffff117224 */ /* 0x000fc600078e0013 */
[----:B------:R-:W-:-:S05]  /*8c00*/  F2FP.PACK_AB R0, RZ, R0 ;  /* 0x00000000ff00723e */ /* 0x000fca00000000ff */
[----:B------:R0:W-:Y:S01]  /*8c10*/  STG.E.U16 [R2.64], R0 ;  /* 0x0000000002007986 */ /* 0x0001e2000c101524 */
[----:B------:R-:W-:Y:S05]  /*8c20*/  BRA `(.L_x_660) ;  /* 0x00000d4000007947 */ /* 0x000fea0003800000 */
.L_x_668:
[----:B------:R-:W-:-:S13]  /*8c30*/  ISETP.NE.AND P0, PT, R0, 0x7, PT ;  /* 0x000000070000780c */ /* 0x000fda0003f05270 */
[----:B------:R-:W-:Y:S05]  /*8c40*/  @!P0 BRA `(.L_x_670) ;  /* 0x000000f000008947 */ /* 0x000fea0003800000 */
[----:B------:R-:W-:-:S13]  /*8c50*/  ISETP.NE.AND P0, PT, R0, 0x8, PT ;  /* 0x000000080000780c */ /* 0x000fda0003f05270 */
[----:B------:R-:W-:Y:S05]  /*8c60*/  @!P0 BRA `(.L_x_671) ;  /* 0x0000007000008947 */ /* 0x000fea0003800000 */
[----:B------:R-:W-:-:S13]  /*8c70*/  ISETP.NE.AND P0, PT, R0, 0x9, PT ;  /* 0x000000090000780c */ /* 0x000fda0003f05270 */
[----:B------:R-:W-:Y:S05]  /*8c80*/  @P0 BRA `(.L_x_665) ;  /* 0x00000b0000000947 */ /* 0x000fea0003800000 */
[----:B------:R-:W-:Y:S01]  /*8c90*/  IMAD.MOV.U32 R5, RZ, RZ, RZ ;  /* 0x000000ffff057224 */ /* 0x000fe200078e00ff */
[----:B------:R-:W-:Y:S01]  /*8ca0*/  PRMT R4, RZ, 0x5410, R4 ;  /* 0x00005410ff047816 */ /* 0x000fe20000000004 */
[----:B------:R-:W-:-:S04]  /*8cb0*/  IMAD.MOV.U32 R17, RZ, RZ, R19 ;  /* 0x000000ffff117224 */ /* 0x000fc800078e0013 */
[----:B------:R0:W-:Y:S01]  /*8cc0*/  STG.E.64 [R2.64], R4 ;  /* 0x0000000402007986 */ /* 0x0001e2000c101b24 */
[----:B------:R-:W-:Y:S05]  /*8cd0*/  BRA `(.L_x_660) ;  /* 0x00000c9000007947 */ /* 0x000fea0003800000 */
.L_x_671:
[----:B------:R-:W-:Y:S01]  /*8ce0*/  PRMT R4, RZ, 0x5410, R4 ;  /* 0x00005410ff047816 */ /* 0x000fe20000000004 */
[----:B------:R-:W-:-:S03]  /*8cf0*/  IMAD.MOV.U32 R17, RZ, RZ, R19 ;  /* 0x000000ffff117224 */ /* 0x000fc600078e0013 */
[----:B------:R-:W-:-:S04]  /*8d00*/  F2FP.PACK_AB R5, RZ, R4 ;  /* 0x00000004ff05723e */ /* 0x000fc800000000ff */
[----:B------:R-:W-:-:S05]  /*8d10*/  PRMT R5, R5, 0x5410, RZ ;  /* 0x0000541005057816 */ /* 0x000fca00000000ff */
[----:B------:R0:W-:Y:S01]  /*8d20*/  STG.E [R2.64], R5 ;  /* 0x0000000502007986 */ /* 0x0001e2000c101924 */
[----:B------:R-:W-:Y:S05]  /*8d30*/  BRA `(.L_x_660) ;  /* 0x00000c3000007947 */ /* 0x000fea0003800000 */
.L_x_670:
[----:B------:R-:W-:Y:S01]  /*8d40*/  PRMT R4, RZ, 0x5410, R4 ;  /* 0x00005410ff047816 */ /* 0x000fe20000000004 */
[----:B------:R-:W-:-:S04]  /*8d50*/  IMAD.MOV.U32 R17, RZ, RZ, R19 ;  /* 0x000000ffff117224 */ /* 0x000fc800078e0013 */
[----:B------:R-:W-:-:S06]  /*8d60*/  FMUL.FTZ R4, R4, 1 ;  /* 0x3f80000004047820 */ /* 0x000fcc0000410000 */
[----:B------:R-:W0:Y:S02]  /*8d70*/  F2F.F64.F32 R4, R4 ;  /* 0x0000000400047310 */ /* 0x000e240000201800 */
[----:B0-----:R0:W-:Y:S01]  /*8d80*/  STG.E.64 [R2.64], R4 ;  /* 0x0000000402007986 */ /* 0x0011e2000c101b24 */
[----:B------:R-:W-:Y:S05]  /*8d90*/  BRA `(.L_x_660) ;  /* 0x00000bd000007947 */ /* 0x000fea0003800000 */
.L_x_661:
        /* <DEDUP_REMOVED lines=8> */
[----:B------:R-:W-:Y:S01]  /*8e20*/  PRMT R4, RZ, 0x5410, R4 ;  /* 0x00005410ff047816 */ /* 0x000fe20000000004 */
[----:B------:R-:W-:-:S03]  /*8e30*/  IMAD.MOV.U32 R17, RZ, RZ, R19 ;  /* 0x000000ffff117224 */ /* 0x000fc600078e0013 */
[----:B------:R-:W-:-:S04]  /*8e40*/  FSETP.NEU.FTZ.AND P0, PT, R4, RZ, PT ;  /* 0x000000ff0400720b */ /* 0x000fc80003f1d000 */
[----:B------:R-:W-:-:S05]  /*8e50*/  SEL R5, RZ, 0x1, !P0 ;  /* 0x00000001ff057807 */ /* 0x000fca0004000000 */
[----:B------:R0:W-:Y:S01]  /*8e60*/  STG.E.U8 [R2.64], R5 ;  /* 0x0000000502007986 */ /* 0x0001e2000c101124 */
[----:B------:R-:W-:Y:S05]  /*8e70*/  BRA `(.L_x_660) ;  /* 0x00000af000007947 */ /* 0x000fea0003800000 */
.L_x_674:
[----:B------:R-:W-:Y:S01]  /*8e80*/  PRMT R4, RZ, 0x5410, R4 ;  /* 0x00005410ff047816 */ /* 0x000fe20000000004 */
[----:B------:R-:W-:Y:S01]  /*8e90*/  CS2R R6, SRZ ;  /* 0x0000000000067805 */ /* 0x000fe2000001ff00 */
[----:B------:R-:W-:-:S03]  /*8ea0*/  IMAD.MOV.U32 R17, RZ, RZ, R19 ;  /* 0x000000ffff117224 */ /* 0x000fc600078e0013 */
[----:B------:R-:W-:-:S06]  /*8eb0*/  FMUL.FTZ R4, R4, 1 ;  /* 0x3f80000004047820 */ /* 0x000fcc0000410000 */
[----:B------:R-:W0:Y:S02]  /*8ec0*/  F2F.F64.F32 R4, R4 ;  /* 0x0000000400047310 */ /* 0x000e240000201800 */
[----:B0-----:R0:W-:Y:S01]  /*8ed0*/  STG.E.128 [R2.64], R4 ;  /* 0x0000000402007986 */ /* 0x0011e2000c101d24 */
[----:B------:R-:W-:Y:S05]  /*8ee0*/  BRA `(.L_x_660) ;  /* 0x00000a8000007947 */ /* 0x000fea0003800000 */
.L_x_673:
        /* <DEDUP_REMOVED lines=21> */
.L_x_678:
[----:B------:R-:W-:Y:S05]  /*9040*/  BSYNC B0 ;  /* 0x0000000000007941 */ /* 0x000fea0003800000 */
.L_x_677:
[----:B------:R-:W-:Y:S01]  /*9050*/  LOP3.LUT R5, R0, R5, RZ, 0xfc, !PT ;  /* 0x0000000500057212 */ /* 0x000fe200078efcff */
[----:B------:R-:W-:-:S04]  /*9060*/  IMAD.MOV.U32 R17, RZ, RZ, R19 ;  /* 0x000000ffff117224 */ /* 0x000fc800078e0013 */
[----:B------:R0:W-:Y:S01]  /*9070*/  STG.E.U8 [R2.64], R5 ;  /* 0x0000000502007986 */ /* 0x0001e2000c101124 */
[----:B------:R-:W-:Y:S05]  /*9080*/  BRA `(.L_x_660) ;  /* 0x000008e000007947 */ /* 0x000fea0003800000 */
.L_x_676:
        /* <DEDUP_REMOVED lines=13> */
.L_x_680:
[----:B------:R-:W-:Y:S01]  /*9160*/  IMAD.MOV.U32 R0, RZ, RZ, 0x7f ;  /* 0x0000007fff007424 */ /* 0x000fe200078e00ff */
[----:B------:R-:W-:-:S04]  /*9170*/  ISETP.GT.U32.AND P0, PT, R4, 0x7f800000, PT ;  /* 0x7f8000000400780c */ /* 0x000fc80003f04070 */
[----:B------:R-:W-:-:S04]  /*9180*/  SEL R0, R0, 0x7c, P0 ;  /* 0x0000007c00007807 */ /* 0x000fc80000000000 */
.L_x_681:
[----:B------:R-:W-:Y:S05]  /*9190*/  BSYNC B0 ;  /* 0x0000000000007941 */ /* 0x000fea0003800000 */
.L_x_679:
[----:B------:R-:W-:Y:S01]  /*91a0*/  LOP3.LUT R4, R5, 0x80000000, RZ, 0xc0, !PT ;  /* 0x8000000005047812 */ /* 0x000fe200078ec0ff */
[----:B------:R-:W-:-:S03]  /*91b0*/  IMAD.MOV.U32 R17, RZ, RZ, R19 ;  /* 0x000000ffff117224 */ /* 0x000fc600078e0013 */
[----:B------:R-:W-:-:S04]  /*91c0*/  SHF.R.U32.HI R5, RZ, 0x18, R4 ;  /* 0x00000018ff057819 */ /* 0x000fc80000011604 */
[----:B------:R-:W-:-:S05]  /*91d0*/  LOP3.LUT R5, R0, R5, RZ, 0xfc, !PT ;  /* 0x0000000500057212 */ /* 0x000fca00078efcff */
[----:B------:R0:W-:Y:S01]  /*91e0*/  STG.E.U8 [R2.64], R5 ;  /* 0x0000000502007986 */ /* 0x0001e2000c101124 */
[----:B------:R-:W-:Y:S05]  /*91f0*/  BRA `(.L_x_660) ;  /* 0x0000077000007947 */ /* 0x000fea0003800000 */
.L_x_675:
[----:B------:R0:W-:Y:S01]  /*9200*/  STG.E.U16 [R2.64], R4 ;  /* 0x0000000402007986 */ /* 0x0001e2000c101524 */
[----:B------:R-:W-:Y:S01]  /*9210*/  IMAD.MOV.U32 R17, RZ, RZ, R19 ;  /* 0x000000ffff117224 */ /* 0x000fe200078e0013 */
[----:B------:R-:W-:Y:S05]  /*9220*/  BRA `(.L_x_660) ;  /* 0x0000074000007947 */ /* 0x000fea0003800000 */
.L_x_672:
        /* <DEDUP_REMOVED lines=10> */
[----:B------:R-:W0:Y:S02]  /*92d0*/  F2I.FTZ.U32.TRUNC.NTZ R5, R5 ;  /* 0x0000000500057305 */ /* 0x000e24000021f000 */
[----:B0-----:R0:W-:Y:S01]  /*92e0*/  STG.E.U16 [R2.64], R5 ;  /* 0x0000000502007986 */ /* 0x0011e2000c101524 */
[----:B------:R-:W-:Y:S05]  /*92f0*/  BRA `(.L_x_660) ;  /* 0x0000067000007947 */ /* 0x000fea0003800000 */
.L_x_684:
        /* <DEDUP_REMOVED lines=13> */
[----:B------:R-:W-:-:S05]  /*93d0*/  FADD.FTZ R0, R5, 8192 ;  /* 0x4600000005007421 */ /* 0x000fca0000010000 */
[----:B------:R-:W-:Y:S02]  /*93e0*/  LOP3.LUT P0, R4, R0, 0xff, RZ, 0xc0, !PT ;  /* 0x000000ff00047812 */ /* 0x000fe4000780c0ff */
[----:B------:R-:W-:-:S11]  /*93f0*/  PRMT R0, RZ, 0x7610, R0 ;  /* 0x00007610ff007816 */ /* 0x000fd60000000000 */
[----:B------:R-:W-:Y:S05]  /*9400*/  @!P0 BRA `(.L_x_686) ;  /* 0x0000004000008947 */ /* 0x000fea0003800000 */
.L_x_687:
[----:B------:R-:W-:-:S04]  /*9410*/  LOP3.LUT R0, R7, 0x80000000, RZ, 0xc0, !PT ;  /* 0x8000000007007812 */ /* 0x000fc800078ec0ff */
[----:B------:R-:W-:-:S04]  /*9420*/  SHF.R.U32.HI R5, RZ, 0x18, R0 ;  /* 0x00000018ff057819 */ /* 0x000fc80000011600 */
[----:B------:R-:W-:-:S04]  /*9430*/  LOP3.LUT R4, R4, R5, RZ, 0xfc, !PT ;  /* 0x0000000504047212 */ /* 0x000fc800078efcff */
[----:B------:R-:W-:Y:S02]  /*9440*/  PRMT R0, R4, 0x7610, R0 ;  /* 0x0000761004007816 */ /* 0x000fe40000000000 */
.L_x_686:
[----:B------:R-:W-:Y:S05]  /*9450*/  BSYNC B0 ;  /* 0x0000000000007941 */ /* 0x000fea0003800000 */
.L_x_685:
[----:B------:R0:W-:Y:S01]  /*9460*/  STG.E.U8 [R2.64], R0 ;  /* 0x0000000002007986 */ /* 0x0001e2000c101124 */
[----:B------:R-:W-:Y:S01]  /*9470*/  IMAD.MOV.U32 R17, RZ, RZ, R19 ;  /* 0x000000ffff117224 */ /* 0x000fe200078e0013 */
[----:B------:R-:W-:Y:S05]  /*9480*/  BRA `(.L_x_660) ;  /* 0x000004e000007947 */ /* 0x000fea0003800000 */
.L_x_683:
        /* <DEDUP_REMOVED lines=17> */
.L_x_690:
[----:B------:R-:W-:-:S04]  /*95a0*/  LOP3.LUT R0, R7, 0x80000000, RZ, 0xc0, !PT ;  /* 0x8000000007007812 */ /* 0x000fc800078ec0ff */
[----:B------:R-:W-:-:S04]  /*95b0*/  SHF.R.U32.HI R5, RZ, 0x18, R0 ;  /* 0x00000018ff057819 */ /* 0x000fc80000011600 */
[----:B------:R-:W-:-:S04]  /*95c0*/  LOP3.LUT R4, R4, R5, RZ, 0xfc, !PT ;  /* 0x0000000504047212 */ /* 0x000fc800078efcff */
[----:B------:R-:W-:Y:S02]  /*95d0*/  PRMT R0, R4, 0x7610, R0 ;  /* 0x0000761004007816 */ /* 0x000fe40000000000 */
.L_x_689:
[----:B------:R-:W-:Y:S05]  /*95e0*/  BSYNC B0 ;  /* 0x0000000000007941 */ /* 0x000fea0003800000 */
.L_x_688:
[----:B------:R0:W-:Y:S01]  /*95f0*/  STG.E.U8 [R2.64], R0 ;  /* 0x0000000002007986 */ /* 0x0001e2000c101124 */
[----:B------:R-:W-:Y:S01]  /*9600*/  IMAD.MOV.U32 R17, RZ, RZ, R19 ;  /* 0x000000ffff117224 */ /* 0x000fe200078e0013 */
[----:B------:R-:W-:Y:S05]  /*9610*/  BRA `(.L_x_660) ;  /* 0x0000035000007947 */ /* 0x000fea0003800000 */
.L_x_682:
[----:B------:R-:W-:-:S13]  /*9620*/  ISETP.NE.AND P0, PT, R0, 0x1c, PT ;  /* 0x0000001c0000780c */ /* 0x000fda0003f05270 */
[----:B------:R-:W-:Y:S05]  /*9630*/  @!P0 BRA `(.L_x_691) ;  /* 0x000002f000008947 */ /* 0x000fea0003800000 */
[----:B------:R-:W-:-:S13]  /*9640*/  ISETP.NE.AND P0, PT, R0, 0x1d, PT ;  /* 0x0000001d0000780c */ /* 0x000fda0003f05270 */
[----:B------:R-:W-:Y:S05]  /*9650*/  @!P0 BRA `(.L_x_692) ;  /* 0x0000028000008947 */ /* 0x000fea0003800000 */
[----:B------:R-:W-:-:S13]  /*9660*/  ISETP.NE.AND P0, PT, R0, 0x2c, PT ;  /* 0x0000002c0000780c */ /* 0x000fda0003f05270 */
[----:B------:R-:W-:Y:S05]  /*9670*/  @P0 BRA `(.L_x_665) ;  /* 0x0000011000000947 */ /* 0x000fea0003800000 */
[----:B------:R-:W-:Y:S01]  /*9680*/  PRMT R5, RZ, 0x5410, R4 ;  /* 0x00005410ff057816 */ /* 0x000fe20000000004 */
[----:B------:R-:W-:Y:S01]  /*9690*/  IMAD.MOV.U32 R17, RZ, RZ, R19 ;  /* 0x000000ffff117224 */ /* 0x000fe200078e0013 */
[----:B------:R-:W-:Y:S02]  /*96a0*/  PLOP3.LUT P0, PT, PT, PT, PT, 0x80, 0x0 ;  /* 0x000000000000781c */ /* 0x000fe40003f0f070 */
[----:B------:R-:W-:-:S04]  /*96b0*/  SHF.R.U32.HI R6, RZ, 0x17, R5 ;  /* 0x00000017ff067819 */ /* 0x000fc80000011605 */
[----:B------:R-:W-:-:S04]  /*96c0*/  LOP3.LUT R4, R6, 0xff, RZ, 0xc0, !PT ;  /* 0x000000ff06047812 */ /* 0x000fc800078ec0ff */
[----:B------:R-:W-:-:S13]  /*96d0*/  ISETP.NE.AND P2, PT, R4, 0xff, PT ;  /* 0x000000ff0400780c */ /* 0x000fda0003f45270 */
[--C-:B------:R-:W-:Y:S02]  /*96e0*/  @P2 SHF.R.U32.HI R0, RZ, 0x16, R5.reuse ;  /* 0x00000016ff002819 */ /* 0x100fe40000011605 */
[----:B------:R-:W-:Y:S01]  /*96f0*/  @P2 LOP3.LUT P1, RZ, R4, 0x3fffff, R5, 0xf8, !PT ;  /* 0x003fffff04ff2812 */ /* 0x000fe2000782f805 */
[----:B------:R-:W-:Y:S01]  /*9700*/  IMAD.MOV.U32 R5, RZ, RZ, 0xff ;  /* 0x000000ffff057424 */ /* 0x000fe200078e00ff */
        /* <DEDUP_REMOVED lines=8> */
.L_x_665:
        /* <DEDUP_REMOVED lines=19> */
[----:B------:R-:W-:Y:S01]  /*98c0*/  IMAD.MOV.U32 R17, RZ, RZ, R19 ;  /* 0x000000ffff117224 */ /* 0x000fe200078e0013 */
[----:B------:R-:W-:Y:S05]  /*98d0*/  BRA `(.L_x_660) ;  /* 0x0000009000007947 */ /* 0x000fea0003800000 */
.L_x_692:
[----:B------:R-:W-:Y:S01]  /*98e0*/  PRMT R4, RZ, 0x5410, R4 ;  /* 0x00005410ff047816 */ /* 0x000fe20000000004 */
[----:B------:R-:W-:-:S05]  /*98f0*/  IMAD.MOV.U32 R17, RZ, RZ, R19 ;  /* 0x000000ffff117224 */ /* 0x000fca00078e0013 */
[----:B------:R-:W0:Y:S02]  /*9900*/  F2I.U64.TRUNC R4, R4 ;  /* 0x0000000400047311 */ /* 0x000e24000020d800 */
[----:B0-----:R0:W-:Y:S01]  /*9910*/  STG.E.64 [R2.64], R4 ;  /* 0x0000000402007986 */ /* 0x0011e2000c101b24 */
[----:B------:R-:W-:Y:S05]  /*9920*/  BRA `(.L_x_660) ;  /* 0x0000004000007947 */ /* 0x000fea0003800000 */
.L_x_691:
[----:B------:R-:W-:Y:S01]  /*9930*/  PRMT R4, RZ, 0x5410, R4 ;  /* 0x00005410ff047816 */ /* 0x000fe20000000004 */
[----:B------:R-:W-:-:S03]  /*9940*/  IMAD.MOV.U32 R17, RZ, RZ, R19 ;  /* 0x000000ffff117224 */ /* 0x000fc600078e0013 */
[----:B------:R-:W0:Y:S02]  /*9950*/  F2I.FTZ.U32.TRUNC.NTZ R5, R4 ;  /* 0x0000000400057305 */ /* 0x000e24000021f000 */
[----:B0-----:R0:W-:Y:S02]  /*9960*/  STG.E [R2.64], R5 ;  /* 0x0000000502007986 */ /* 0x0011e4000c101924 */
.L_x_660:
[----:B--2---:R-:W-:Y:S05]  /*9970*/  BSYNC B6 ;  /* 0x0000000000067941 */ /* 0x004fea0003800000 */
.L_x_659:
[----:B------:R-:W-:Y:S01]  /*9980*/  ISETP.GE.AND P0, PT, R17, R22, PT ;  /* 0x000000161100720c */ /* 0x000fe20003f06270 */
[----:B------:R-:W-:-:S12]  /*9990*/  BSSY B6, `(.L_x_693) ;  /* 0x00001fe000067945 */ /* 0x000fd80003800000 */
[----:B------:R-:W-:Y:S05]  /*99a0*/  @P0 BRA `(.L_x_694) ;  /* 0x00001fc000000947 */ /* 0x000fea0003800000 */
[----:B0-----:R-:W-:Y:S01]  /*99b0*/  IMAD R0, R16, 0x200, R17 ;  /* 0x0000020010007824 */ /* 0x001fe200078e0211 */
[----:B------:R-:W-:-:S03]  /*99c0*/  PRMT R3, R18, 0x9910, RZ ;  /* 0x0000991012037816 */ /* 0x000fc600000000ff */
[----:B------:R-:W-:Y:S02]  /*99d0*/  IMAD R2, R0, c[0x0][0x1ac], RZ ;  /* 0x00006b0000027a24 */ /* 0x000fe400078e02ff */
[----:B------:R-:W-:-:S03]  /*99e0*/  IMAD.MOV.U32 R0, RZ, RZ, R3 ;  /* 0x000000ffff007224 */ /* 0x000fc600078e0003 */
[----:B------:R-:W-:Y:S02]  /*99f0*/  IADD3 R2, P0, R2, c[0x0][0x180], RZ ;  /* 0x0000600002027a10 */ /* 0x000fe40007f1e0ff */
[----:B------:R-:W-:-:S03]  /*9a00*/  ISETP.GT.AND P1, PT, R0, 0x9, PT ;  /* 0x000000090000780c */ /* 0x000fc60003f24270 */
[----:B------:R-:W-:-:S10]  /*9a10*/  IMAD.X R3, RZ, RZ, c[0x0][0x184], P0 ;  /* 0x00006100ff037624 */ /* 0x000fd400000e06ff */
        /* <DEDUP_REMOVED lines=9> */
[----:B------:R-:W-:-:S06]  /*9ab0*/  PRMT R25, RZ, 0x5410, R25 ;  /* 0x00005410ff197816 */ /* 0x000fcc0000000019 */
[----:B------:R-:W0:Y:S02]  /*9ac0*/  F2I.FTZ.TRUNC.NTZ R25, R25 ;  /* 0x0000001900197305 */ /* 0x000e24000021f100 */
[----:B0-----:R0:W-:Y:S01]  /*9ad0*/  STG.E.U8 [R2.64], R25 ;  /* 0x0000001902007986 */ /* 0x0011e2000c101124 */
[----:B------:R-:W-:Y:S05]  /*9ae0*/  BRA `(.L_x_700) ;  /* 0x00000e8000007947 */ /* 0x000fea0003800000 */
.L_x_698:
[----:B------:R-:W-:-:S06]  /*9af0*/  PRMT R5, RZ, 0x5410, R25 ;  /* 0x00005410ff057816 */ /* 0x000fcc0000000019 */
[----:B------:R-:W0:Y:S02]  /*9b00*/  F2I.S64.TRUNC R4, R5 ;  /* 0x0000000500047311 */ /* 0x000e24000020d900 */
[----:B0-----:R0:W-:Y:S01]  /*9b10*/  STG.E.U8 [R2.64], R4 ;  /* 0x0000000402007986 */ /* 0x0011e2000c101124 */
[----:B------:R-:W-:Y:S05]  /*9b20*/  BRA `(.L_x_700) ;  /* 0x00000e4000007947 */ /* 0x000fea0003800000 */
.L_x_697:
        /* <DEDUP_REMOVED lines=10> */
.L_x_702:
[----:B------:R-:W-:-:S06]  /*9bd0*/  PRMT R25, RZ, 0x5410, R25 ;  /* 0x00005410ff197816 */ /* 0x000fcc0000000019 */
[----:B------:R-:W0:Y:S02]  /*9be0*/  F2I.FTZ.TRUNC.NTZ R25, R25 ;  /* 0x0000001900197305 */ /* 0x000e24000021f100 */
[----:B0-----:R0:W-:Y:S01]  /*9bf0*/  STG.E [R2.64], R25 ;  /* 0x0000001902007986 */ /* 0x0011e2000c101924 */
[----:B------:R-:W-:Y:S05]  /*9c00*/  BRA `(.L_x_700) ;  /* 0x00000d6000007947 */ /* 0x000fea0003800000 */
.L_x_701:
[----:B------:R-:W-:-:S06]  /*9c10*/  PRMT R25, RZ, 0x5410, R25 ;  /* 0x00005410ff197816 */ /* 0x000fcc0000000019 */
[----:B------:R-:W0:Y:S02]  /*9c20*/  F2I.FTZ.TRUNC.NTZ R25, R25 ;  /* 0x0000001900197305 */ /* 0x000e24000021f100 */
[----:B0-----:R0:W-:Y:S01]  /*9c30*/  STG.E.U16 [R2.64], R25 ;  /* 0x0000001902007986 */ /* 0x0011e2000c101524 */
[----:B------:R-:W-:Y:S05]  /*9c40*/  BRA `(.L_x_700) ;  /* 0x00000d2000007947 */ /* 0x000fea0003800000 */
.L_x_696:
        /* <DEDUP_REMOVED lines=9> */
.L_x_704:
[----:B------:R-:W-:-:S04]  /*9ce0*/  PRMT R0, RZ, 0x5410, R25 ;  /* 0x00005410ff007816 */ /* 0x000fc80000000019 */
[----:B------:R-:W-:-:S05]  /*9cf0*/  F2FP.PACK_AB R0, RZ, R0 ;  /* 0x00000000ff00723e */ /* 0x000fca00000000ff */
[----:B------:R0:W-:Y:S01]  /*9d00*/  STG.E.U16 [R2.64], R0 ;  /* 0x0000000002007986 */ /* 0x0001e2000c101524 */
[----:B------:R-:W-:Y:S05]  /*9d10*/  BRA `(.L_x_700) ;  /* 0x00000c5000007947 */ /* 0x000fea0003800000 */
.L_x_703:
        /* <DEDUP_REMOVED lines=10> */
.L_x_706:
[----:B------:R-:W-:-:S04]  /*9dc0*/  PRMT R25, RZ, 0x5410, R25 ;  /* 0x00005410ff197816 */ /* 0x000fc80000000019 */
[----:B------:R-:W-:-:S04]  /*9dd0*/  F2FP.PACK_AB R5, RZ, R25 ;  /* 0x00000019ff05723e */ /* 0x000fc800000000ff */
[----:B------:R-:W-:-:S05]  /*9de0*/  PRMT R5, R5, 0x5410, RZ ;  /* 0x0000541005057816 */ /* 0x000fca00000000ff */
[----:B------:R0:W-:Y:S01]  /*9df0*/  STG.E [R2.64], R5 ;  /* 0x0000000502007986 */ /* 0x0001e2000c101924 */
[----:B------:R-:W-:Y:S05]  /*9e00*/  BRA `(.L_x_700) ;  /* 0x00000b6000007947 */ /* 0x000fea0003800000 */
.L_x_705:
[----:B------:R-:W-:-:S05]  /*9e10*/  PRMT R4, RZ, 0x5410, R25 ;  /* 0x00005410ff047816 */ /* 0x000fca0000000019 */
[----:B------:R-:W-:-:S06]  /*9e20*/  FMUL.FTZ R4, R4, 1 ;  /* 0x3f80000004047820 */ /* 0x000fcc0000410000 */
[----:B------:R-:W0:Y:S02]  /*9e30*/  F2F.F64.F32 R4, R4 ;  /* 0x0000000400047310 */ /* 0x000e240000201800 */
[----:B0-----:R0:W-:Y:S01]  /*9e40*/  STG.E.64 [R2.64], R4 ;  /* 0x0000000402007986 */ /* 0x0011e2000c101b24 */
[----:B------:R-:W-:Y:S05]  /*9e50*/  BRA `(.L_x_700) ;  /* 0x00000b1000007947 */ /* 0x000fea0003800000 */
.L_x_695:
        /* <DEDUP_REMOVED lines=13> */
.L_x_709:
[----:B------:R-:W-:Y:S01]  /*9f30*/  PRMT R25, RZ, 0x5410, R25 ;  /* 0x00005410ff197816 */ /* 0x000fe20000000019 */
[----:B------:R-:W-:-:S04]  /*9f40*/  CS2R R6, SRZ ;  /* 0x0000000000067805 */ /* 0x000fc8000001ff00 */
[----:B------:R-:W-:-:S06]  /*9f50*/  FMUL.FTZ R4, R25, 1 ;  /* 0x3f80000019047820 */ /* 0x000fcc0000410000 */
[----:B------:R-:W0:Y:S02]  /*9f60*/  F2F.F64.F32 R4, R4 ;  /* 0x0000000400047310 */ /* 0x000e240000201800 */
[----:B0-----:R0:W-:Y:S01]  /*9f70*/  STG.E.128 [R2.64], R4 ;  /* 0x0000000402007986 */ /* 0x0011e2000c101d24 */
[----:B------:R-:W-:Y:S05]  /*9f80*/  BRA `(.L_x_700) ;  /* 0x000009e000007947 */ /* 0x000fea0003800000 */
.L_x_708:
        /* <DEDUP_REMOVED lines=21> */
.L_x_713:
[----:B------:R-:W-:Y:S05]  /*a0e0*/  BSYNC B0 ;  /* 0x0000000000007941 */ /* 0x000fea0003800000 */
.L_x_712:
[----:B------:R-:W-:-:S05]  /*a0f0*/  LOP3.LUT R5, R0, R5, RZ, 0xfc, !PT ;  /* 0x0000000500057212 */ /* 0x000fca00078efcff */
[----:B------:R0:W-:Y:S01]  /*a100*/  STG.E.U8 [R2.64], R5 ;  /* 0x0000000502007986 */ /* 0x0001e2000c101124 */
[----:B------:R-:W-:Y:S05]  /*a110*/  BRA `(.L_x_700) ;  /* 0x0000085000007947 */ /* 0x000fea0003800000 */
.L_x_711:
        /* <DEDUP_REMOVED lines=13> */
.L_x_715:
[----:B------:R-:W-:Y:S01]  /*a1f0*/  IMAD.MOV.U32 R0, RZ, RZ, 0x7f ;  /* 0x0000007fff007424 */ /* 0x000fe200078e00ff */
[----:B------:R-:W-:-:S04]  /*a200*/  ISETP.GT.U32.AND P0, PT, R4, 0x7f800000, PT ;  /* 0x7f8000000400780c */ /* 0x000fc80003f04070 */
[----:B------:R-:W-:-:S04]  /*a210*/  SEL R0, R0, 0x7c, P0 ;  /* 0x0000007c00007807 */ /* 0x000fc80000000000 */
.L_x_716:
[----:B------:R-:W-:Y:S05]  /*a220*/  BSYNC B0 ;  /* 0x0000000000007941 */ /* 0x000fea0003800000 */
.L_x_714:
[----:B------:R-:W-:-:S04]  /*a230*/  LOP3.LUT R4, R25, 0x80000000, RZ, 0xc0, !PT ;  /* 0x8000000019047812 */ /* 0x000fc800078ec0ff */
[----:B------:R-:W-:-:S04]  /*a240*/  SHF.R.U32.HI R5, RZ, 0x18, R4 ;  /* 0x00000018ff057819 */ /* 0x000fc80000011604 */
[----:B------:R-:W-:-:S05]  /*a250*/  LOP3.LUT R5, R0, R5, RZ, 0xfc, !PT ;  /* 0x0000000500057212 */ /* 0x000fca00078efcff */
[----:B------:R0:W-:Y:S01]  /*a260*/  STG.E.U8 [R2.64], R5 ;  /* 0x0000000502007986 */ /* 0x0001e2000c101124 */
[----:B------:R-:W-:Y:S05]  /*a270*/  BRA `(.L_x_700) ;  /* 0x000006f000007947 */ /* 0x000fea0003800000 */
.L_x_710:
[----:B------:R0:W-:Y:S01]  /*a280*/  STG.E.U16 [R2.64], R25 ;  /* 0x0000001902007986 */ /* 0x0001e2000c101524 */
[----:B------:R-:W-:Y:S05]  /*a290*/  BRA `(.L_x_700) ;  /* 0x000006d000007947 */ /* 0x000fea0003800000 */
.L_x_707:
        /* <DEDUP_REMOVED lines=12> */
.L_x_719:
        /* <DEDUP_REMOVED lines=17> */
.L_x_722:
[----:B------:R-:W-:-:S04]  /*a470*/  LOP3.LUT R0, R25, 0x80000000, RZ, 0xc0, !PT ;  /* 0x8000000019007812 */ /* 0x000fc800078ec0ff */
[----:B------:R-:W-:-:S04]  /*a480*/  SHF.R.U32.HI R5, RZ, 0x18, R0 ;  /* 0x00000018ff057819 */ /* 0x000fc80000011600 */
[----:B------:R-:W-:-:S04]  /*a490*/  LOP3.LUT R4, R4, R5, RZ, 0xfc, !PT ;  /* 0x0000000504047212 */ /* 0x000fc800078efcff */
[----:B------:R-:W-:Y:S02]  /*a4a0*/  PRMT R0, R4, 0x7610, R0 ;  /* 0x0000761004007816 */ /* 0x000fe40000000000 */
.L_x_721:
[----:B------:R-:W-:Y:S05]  /*a4b0*/  BSYNC B0 ;  /* 0x0000000000007941 */ /* 0x000fea0003800000 */
.L_x_720:
[----:B------:R0:W-:Y:S01]  /*a4c0*/  STG.E.U8 [R2.64], R0 ;  /* 0x0000000002007986 */ /* 0x0001e2000c101124 */
[----:B------:R-:W-:Y:S05]  /*a4d0*/  BRA `(.L_x_700) ;  /* 0x0000049000007947 */ /* 0x000fea0003800000 */
.L_x_718:
        /* <DEDUP_REMOVED lines=17> */
.L_x_725:
[----:B------:R-:W-:-:S04]  /*a5f0*/  LOP3.LUT R0, R25, 0x80000000, RZ, 0xc0, !PT ;  /* 0x8000000019007812 */ /* 0x000fc800078ec0ff */
[----:B------:R-:W-:-:S04]  /*a600*/  SHF.R.U32.HI R5, RZ, 0x18, R0 ;  /* 0x00000018ff057819 */ /* 0x000fc80000011600 */
[----:B------:R-:W-:-:S04]  /*a610*/  LOP3.LUT R4, R4, R5, RZ, 0xfc, !PT ;  /* 0x0000000504047212 */ /* 0x000fc800078efcff */
[----:B------:R-:W-:Y:S02]  /*a620*/  PRMT R0, R4, 0x7610, R0 ;  /* 0x0000761004007816 */ /* 0x000fe40000000000 */
.L_x_724:
[----:B------:R-:W-:Y:S05]  /*a630*/  BSYNC B0 ;  /* 0x0000000000007941 */ /* 0x000fea0003800000 */
.L_x_723:
[----:B------:R0:W-:Y:S01]  /*a640*/  STG.E.U8 [R2.64], R0 ;  /* 0x0000000002007986 */ /* 0x0001e2000c101124 */
[----:B------:R-:W-:Y:S05]  /*a650*/  BRA `(.L_x_700) ;  /* 0x0000031000007947 */ /* 0x000fea0003800000 */
.L_x_717:
        /* <DEDUP_REMOVED lines=22> */
.L_x_699:
        /* <DEDUP_REMOVED lines=20> */
.L_x_727:
[----:B------:R-:W-:-:S06]  /*a900*/  PRMT R4, RZ, 0x5410, R25 ;  /* 0x00005410ff047816 */ /* 0x000fcc0000000019 */
[----:B------:R-:W0:Y:S02]  /*a910*/  F2I.U64.TRUNC R4, R4 ;  /* 0x0000000400047311 */ /* 0x000e24000020d800 */
[----:B0-----:R0:W-:Y:S01]  /*a920*/  STG.E.64 [R2.64], R4 ;  /* 0x0000000402007986 */ /* 0x0011e2000c101b24 */
[----:B------:R-:W-:Y:S05]  /*a930*/  BRA `(.L_x_700) ;  /* 0x0000003000007947 */ /* 0x000fea0003800000 */
.L_x_726:
[----:B------:R-:W-:-:S06]  /*a940*/  PRMT R25, RZ, 0x5410, R25 ;  /* 0x00005410ff197816 */ /* 0x000fcc0000000019 */
[----:B------:R-:W0:Y:S02]  /*a950*/  F2I.FTZ.U32.TRUNC.NTZ R25, R25 ;  /* 0x0000001900197305 */ /* 0x000e24000021f000 */
[----:B0-----:R0:W-:Y:S02]  /*a960*/  STG.E [R2.64], R25 ;  /* 0x0000001902007986 */ /* 0x0011e4000c101924 */
.L_x_700:
[----:B------:R-:W-:-:S04]  /*a970*/  IADD3 R17, R17, 0x80, RZ ;  /* 0x0000008011117810 */ /* 0x000fc80007ffe0ff */
[----:B------:R-:W-:-:S13]  /*a980*/  ISETP.GE.AND P0, PT, R17, R22, PT ;  /* 0x000000161100720c */ /* 0x000fda0003f06270 */
        /* <DEDUP_REMOVED lines=21> */
.L_x_731:
[----:B------:R-:W-:-:S06]  /*aae0*/  PRMT R5, RZ, 0x5410, R24 ;  /* 0x00005410ff057816 */ /* 0x000fcc0000000018 */
[----:B------:R-:W0:Y:S02]  /*aaf0*/  F2I.S64.TRUNC R4, R5 ;  /* 0x0000000500047311 */ /* 0x000e24000020d900 */
[----:B0-----:R0:W-:Y:S01]  /*ab00*/  STG.E.U8 [R2.64], R4 ;  /* 0x0000000402007986 */ /* 0x0011e2000c101124 */
[----:B------:R-:W-:Y:S05]  /*ab10*/  BRA `(.L_x_733) ;  /* 0x00000e4000007947 */ /* 0x000fea0003800000 */
.L_x_730:
        /* <DEDUP_REMOVED lines=10> */
.L_x_735:
[----:B------:R-:W-:-:S04]  /*abc0*/  PRMT R24, RZ, 0x5410, R24 ;  /* 0x00005410ff187816 */ /* 0x000fc80000000018 */
[----:B------:R-:W0:Y:S02]  /*abd0*/  F2I.FTZ.TRUNC.NTZ R5, R24 ;  /* 0x0000001800057305 */ /* 0x000e24000021f100 */
[----:B0-----:R0:W-:Y:S01]  /*abe0*/  STG.E [R2.64], R5 ;  /* 0x0000000502007986 */ /* 0x0011e2000c101924 */
[----:B------:R-:W-:Y:S05]  /*abf0*/  BRA `(.L_x_733) ;  /* 0x00000d6000007947 */ /* 0x000fea0003800000 */
.L_x_734:
[----:B------:R-:W-:-:S04]  /*ac00*/  PRMT R24, RZ, 0x5410, R24 ;  /* 0x00005410ff187816 */ /* 0x000fc80000000018 */
[----:B------:R-:W0:Y:S02]  /*ac10*/  F2I.FTZ.TRUNC.NTZ R5, R24 ;  /* 0x0000001800057305 */ /* 0x000e24000021f100 */
[----:B0-----:R0:W-:Y:S01]  /*ac20*/  STG.E.U16 [R2.64], R5 ;  /* 0x0000000502007986 */ /* 0x0011e2000c101524 */
[----:B------:R-:W-:Y:S05]  /*ac30*/  BRA `(.L_x_733) ;  /* 0x00000d2000007947 */ /* 0x000fea0003800000 */
.L_x_729:
        /* <DEDUP_REMOVED lines=9> */
.L_x_737:
[----:B------:R-:W-:-:S04]  /*acd0*/  PRMT R0, RZ, 0x5410, R24 ;  /* 0x00005410ff007816 */ /* 0x000fc80000000018 */
[----:B------:R-:W-:-:S05]  /*ace0*/  F2FP.PACK_AB R0, RZ, R0 ;  /* 0x00000000ff00723e */ /* 0x000fca00000000ff */
[----:B------:R0:W-:Y:S01]  /*acf0*/  STG.E.U16 [R2.64], R0 ;  /* 0x0000000002007986 */ /* 0x0001e2000c101524 */
[----:B------:R-:W-:Y:S05]  /*ad00*/  BRA `(.L_x_733) ;  /* 0x00000c5000007947 */ /* 0x000fea0003800000 */
.L_x_736:
        /* <DEDUP_REMOVED lines=10> */
.L_x_739:
[----:B------:R-:W-:-:S04]  /*adb0*/  PRMT R24, RZ, 0x5410, R24 ;  /* 0x00005410ff187816 */ /* 0x000fc80000000018 */
[----:B------:R-:W-:-:S04]  /*adc0*/  F2FP.PACK_AB R5, RZ, R24 ;  /* 0x00000018ff05723e */ /* 0x000fc800000000ff */
[----:B------:R-:W-:-:S05]  /*add0*/  PRMT R5, R5, 0x5410, RZ ;  /* 0x0000541005057816 */ /* 0x000fca00000000ff */
[----:B------:R0:W-:Y:S01]  /*ade0*/  STG.E [R2.64], R5 ;  /* 0x0000000502007986 */ /* 0x0001e2000c101924 */
[----:B------:R-:W-:Y:S05]  /*adf0*/  BRA `(.L_x_733) ;  /* 0x00000b6000007947 */ /* 0x000fea0003800000 */
.L_x_738:
[----:B------:R-:W-:-:S05]  /*ae00*/  PRMT R4, RZ, 0x5410, R24 ;  /* 0x00005410ff047816 */ /* 0x000fca0000000018 */
[----:B------:R-:W-:-:S06]  /*ae10*/  FMUL.FTZ R4, R4, 1 ;  /* 0x3f80000004047820 */ /* 0x000fcc0000410000 */
[----:B------:R-:W0:Y:S02]  /*ae20*/  F2F.F64.F32 R4, R4 ;  /* 0x0000000400047310 */ /* 0x000e240000201800 */
[----:B0-----:R0:W-:Y:S01]  /*ae30*/  STG.E.64 [R2.64], R4 ;  /* 0x0000000402007986 */ /* 0x0011e2000c101b24 */
[----:B------:R-:W-:Y:S05]  /*ae40*/  BRA `(.L_x_733) ;  /* 0x00000b1000007947 */ /* 0x000fea0003800000 */
.L_x_728:
        /* <DEDUP_REMOVED lines=13> */
.L_x_742:
[----:B------:R-:W-:Y:S01]  /*af20*/  PRMT R24, RZ, 0x5410, R24 ;  /* 0x00005410ff187816 */ /* 0x000fe20000000018 */
[----:B------:R-:W-:-:S04]  /*af30*/  CS2R R6, SRZ ;  /* 0x0000000000067805 */ /* 0x000fc8000001ff00 */
[----:B------:R-:W-:-:S06]  /*af40*/  FMUL.FTZ R4, R24, 1 ;  /* 0x3f80000018047820 */ /* 0x000fcc0000410000 */
[----:B------:R-:W0:Y:S02]  /*af50*/  F2F.F64.F32 R4, R4 ;  /* 0x0000000400047310 */ /* 0x000e240000201800 */
[----:B0-----:R0:W-:Y:S01]  /*af60*/  STG.E.128 [R2.64], R4 ;  /* 0x0000000402007986 */ /* 0x0011e2000c101d24 */
[----:B------:R-:W-:Y:S05]  /*af70*/  BRA `(.L_x_733) ;  /* 0x000009e000007947 */ /* 0x000fea0003800000 */
.L_x_741:
        /* <DEDUP_REMOVED lines=21> */
.L_x_746:
[----:B------:R-:W-:Y:S05]  /*b0d0*/  BSYNC B0 ;  /* 0x0000000000007941 */ /* 0x000fea0003800000 */
.L_x_745:
[----:B------:R-:W-:-:S05]  /*b0e0*/  LOP3.LUT R5, R0, R5, RZ, 0xfc, !PT ;  /* 0x0000000500057212 */ /* 0x000fca00078efcff */
[----:B------:R0:W-:Y:S01]  /*b0f0*/  STG.E.U8 [R2.64], R5 ;  /* 0x0000000502007986 */ /* 0x0001e2000c101124 */
[----:B------:R-:W-:Y:S05]  /*b100*/  BRA `(.L_x_733) ;  /* 0x0000085000007947 */ /* 0x000fea0003800000 */
.L_x_744:
        /* <DEDUP_REMOVED lines=13> */
.L_x_748:
[----:B------:R-:W-:Y:S01]  /*b1e0*/  IMAD.MOV.U32 R0, RZ, RZ, 0x7f ;  /* 0x0000007fff007424 */ /* 0x000fe200078e00ff */
[----:B------:R-:W-:-:S04]  /*b1f0*/  ISETP.GT.U32.AND P0, PT, R4, 0x7f800000, PT ;  /* 0x7f8000000400780c */ /* 0x000fc80003f04070 */
[----:B------:R-:W-:-:S04]  /*b200*/  SEL R0, R0, 0x7c, P0 ;  /* 0x0000007c00007807 */ /* 0x000fc80000000000 */
.L_x_749:
[----:B------:R-:W-:Y:S05]  /*b210*/  BSYNC B0 ;  /* 0x0000000000007941 */ /* 0x000fea0003800000 */
.L_x_747:
[----:B------:R-:W-:-:S04]  /*b220*/  LOP3.LUT R4, R5, 0x80000000, RZ, 0xc0, !PT ;  /* 0x8000000005047812 */ /* 0x000fc800078ec0ff */
[----:B------:R-:W-:-:S04]  /*b230*/  SHF.R.U32.HI R5, RZ, 0x18, R4 ;  /* 0x00000018ff057819 */ /* 0x000fc80000011604 */
[----:B------:R-:W-:-:S05]  /*b240*/  LOP3.LUT R5, R0, R5, RZ, 0xfc, !PT ;  /* 0x0000000500057212 */ /* 0x000fca00078efcff */
[----:B------:R0:W-:Y:S01]  /*b250*/  STG.E.U8 [R2.64], R5 ;  /* 0x0000000502007986 */ /* 0x0001e2000c101124 */
[----:B------:R-:W-:Y:S05]  /*b260*/  BRA `(.L_x_733) ;  /* 0x000006f000007947 */ /* 0x000fea0003800000 */
.L_x_743:
[----:B------:R0:W-:Y:S01]  /*b270*/  STG.E.U16 [R2.64], R24 ;  /* 0x0000001802007986 */ /* 0x0001e2000c101524 */
[----:B------:R-:W-:Y:S05]  /*b280*/  BRA `(.L_x_733) ;  /* 0x000006d000007947 */ /* 0x000fea0003800000 */
.L_x_740:
        /* <DEDUP_REMOVED lines=12> */
.L_x_752:
        /* <DEDUP_REMOVED lines=17> */
.L_x_755:
[----:B------:R-:W-:-:S04]  /*b460*/  LOP3.LUT R0, R7, 0x80000000, RZ, 0xc0, !PT ;  /* 0x8000000007007812 */ /* 0x000fc800078ec0ff */
[----:B------:R-:W-:-:S04]  /*b470*/  SHF.R.U32.HI R5, RZ, 0x18, R0 ;  /* 0x00000018ff057819 */ /* 0x000fc80000011600 */
[----:B------:R-:W-:-:S04]  /*b480*/  LOP3.LUT R4, R4, R5, RZ, 0xfc, !PT ;  /* 0x0000000504047212 */ /* 0x000fc800078efcff */
[----:B------:R-:W-:Y:S02]  /*b490*/  PRMT R0, R4, 0x7610, R0 ;  /* 0x0000761004007816 */ /* 0x000fe40000000000 */
.L_x_754:
[----:B------:R-:W-:Y:S05]  /*b4a0*/  BSYNC B0 ;  /* 0x0000000000007941 */ /* 0x000fea0003800000 */
.L_x_753:
[----:B------:R0:W-:Y:S01]  /*b4b0*/  STG.E.U8 [R2.64], R0 ;  /* 0x0000000002007986 */ /* 0x0001e2000c101124 */
[----:B------:R-:W-:Y:S05]  /*b4c0*/  BRA `(.L_x_733) ;  /* 0x0000049000007947 */ /* 0x000fea0003800000 */
.L_x_751:
        /* <DEDUP_REMOVED lines=17> */
.L_x_758:
[----:B------:R-:W-:-:S04]  /*b5e0*/  LOP3.LUT R0, R7, 0x80000000, RZ, 0xc0, !PT ;  /* 0x8000000007007812 */ /* 0x000fc800078ec0ff */
[----:B------:R-:W-:-:S04]  /*b5f0*/  SHF.R.U32.HI R5, RZ, 0x18, R0 ;  /* 0x00000018ff057819 */ /* 0x000fc80000011600 */
[----:B------:R-:W-:-:S04]  /*b600*/  LOP3.LUT R4, R4, R5, RZ, 0xfc, !PT ;  /* 0x0000000504047212 */ /* 0x000fc800078efcff */
[----:B------:R-:W-:Y:S02]  /*b610*/  PRMT R0, R4, 0x7610, R0 ;  /* 0x0000761004007816 */ /* 0x000fe40000000000 */
.L_x_757:
[----:B------:R-:W-:Y:S05]  /*b620*/  BSYNC B0 ;  /* 0x0000000000007941 */ /* 0x000fea0003800000 */
.L_x_756:
[----:B------:R0:W-:Y:S01]  /*b630*/  STG.E.U8 [R2.64], R0 ;  /* 0x0000000002007986 */ /* 0x0001e2000c101124 */
[----:B------:R-:W-:Y:S05]  /*b640*/  BRA `(.L_x_733) ;  /* 0x0000031000007947 */ /* 0x000fea0003800000 */
.L_x_750:
[----:B------:R-:W-:-:S13]  /*b650*/  ISETP.NE.AND P0, PT, R0, 0x1c, PT ;  /* 0x0000001c0000780c */ /* 0x000fda0003f05270 */
[----:B------:R-:W-:Y:S05]  /*b660*/  @!P0 BRA `(.L_x_759) ;  /* 0x000002c000008947 */ /* 0x000fea0003800000 */
[----:B------:R-:W-:-:S13]  /*b670*/  ISETP.NE.AND P0, PT, R0, 0x1d, PT ;  /* 0x0000001d0000780c */ /* 0x000fda0003f05270 */
[----:B------:R-:W-:Y:S05]  /*b680*/  @!P0 BRA `(.L_x_760) ;  /* 0x0000026000008947 */ /* 0x000fea0003800000 */
[----:B------:R-:W-:-:S13]  /*b690*/  ISETP.NE.AND P0, PT, R0, 0x2c, PT ;  /* 0x0000002c0000780c */ /* 0x000fda0003f05270 */
[----:B------:R-:W-:Y:S05]  /*b6a0*/  @P0 BRA `(.L_x_732) ;  /* 0x0000010000000947 */ /* 0x000fea0003800000 */
[----:B------:R-:W-:Y:S02]  /*b6b0*/  PRMT R5, RZ, 0x5410, R24 ;  /* 0x00005410ff057816 */ /* 0x000fe40000000018 */
        /* <DEDUP_REMOVED lines=15> */
.L_x_732:
        /* <DEDUP_REMOVED lines=20> */
.L_x_760:
[----:B------:R-:W-:-:S06]  /*b8f0*/  PRMT R4, RZ, 0x5410, R24 ;  /* 0x00005410ff047816 */ /* 0x000fcc0000000018 */
[----:B------:R-:W0:Y:S02]  /*b900*/  F2I.U64.TRUNC R4, R4 ;  /* 0x0000000400047311 */ /* 0x000e24000020d800 */
[----:B0-----:R0:W-:Y:S01]  /*b910*/  STG.E.64 [R2.64], R4 ;  /* 0x0000000402007986 */ /* 0x0011e2000c101b24 */
[----:B------:R-:W-:Y:S05]  /*b920*/  BRA `(.L_x_733) ;  /* 0x0000003000007947 */ /* 0x000fea0003800000 */
.L_x_759:
[----:B------:R-:W-:-:S04]  /*b930*/  PRMT R24, RZ, 0x5410, R24 ;  /* 0x00005410ff187816 */ /* 0x000fc80000000018 */
[----:B------:R-:W0:Y:S02]  /*b940*/  F2I.FTZ.U32.TRUNC.NTZ R5, R24 ;  /* 0x0000001800057305 */ /* 0x000e24000021f000 */
[----:B0-----:R0:W-:Y:S02]  /*b950*/  STG.E [R2.64], R5 ;  /* 0x0000000502007986 */ /* 0x0011e4000c101924 */
.L_x_733:
[----:B------:R-:W-:Y:S02]  /*b960*/  IADD3 R17, R17, 0x80, RZ ;  /* 0x0000008011117810 */ /* 0x000fe40007ffe0ff */
.L_x_694:
[----:B------:R-:W-:Y:S05]  /*b970*/  BSYNC B6 ;  /* 0x0000000000067941 */ /* 0x000fea0003800000 */
.L_x_693:
[----:B------:R-:W-:-:S13]  /*b980*/  ISETP.GE.AND P0, PT, R17, R22, PT ;  /* 0x000000161100720c */ /* 0x000fda0003f06270 */
[----:B------:R-:W-:Y:S05]  /*b990*/  @P0 EXIT ;  /* 0x000000000000094d */ /* 0x000fea0003800000 */
[----:B0-----:R-:W-:Y:S01]  /*b9a0*/  PRMT R0, R18, 0x9910, RZ ;  /* 0x0000991012007816 */ /* 0x001fe200000000ff */
        /* <DEDUP_REMOVED lines=16> */
[----:B0-----:R-:W-:Y:S01]  /*bab0*/  STG.E.U8 [R2.64], R23 ;  /* 0x0000001702007986 */ /* 0x001fe2000c101124 */
[----:B------:R-:W-:Y:S05]  /*bac0*/  EXIT ;  /* 0x000000000000794d */ /* 0x000fea0003800000 */
.L_x_764:
[----:B------:R-:W-:-:S06]  /*bad0*/  PRMT R5, RZ, 0x5410, R23 ;  /* 0x00005410ff057816 */ /* 0x000fcc0000000017 */
[----:B------:R-:W0:Y:S02]  /*bae0*/  F2I.S64.TRUNC R4, R5 ;  /* 0x0000000500047311 */ /* 0x000e24000020d900 */
[----:B0-----:R-:W-:Y:S01]  /*baf0*/  STG.E.U8 [R2.64], R4 ;  /* 0x0000000402007986 */ /* 0x001fe2000c101124 */
[----:B------:R-:W-:Y:S05]  /*bb00*/  EXIT ;  /* 0x000000000000794d */ /* 0x000fea0003800000 */
.L_x_763:
        /* <DEDUP_REMOVED lines=10> */
.L_x_767:
[----:B------:R-:W-:-:S06]  /*bbb0*/  PRMT R23, RZ, 0x5410, R23 ;  /* 0x00005410ff177816 */ /* 0x000fcc0000000017 */
[----:B------:R-:W0:Y:S02]  /*bbc0*/  F2I.FTZ.TRUNC.NTZ R23, R23 ;  /* 0x0000001700177305 */ /* 0x000e24000021f100 */
[----:B0-----:R-:W-:Y:S01]  /*bbd0*/  STG.E [R2.64], R23 ;  /* 0x0000001702007986 */ /* 0x001fe2000c101924 */
[----:B------:R-:W-:Y:S05]  /*bbe0*/  EXIT ;  /* 0x000000000000794d */ /* 0x000fea0003800000 */
.L_x_766:
[----:B------:R-:W-:-:S06]  /*bbf0*/  PRMT R23, RZ, 0x5410, R23 ;  /* 0x00005410ff177816 */ /* 0x000fcc0000000017 */
[----:B------:R-:W0:Y:S02]  /*bc00*/  F2I.FTZ.TRUNC.NTZ R23, R23 ;  /* 0x0000001700177305 */ /* 0x000e24000021f100 */
[----:B0-----:R-:W-:Y:S01]  /*bc10*/  STG.E.U16 [R2.64], R23 ;  /* 0x0000001702007986 */ /* 0x001fe2000c101524 */
[----:B------:R-:W-:Y:S05]  /*bc20*/  EXIT ;  /* 0x000000000000794d */ /* 0x000fea0003800000 */
.L_x_762:
        /* <DEDUP_REMOVED lines=9> */
.L_x_769:
[----:B------:R-:W-:-:S04]  /*bcc0*/  PRMT R0, RZ, 0x5410, R23 ;  /* 0x00005410ff007816 */ /* 0x000fc80000000017 */
[----:B------:R-:W-:-:S05]  /*bcd0*/  F2FP.PACK_AB R0, RZ, R0 ;  /* 0x00000000ff00723e */ /* 0x000fca00000000ff */
[----:B------:R-:W-:Y:S01]  /*bce0*/  STG.E.U16 [R2.64], R0 ;  /* 0x0000000002007986 */ /* 0x000fe2000c101524 */
[----:B------:R-:W-:Y:S05]  /*bcf0*/  EXIT ;  /* 0x000000000000794d */ /* 0x000fea0003800000 */
.L_x_768:
        /* <DEDUP_REMOVED lines=10> */
.L_x_771:
[----:B------:R-:W-:-:S04]  /*bda0*/  PRMT R23, RZ, 0x5410, R23 ;  /* 0x00005410ff177816 */ /* 0x000fc80000000017 */
[----:B------:R-:W-:-:S04]  /*bdb0*/  F2FP.PACK_AB R5, RZ, R23 ;  /* 0x00000017ff05723e */ /* 0x000fc800000000ff */
[----:B------:R-:W-:-:S05]  /*bdc0*/  PRMT R5, R5, 0x5410, RZ ;  /* 0x0000541005057816 */ /* 0x000fca00000000ff */
[----:B------:R-:W-:Y:S01]  /*bdd0*/  STG.E [R2.64], R5 ;  /* 0x0000000502007986 */ /* 0x000fe2000c101924 */
[----:B------:R-:W-:Y:S05]  /*bde0*/  EXIT ;  /* 0x000000000000794d */ /* 0x000fea0003800000 */
.L_x_770:
[----:B------:R-:W-:-:S05]  /*bdf0*/  PRMT R4, RZ, 0x5410, R23 ;  /* 0x00005410ff047816 */ /* 0x000fca0000000017 */
[----:B------:R-:W-:-:S06]  /*be00*/  FMUL.FTZ R4, R4, 1 ;  /* 0x3f80000004047820 */ /* 0x000fcc0000410000 */
[----:B------:R-:W0:Y:S02]  /*be10*/  F2F.F64.F32 R4, R4 ;  /* 0x0000000400047310 */ /* 0x000e240000201800 */
[----:B0-----:R-:W-:Y:S01]  /*be20*/  STG.E.64 [R2.64], R4 ;  /* 0x0000000402007986 */ /* 0x001fe2000c101b24 */
[----:B------:R-:W-:Y:S05]  /*be30*/  EXIT ;  /* 0x000000000000794d */ /* 0x000fea0003800000 */
.L_x_761:
        /* <DEDUP_REMOVED lines=13> */
.L_x_774:
[----:B------:R-:W-:Y:S01]  /*bf10*/  PRMT R23, RZ, 0x5410, R23 ;  /* 0x00005410ff177816 */ /* 0x000fe20000000017 */
[----:B------:R-:W-:-:S04]  /*bf20*/  CS2R R6, SRZ ;  /* 0x0000000000067805 */ /* 0x000fc8000001ff00 */
[----:B------:R-:W-:-:S06]  /*bf30*/  FMUL.FTZ R4, R23, 1 ;  /* 0x3f80000017047820 */ /* 0x000fcc0000410000 */
[----:B------:R-:W0:Y:S02]  /*bf40*/  F2F.F64.F32 R4, R4 ;  /* 0x0000000400047310 */ /* 0x000e240000201800 */
[----:B0-----:R-:W-:Y:S01]  /*bf50*/  STG.E.128 [R2.64], R4 ;  /* 0x0000000402007986 */ /* 0x001fe2000c101d24 */
[----:B------:R-:W-:Y:S05]  /*bf60*/  EXIT ;  /* 0x000000000000794d */ /* 0x000fea0003800000 */
.L_x_773:
        /* <DEDUP_REMOVED lines=21> */
.L_x_778:
[----:B------:R-:W-:Y:S05]  /*c0c0*/  BSYNC B0 ;  /* 0x0000000000007941 */ /* 0x000fea0003800000 */
.L_x_777:
[----:B------:R-:W-:-:S05]  /*c0d0*/  LOP3.LUT R5, R0, R5, RZ, 0xfc, !PT ;  /* 0x0000000500057212 */ /* 0x000fca00078efcff */
[----:B------:R-:W-:Y:S01]  /*c0e0*/  STG.E.U8 [R2.64], R5 ;  /* 0x0000000502007986 */ /* 0x000fe2000c101124 */
[----:B------:R-:W-:Y:S05]  /*c0f0*/  EXIT ;  /* 0x000000000000794d */ /* 0x000fea0003800000 */
.L_x_776:
        /* <DEDUP_REMOVED lines=13> */
.L_x_780:
[----:B------:R-:W-:Y:S01]  /*c1d0*/  IMAD.MOV.U32 R0, RZ, RZ, 0x7f ;  /* 0x0000007fff007424 */ /* 0x000fe200078e00ff */
[----:B------:R-:W-:-:S04]  /*c1e0*/  ISETP.GT.U32.AND P0, PT, R4, 0x7f800000, PT ;  /* 0x7f8000000400780c */ /* 0x000fc80003f04070 */
[----:B------:R-:W-:-:S04]  /*c1f0*/  SEL R0, R0, 0x7c, P0 ;  /* 0x0000007c00007807 */ /* 0x000fc80000000000 */
.L_x_781:
[----:B------:R-:W-:Y:S05]  /*c200*/  BSYNC B0 ;  /* 0x0000000000007941 */ /* 0x000fea0003800000 */
.L_x_779:
[----:B------:R-:W-:-:S04]  /*c210*/  LOP3.LUT R4, R23, 0x80000000, RZ, 0xc0, !PT ;  /* 0x8000000017047812 */ /* 0x000fc800078ec0ff */
[----:B------:R-:W-:-:S04]  /*c220*/  SHF.R.U32.HI R5, RZ, 0x18, R4 ;  /* 0x00000018ff057819 */ /* 0x000fc80000011604 */
[----:B------:R-:W-:-:S05]  /*c230*/  LOP3.LUT R5, R0, R5, RZ, 0xfc, !PT ;  /* 0x0000000500057212 */ /* 0x000fca00078efcff */
[----:B------:R-:W-:Y:S01]  /*c240*/  STG.E.U8 [R2.64], R5 ;  /* 0x0000000502007986 */ /* 0x000fe2000c101124 */
[----:B------:R-:W-:Y:S05]  /*c250*/  EXIT ;  /* 0x000000000000794d */ /* 0x000fea0003800000 */
.L_x_775:
[----:B------:R-:W-:Y:S01]  /*c260*/  STG.E.U16 [R2.64], R23 ;  /* 0x0000001702007986 */ /* 0x000fe2000c101524 */
[----:B------:R-:W-:Y:S05]  /*c270*/  EXIT ;  /* 0x000000000000794d */ /* 0x000fea0003800000 */
.L_x_772:
        /* <DEDUP_REMOVED lines=12> */
.L_x_784:
        /* <DEDUP_REMOVED lines=17> */
.L_x_787:
[----:B------:R-:W-:-:S04]  /*c450*/  LOP3.LUT R0, R23, 0x80000000, RZ, 0xc0, !PT ;  /* 0x8000000017007812 */ /* 0x000fc800078ec0ff */
[----:B------:R-:W-:-:S04]  /*c460*/  SHF.R.U32.HI R5, RZ, 0x18, R0 ;  /* 0x00000018ff057819 */ /* 0x000fc80000011600 */
[----:B------:R-:W-:-:S04]  /*c470*/  LOP3.LUT R4, R4, R5, RZ, 0xfc, !PT ;  /* 0x0000000504047212 */ /* 0x000fc800078efcff */
[----:B------:R-:W-:Y:S02]  /*c480*/  PRMT R0, R4, 0x7610, R0 ;  /* 0x0000761004007816 */ /* 0x000fe40000000000 */
.L_x_786:
[----:B------:R-:W-:Y:S05]  /*c490*/  BSYNC B0 ;  /* 0x0000000000007941 */ /* 0x000fea0003800000 */
.L_x_785:
[----:B------:R-:W-:Y:S01]  /*c4a0*/  STG.E.U8 [R2.64], R0 ;  /* 0x0000000002007986 */ /* 0x000fe2000c101124 */
[----:B------:R-:W-:Y:S05]  /*c4b0*/  EXIT ;  /* 0x000000000000794d */ /* 0x000fea0003800000 */
.L_x_783:
        /* <DEDUP_REMOVED lines=17> */
.L_x_790:
[----:B------:R-:W-:-:S04]  /*c5d0*/  LOP3.LUT R0, R23, 0x80000000, RZ, 0xc0, !PT ;  /* 0x8000000017007812 */ /* 0x000fc800078ec0ff */
[----:B------:R-:W-:-:S04]  /*c5e0*/  SHF.R.U32.HI R5, RZ, 0x18, R0 ;  /* 0x00000018ff057819 */ /* 0x000fc80000011600 */
[----:B------:R-:W-:-:S04]  /*c5f0*/  LOP3.LUT R4, R4, R5, RZ, 0xfc, !PT ;  /* 0x0000000504047212 */ /* 0x000fc800078efcff */
[----:B------:R-:W-:Y:S02]  /*c600*/  PRMT R0, R4, 0x7610, R0 ;  /* 0x0000761004007816 */ /* 0x000fe40000000000 */
.L_x_789:
[----:B------:R-:W-:Y:S05]  /*c610*/  BSYNC B0 ;  /* 0x0000000000007941 */ /* 0x000fea0003800000 */
.L_x_788:
[----:B------:R-:W-:Y:S01]  /*c620*/  STG.E.U8 [R2.64], R0 ;  /* 0x0000000002007986 */ /* 0x000fe2000c101124 */
[----:B------:R-:W-:Y:S05]  /*c630*/  EXIT ;  /* 0x000000000000794d */ /* 0x000fea0003800000 */
.L_x_782:
        /* <DEDUP_REMOVED lines=22> */
.L_x_765:
        /* <DEDUP_REMOVED lines=20> */
.L_x_792:
[----:B------:R-:W-:-:S06]  /*c8e0*/  PRMT R4, RZ, 0x5410, R23 ;  /* 0x00005410ff047816 */ /* 0x000fcc0000000017 */
[----:B------:R-:W0:Y:S02]  /*c8f0*/  F2I.U64.TRUNC R4, R4 ;  /* 0x0000000400047311 */ /* 0x000e24000020d800 */
[----:B0-----:R-:W-:Y:S01]  /*c900*/  STG.E.64 [R2.64], R4 ;  /* 0x0000000402007986 */ /* 0x001fe2000c101b24 */
[----:B------:R-:W-:Y:S05]  /*c910*/  EXIT ;  /* 0x000000000000794d */ /* 0x000fea0003800000 */
.L_x_791:
[----:B------:R-:W-:-:S06]  /*c920*/  PRMT R23, RZ, 0x5410, R23 ;  /* 0x00005410ff177816 */ /* 0x000fcc0000000017 */
[----:B------:R-:W0:Y:S02]  /*c930*/  F2I.FTZ.U32.TRUNC.NTZ R23, R23 ;  /* 0x0000001700177305 */ /* 0x000e24000021f000 */
[----:B0-----:R-:W-:Y:S01]  /*c940*/  STG.E [R2.64], R23 ;  /* 0x0000001702007986 */ /* 0x001fe2000c101924 */
[----:B------:R-:W-:Y:S05]  /*c950*/  EXIT ;  /* 0x000000000000794d */ /* 0x000fea0003800000 */
.L_x_793:
        /* <DEDUP_REMOVED lines=10> */
.L_x_5447:


//--------------------- .text._ZN2at6native18elementwise_kernelILi128ELi4EZNS0_22gpu_kernel_impl_nocastIZZZNS0_68_GLOBAL__N__08176361_30_ActivationHardsigmoidKernel_cu_1520ed90_304427hardsigmoid_backward_kernelERNS_18TensorIteratorBaseEENKUlvE_clEvENKUlvE2_clEvEUlN3c108BFloat16ES9_E_EEvS5_RKT_EUliE_EEviT1_ --------------------------
	.section	.text._ZN2at6native18elementwise_kernelILi128ELi4EZNS0_22gpu_kernel_impl_nocastIZZZNS0_68_GLOBAL__N__08176361_30_ActivationHardsigmoidKernel_cu_1520ed90_304427hardsigmoid_backward_kernelERNS_18TensorIteratorBaseEENKUlvE_clEvENKUlvE2_clEvEUlN3c108BFloat16ES9_E_EEvS5_RKT_EUliE_EEviT1_,"ax",@progbits
	.sectioninfo	@"SHI_REGISTERS=12"
	.align	128
        .global         _ZN2at6native18elementwise_kernelILi128ELi4EZNS0_22gpu_kernel_impl_nocastIZZZNS0_68_GLOBAL__N__08176361_30_ActivationHardsigmoidKernel_cu_1520ed90_304427hardsigmoid_backward_kernelERNS_18TensorIteratorBaseEENKUlvE_clEvENKUlvE2_clEvEUlN3c108BFloat16ES9_E_EEvS5_RKT_EUliE_EEviT1_
        .type           _ZN2at6native18elementwise_kernelILi128ELi4EZNS0_22gpu_kernel_impl_nocastIZZZNS0_68_GLOBAL__N__08176361_30_ActivationHardsigmoidKernel_cu_1520ed90_304427hardsigmoid_backward_kernelERNS_18TensorIteratorBaseEENKUlvE_clEvENKUlvE2_clEvEUlN3c108BFloat16ES9_E_EEvS5_RKT_EUliE_EEviT1_,@function
        .size           _ZN2at6native18elementwise_kernelILi128ELi4EZNS0_22gpu_kernel_impl_nocastIZZZNS0_68_GLOBAL__N__08176361_30_ActivationHardsigmoidKernel_cu_1520ed90_304427hardsigmoid_backward_kernelERNS_18TensorIteratorBaseEENKUlvE_clEvENKUlvE2_clEvEUlN3c108BFloat16ES9_E_EEvS5_RKT_EUliE_EEviT1_,(.L_x_5448 - _ZN2at6native18elementwise_kernelILi128ELi4EZNS0_22gpu_kernel_impl_nocastIZZZNS0_68_GLOBAL__N__08176361_30_ActivationHardsigmoidKernel_cu_1520ed90_304427hardsigmoid_backward_kernelERNS_18TensorIteratorBaseEENKUlvE_clEvENKUlvE2_clEvEUlN3c108BFloat16ES9_E_EEvS5_RKT_EUliE_EEviT1_)
        .other          _ZN2at6native18elementwise_kernelILi128ELi4EZNS0_22gpu_kernel_impl_nocastIZZZNS0_68_GLOBAL__N__08176361_30_ActivationHardsigmoidKernel_cu_1520ed90_304427hardsigmoid_backward_kernelERNS_18TensorIteratorBaseEENKUlvE_clEvENKUlvE2_clEvEUlN3c108BFloat16ES9_E_EEvS5_RKT_EUliE_EEviT1_,@"STO_CUDA_ENTRY STV_DEFAULT"
_ZN2at6native18elementwise_kernelILi128ELi4EZNS0_22gpu_kernel_impl_nocastIZZZNS0_68_GLOBAL__N__08176361_30_ActivationHardsigmoidKernel_cu_1520ed90_304427hardsigmoid_backward_kernelERNS_18TensorIteratorBaseEENKUlvE_clEvENKUlvE2_clEvEUlN3c108BFloat16ES9_E_EEvS5_RKT_EUliE_EEviT1_:
.text._ZN2at6native18elementwise_kernelILi128ELi4EZNS0_22gpu_kernel_impl_nocastIZZZNS0_68_GLOBAL__N__08176361_30_ActivationHardsigmoidKernel_cu_1520ed90_304427hardsigmoid_backward_kernelERNS_18TensorIteratorBaseEENKUlvE_clEvENKUlvE2_clEvEUlN3c108BFloat16ES9_E_EEvS5_RKT_EUliE_EEviT1_:
[----:B------:R-:W-:Y:S02]  /*0000*/  MOV R1, c[0x0][0x28] ;  /* 0x00000a0000017a02 */ /* 0x000fe40000000f00 */
[----:B------:R-:W0:Y:S01]  /*0010*/  S2R R0, SR_CTAID.X ;  /* 0x0000000000007919 */ /* 0x000e220000002500 */
[----:B------:R-:W-:Y:S01]  /*0020*/  ULDC.64 UR4, c[0x0][0x118] ;  /* 0x0000460000047ab9 */ /* 0x000fe20000000a00 */
[----:B------:R-:W-:Y:S02]  /*0030*/  BSSY B0, `(.L_x_794) ;  /* 0x0000114000007945 */ /* 0x000fe40003800000 */
[----:B------:R-:W0:Y:S02]  /*0040*/  S2R R3, SR_TID.X ;  /* 0x0000000000037919 */ /* 0x000e240000002100 */
[----:B0-----:R-:W-:-:S04]  /*0050*/  LEA R0, R0, R3, 0x9 ;  /* 0x0000000300007211 */ /* 0x001fc800078e48ff */
[----:B------:R-:W-:-:S13]  /*0060*/  ISETP.GE.AND P0, PT, R0, c[0x0][0x160], PT ;  /* 0x0000580000007a0c */ /* 0x000fda0003f06270 */
[----:B------:R-:W-:Y:S05]  /*0070*/  @P0 BRA `(.L_x_795) ;  /* 0x000010f000000947 */ /* 0x000fea0003800000 */
[----:B------:R-:W-:Y:S01]  /*0080*/  ISETP.NE.AND P0, PT, RZ, c[0x0][0x168], PT ;  /* 0x00005a00ff007a0c */ /* 0x000fe20003f05270 */
[----:B------:R-:W-:Y:S01]  /*0090*/  HFMA2.MMA R4, -RZ, RZ, 0, 0 ;  /* 0x00000000ff047435 */ /* 0x000fe200000001ff */
[----:B------:R-:W-:-:S11]  /*00a0*/  CS2R R2, SRZ ;  /* 0x0000000000027805 */ /* 0x000fd6000001ff00 */
[----:B------:R-:W-:Y:S05]  /*00b0*/  @!P0 BRA `(.L_x_796) ;  /* 0x00000f9000008947 */ /* 0x000fea0003800000 */
[----:B------:R-:W-:Y:S02]  /*00c0*/  MOV R2, RZ ;  /* 0x000000ff00027202 */ /* 0x000fe40000000f00 */
[----:B------:R-:W-:Y:S02]  /*00d0*/  MOV R3, R0 ;  /* 0x0000000000037202 */ /* 0x000fe40000000f00 */
[----:B------:R-:W-:-:S03]  /*00e0*/  MOV R5, c[0x0][0x168] ;  /* 0x00005a0000057a02 */ /* 0x000fc60000000f00 */
[----:B------:R-:W-:Y:S01]  /*00f0*/  IMAD.HI.U32 R6, R0, c[0x0][0x170], R2 ;  /* 0x00005c0000067a27 */ /* 0x000fe200078e0002 */
[----:B------:R-:W-:-:S04]  /*0100*/  ISETP.NE.AND P0, PT, R5, 0x1, PT ;  /* 0x000000010500780c */ /* 0x000fc80003f05270 */
[----:B------:R-:W-:-:S04]  /*0110*/  SHF.R.U32.HI R7, RZ, c[0x0][0x174], R6 ;  /* 0x00005d00ff077a19 */ /* 0x000fc80000011606 */
[----:B------:R-:W-:-:S05]  /*0120*/  IADD3 R3, -R7, RZ, RZ ;  /* 0x000000ff07037210 */ /* 0x000fca0007ffe1ff */
[----:B------:R-:W-:-:S04]  /*0130*/  IMAD R4, R3, c[0x0][0x16c], R0 ;  /* 0x00005b0003047a24 */ /* 0x000fc800078e0200 */
[C---:B------:R-:W-:Y:S02]  /*0140*/  IMAD R2, R4.reuse, c[0x0][0x298], RZ ;  /* 0x0000a60004027a24 */ /* 0x040fe400078e02ff */
[C---:B------:R-:W-:Y:S02]  /*0150*/  IMAD R3, R4.reuse, c[0x0][0x29c], RZ ;  /* 0x0000a70004037a24 */ /* 0x040fe400078e02ff */
[----:B------:R-:W-:Y:S01]  /*0160*/  IMAD R4, R4, c[0x0][0x2a0], RZ ;  /* 0x0000a80004047a24 */ /* 0x000fe200078e02ff */
[----:B------:R-:W-:Y:S05]  /*0170*/  @!P0 BRA `(.L_x_796) ;  /* 0x00000ed000008947 */ /* 0x000fea0003800000 */
[----:B------:R-:W-:Y:S02]  /*0180*/  MOV R6, RZ ;  /* 0x000000ff00067202 */ /* 0x000fe40000000f00 */
[----:B------:R-:W-:-:S03]  /*0190*/  ISETP.NE.AND P0, PT, R5, 0x2, PT ;  /* 0x000000020500780c */ /* 0x000fc60003f05270 */
[----:B------:R-:W-:-:S05]  /*01a0*/  IMAD.HI.U32 R8, R7, c[0x0][0x17c], R6 ;  /* 0x00005f0007087a27 */ /* 0x000fca00078e0006 */
[----:B------:R-:W-:-:S04]  /*01b0*/  SHF.R.U32.HI R9, RZ, c[0x0][0x180], R8 ;  /* 0x00006000ff097a19 */ /* 0x000fc80000011608 */
[----:B------:R-:W-:-:S05]  /*01c0*/  IADD3 R6, -R9, RZ, RZ ;  /* 0x000000ff09067210 */ /* 0x000fca0007ffe1ff */
[----:B------:R-:W-:-:S04]  /*01d0*/  IMAD R7, R6, c[0x0][0x178], R7 ;  /* 0x00005e0006077a24 */ /* 0x000fc800078e0207 */
[C---:B------:R-:W-:Y:S02]  /*01e0*/  IMAD R2, R7.reuse, c[0x0][0x2a4], R2 ;  /* 0x0000a90007027a24 */ /* 0x040fe400078e0202 */
[C---:B------:R-:W-:Y:S02]  /*01f0*/  IMAD R3, R7.reuse, c[0x0][0x2a8], R3 ;  /* 0x0000aa0007037a24 */ /* 0x040fe400078e0203 */
[----:B------:R-:W-:Y:S01]  /*0200*/  IMAD R4, R7, c[0x0][0x2ac], R4 ;  /* 0x0000ab0007047a24 */ /* 0x000fe200078e0204 */
[----:B------:R-:W-:Y:S05]  /*0210*/  @!P0 BRA `(.L_x_796) ;  /* 0x00000e3000008947 */ /* 0x000fea0003800000 */
[----:B------:R-:W-:Y:S01]  /*0220*/  HFMA2.MMA R8, -RZ, RZ, 0, 0 ;  /* 0x00000000ff087435 */ /* 0x000fe200000001ff */
[----:B------:R-:W-:-:S09]  /*0230*/  ISETP.NE.AND P0, PT, R5, 0x3, PT ;  /* 0x000000030500780c */ /* 0x000fd20003f05270 */
        /* <DEDUP_REMOVED lines=211> */
[----:B------:R-:W-:Y:S02]  /*0f70*/  SHF.R.U32.HI R9, RZ, c[0x0][0x288], R8 ;  /* 0x0000a200ff097a19 */ /* 0x000fe40000011608 */
[----:B------:R-:W-:Y:S02]  /*0f80*/  @P0 MOV R8, RZ ;  /* 0x000000ff00080202 */ /* 0x000fe40000000f00 */
[----:B------:R-:W-:-:S03]  /*0f90*/  IADD3 R6, -R9, RZ, RZ ;  /* 0x000000ff09067210 */ /* 0x000fc60007ffe1ff */
[----:B------:R-:W-:-:S04]  /*0fa0*/  @P0 IMAD.HI.U32 R5, R9, c[0x0][0x290], R8 ;  /* 0x0000a40009050a27 */ /* 0x000fc800078e0008 */
[----:B------:R-:W-:Y:S01]  /*0fb0*/  IMAD R7, R6, c[0x0][0x280], R7 ;  /* 0x0000a00006077a24 */ /* 0x000fe200078e0207 */
[----:B------:R-:W-:-:S03]  /*0fc0*/  @P0 SHF.R.U32.HI R5, RZ, c[0x0][0x294], R5 ;  /* 0x0000a500ff050a19 */ /* 0x000fc60000011605 */
[----:B------:R-:W-:Y:S01]  /*0fd0*/  IMAD R2, R7, c[0x0][0x3ac], R2 ;  /* 0x0000eb0007027a24 */ /* 0x000fe200078e0202 */
[----:B------:R-:W-:Y:S01]  /*0fe0*/  @P0 IADD3 R5, -R5, RZ, RZ ;  /* 0x000000ff05050210 */ /* 0x000fe20007ffe1ff */
[C---:B------:R-:W-:Y:S02]  /*0ff0*/  IMAD R3, R7.reuse, c[0x0][0x3b0], R3 ;  /* 0x0000ec0007037a24 */ /* 0x040fe400078e0203 */
[----:B------:R-:W-:Y:S02]  /*1000*/  IMAD R4, R7, c[0x0][0x3b4], R4 ;  /* 0x0000ed0007047a24 */ /* 0x000fe400078e0204 */
[----:B------:R-:W-:-:S04]  /*1010*/  @P0 IMAD R9, R5, c[0x0][0x28c], R9 ;  /* 0x0000a30005090a24 */ /* 0x000fc800078e0209 */
[C---:B------:R-:W-:Y:S02]  /*1020*/  @P0 IMAD R2, R9.reuse, c[0x0][0x3b8], R2 ;  /* 0x0000ee0009020a24 */ /* 0x040fe400078e0202 */
[C---:B------:R-:W-:Y:S02]  /*1030*/  @P0 IMAD R3, R9.reuse, c[0x0][0x3bc], R3 ;  /* 0x0000ef0009030a24 */ /* 0x040fe400078e0203 */
[----:B------:R-:W-:-:S05]  /*1040*/  @P0 IMAD R4, R9, c[0x0][0x3c0], R4 ;  /* 0x0000f00009040a24 */ /* 0x000fca00078e0204 */
.L_x_796:
[----:B------:R-:W-:Y:S02]  /*1050*/  IADD3 R6, P1, R4, c[0x0][0x3d8], RZ ;  /* 0x0000f60004067a10 */ /* 0x000fe40007f3e0ff */
[----:B------:R-:W-:Y:S02]  /*1060*/  IADD3 R4, P0, R3, c[0x0][0x3d0], RZ ;  /* 0x0000f40003047a10 */ /* 0x000fe40007f1e0ff */
[----:B------:R-:W-:Y:S02]  /*1070*/  IADD3.X R7, RZ, c[0x0][0x3dc], RZ, P1, !PT ;  /* 0x0000f700ff077a10 */ /* 0x000fe40000ffe4ff */
[----:B------:R-:W-:-:S03]  /*1080*/  IADD3.X R5, RZ, c[0x0][0x3d4], RZ, P0, !PT ;  /* 0x0000f500ff057a10 */ /* 0x000fc600007fe4ff */
[----:B------:R-:W2:Y:S04]  /*1090*/  LDG.E.U16 R6, [R6.64] ;  /* 0x0000000406067981 */ /* 0x000ea8000c1e1500 */
[----:B------:R-:W3:Y:S01]  /*10a0*/  LDG.E.U16 R4, [R4.64] ;  /* 0x0000000404047981 */ /* 0x000ee2000c1e1500 */
[----:B------:R-:W-:Y:S02]  /*10b0*/  IADD3 R0, R0, 0x80, RZ ;  /* 0x0000008000007810 */ /* 0x000fe40007ffe0ff */
[----:B--2---:R-:W-:Y:S02]  /*10c0*/  PRMT R6, RZ, 0x5410, R6 ;  /* 0x00005410ff067816 */ /* 0x004fe40000000006 */
[----:B---3--:R-:W-:Y:S02]  /*10d0*/  PRMT R4, RZ, 0x5410, R4 ;  /* 0x00005410ff047816 */ /* 0x008fe40000000004 */
[----:B------:R-:W-:-:S02]  /*10e0*/  FSETP.GT.FTZ.AND P0, PT, R6, -3, PT ;  /* 0xc04000000600780b */ /* 0x000fc40003f14000 */
[----:B------:R-:W-:Y:S01]  /*10f0*/  FSETP.GEU.FTZ.AND P1, PT, R6, 3, PT ;  /* 0x404000000600780b */ /* 0x000fe20003f3e000 */
[----:B------:R-:W-:-:S03]  /*1100*/  FMUL.FTZ R3, R4, 0.16666667163372039795 ;  /* 0x3e2aaaab04037820 */ /* 0x000fc60000410000 */
[----:B------:R-:W-:-:S04]  /*1110*/  PLOP3.LUT P0, PT, P0, P1, PT, 0x20, 0x0 ;  /* 0x000000000000781c */ /* 0x000fc80000702470 */
[----:B------:R-:W-:Y:S02]  /*1120*/  FSEL R3, R3, RZ, P0 ;  /* 0x000000ff03037208 */ /* 0x000fe40000000000 */
[----:B------:R-:W-:Y:S02]  /*1130*/  IADD3 R2, P0, R2, c[0x0][0x3c8], RZ ;  /* 0x0000f20002027a10 */ /* 0x000fe40007f1e0ff */
[----:B------:R-:W-:Y:S02]  /*1140*/  F2FP.BF16.PACK_AB R5, RZ, R3 ;  /* 0x00000003ff05723e */ /* 0x000fe400000010ff */
[----:B------:R-:W-:-:S05]  /*1150*/  IADD3.X R3, RZ, c[0x0][0x3cc], RZ, P0, !PT ;  /* 0x0000f300ff037a10 */ /* 0x000fca00007fe4ff */
[----:B------:R0:W-:Y:S04]  /*1160*/  STG.E.U16 [R2.64], R5 ;  /* 0x0000000502007986 */ /* 0x0001e8000c101504 */
.L_x_795:
[----:B------:R-:W-:Y:S05]  /*1170*/  BSYNC B0 ;  /* 0x0000000000007941 */ /* 0x000fea0003800000 */
.L_x_794:
[----:B------:R-:W-:Y:S01]  /*1180*/  ISETP.GE.AND P0, PT, R0, c[0x0][0x160], PT ;  /* 0x0000580000007a0c */ /* 0x000fe20003f06270 */
[----:B------:R-:W-:-:S12]  /*1190*/  BSSY B0, `(.L_x_797) ;  /* 0x0000222000007945 */ /* 0x000fd80003800000 */
[----:B------:R-:W-:Y:S05]  /*11a0*/  @P0 BRA `(.L_x_798) ;  /* 0x0000220000000947 */ /* 0x000fea0003800000 */
[----:B------:R-:W-:Y:S01]  /*11b0*/  ISETP.NE.AND P0, PT, RZ, c[0x0][0x168], PT ;  /* 0x00005a00ff007a0c */ /* 0x000fe20003f05270 */
[----:B------:R-:W-:Y:S01]  /*11c0*/  HFMA2.MMA R4, -RZ, RZ, 0, 0 ;  /* 0x00000000ff047435 */ /* 0x000fe200000001ff */
[----:B0-----:R-:W-:-:S11]  /*11d0*/  CS2R R2, SRZ ;  /* 0x0000000000027805 */ /* 0x001fd6000001ff00 */
        /* <DEDUP_REMOVED lines=250> */
.L_x_799:
        /* <DEDUP_REMOVED lines=16> */
[----:B------:R-:W-:Y:S02]  /*2280*/  IADD3.X R3, RZ, c[0x0][0x3cc], RZ, P0, !PT ;  /* 0x0000f300ff037a10 */ /* 0x000fe400007fe4ff */
[----:B------:R-:W-:-:S03]  /*2290*/  ISETP.GE.AND P0, PT, R0, c[0x0][0x160], PT ;  /* 0x0000580000007a0c */ /* 0x000fc60003f06270 */
[----:B------:R0:W-:Y:S10]  /*22a0*/  STG.E.U16 [R2.64], R5 ;  /* 0x0000000502007986 */ /* 0x0001f4000c101504 */
        /* <DEDUP_REMOVED lines=254> */
.L_x_800:
        /* <DEDUP_REMOVED lines=18> */
.L_x_798:
[----:B------:R-:W-:Y:S05]  /*33b0*/  BSYNC B0 ;  /* 0x0000000000007941 */ /* 0x000fea0003800000 */
.L_x_797:
[----:B------:R-:W-:-:S13]  /*33c0*/  ISETP.GE.AND P0, PT, R0, c[0x0][0x160], PT ;  /* 0x0000580000007a0c */ /* 0x000fda0003f06270 */
[----:B------:R-:W-:Y:S05]  /*33d0*/  @P0 EXIT ;  /* 0x000000000000094d */ /* 0x000fea0003800000 */
        /* <DEDUP_REMOVED lines=245> */
[C---:B------:R-:W-:Y:S01]  /*4330*/  IMAD R2, R7.reuse, c[0x0][0x3ac], R2 ;  /* 0x0000eb0007027a24 */ /* 0x040fe200078e0202 */
[----:B------:R-:W-:Y:S01]  /*4340*/  @P0 IADD3 R5, -R0, RZ, RZ ;  /* 0x000000ff00050210 */ /* 0x000fe20007ffe1ff */
[C---:B------:R-:W-:Y:S02]  /*4350*/  IMAD R3, R7.reuse, c[0x0][0x3b0], R3 ;  /* 0x0000ec0007037a24 */ /* 0x040fe400078e0203 */
[----:B------:R-:W-:Y:S02]  /*4360*/  IMAD R4, R7, c[0x0][0x3b4], R4 ;  /* 0x0000ed0007047a24 */ /* 0x000fe400078e0204 */
[----:B------:R-:W-:-:S04]  /*4370*/  @P0 IMAD R9, R5, c[0x0][0x28c], R9 ;  /* 0x0000a30005090a24 */ /* 0x000fc800078e0209 */
[C---:B------:R-:W-:Y:S02]  /*4380*/  @P0 IMAD R2, R9.reuse, c[0x0][0x3b8], R2 ;  /* 0x0000ee0009020a24 */ /* 0x040fe400078e0202 */
[C---:B------:R-:W-:Y:S02]  /*4390*/  @P0 IMAD R3, R9.reuse, c[0x0][0x3bc], R3 ;  /* 0x0000ef0009030a24 */ /* 0x040fe400078e0203 */
[----:B------:R-:W-:-:S05]  /*43a0*/  @P0 IMAD R4, R9, c[0x0][0x3c0], R4 ;  /* 0x0000f00009040a24 */ /* 0x000fca00078e0204 */
.L_x_801:
[----:B------:R-:W-:Y:S02]  /*43b0*/  IADD3 R6, P1, R4, c[0x0][0x3d8], RZ ;  /* 0x0000f60004067a10 */ /* 0x000fe40007f3e0ff */
[----:B------:R-:W-:Y:S02]  /*43c0*/  IADD3 R4, P0, R3, c[0x0][0x3d0], RZ ;  /* 0x0000f40003047a10 */ /* 0x000fe40007f1e0ff */
[----:B------:R-:W-:Y:S02]  /*43d0*/  IADD3.X R7, RZ, c[0x0][0x3dc], RZ, P1, !PT ;  /* 0x0000f700ff077a10 */ /* 0x000fe40000ffe4ff */
[----:B------:R-:W-:-:S03]  /*43e0*/  IADD3.X R5, RZ, c[0x0][0x3d4], RZ, P0, !PT ;  /* 0x0000f500ff057a10 */ /* 0x000fc600007fe4ff */
[----:B------:R-:W2:Y:S04]  /*43f0*/  LDG.E.U16 R6, [R6.64] ;  /* 0x0000000406067981 */ /* 0x000ea8000c1e1500 */
[----:B------:R-:W3:Y:S01]  /*4400*/  LDG.E.U16 R4, [R4.64] ;  /* 0x0000000404047981 */ /* 0x000ee2000c1e1500 */
[----:B--2---:R-:W-:Y:S02]  /*4410*/  PRMT R6, RZ, 0x5410, R6 ;  /* 0x00005410ff067816 */ /* 0x004fe40000000006 */
[----:B---3--:R-:W-:Y:S02]  /*4420*/  PRMT R4, RZ, 0x5410, R4 ;  /* 0x00005410ff047816 */ /* 0x008fe40000000004 */
[C---:B------:R-:W-:Y:S02]  /*4430*/  FSETP.GT.FTZ.AND P0, PT, R6.reuse, -3, PT ;  /* 0xc04000000600780b */ /* 0x040fe40003f14000 */
[----:B------:R-:W-:Y:S01]  /*4440*/  FSETP.GEU.FTZ.AND P1, PT, R6, 3, PT ;  /* 0x404000000600780b */ /* 0x000fe20003f3e000 */
[----:B------:R-:W-:-:S03]  /*4450*/  FMUL.FTZ R0, R4, 0.16666667163372039795 ;  /* 0x3e2aaaab04007820 */ /* 0x000fc60000410000 */
[----:B------:R-:W-:-:S04]  /*4460*/  PLOP3.LUT P0, PT, P0, P1, PT, 0x20, 0x0 ;  /* 0x000000000000781c */ /* 0x000fc80000702470 */
[----:B------:R-:W-:Y:S02]  /*4470*/  FSEL R0, R0, RZ, P0 ;  /* 0x000000ff00007208 */ /* 0x000fe40000000000 */
[----:B------:R-:W-:Y:S02]  /*4480*/  IADD3 R2, P0, R2, c[0x0][0x3c8], RZ ;  /* 0x0000f20002027a10 */ /* 0x000fe40007f1e0ff */
[----:B------:R-:W-:Y:S02]  /*4490*/  F2FP.BF16.PACK_AB R0, RZ, R0 ;  /* 0x00000000ff00723e */ /* 0x000fe400000010ff */
[----:B------:R-:W-:-:S05]  /*44a0*/  IADD3.X R3, RZ, c[0x0][0x3cc], RZ, P0, !PT ;  /* 0x0000f300ff037a10 */ /* 0x000fca00007fe4ff */
[----:B------:R-:W-:Y:S01]  /*44b0*/  STG.E.U16 [R2.64], R0 ;  /* 0x0000000002007986 */ /* 0x000fe2000c101504 */
[----:B------:R-:W-:Y:S05]  /*44c0*/  EXIT ;  /* 0x000000000000794d */ /* 0x000fea0003800000 */
.L_x_802:
        /* <DEDUP_REMOVED lines=11> */
.L_x_5448:


//--------------------- .text._ZN2at6native27unrolled_elementwise_kernelIZZZNS0_68_GLOBAL__N__08176361_30_ActivationHardsigmoidKernel_cu_1520ed90_304427hardsigmoid_backward_kernelERNS_18TensorIteratorBaseEENKUlvE_clEvENKUlvE2_clEvEUlN3c108BFloat16ES8_E_St5arrayIPcLm3EELi4E23TrivialOffsetCalculatorILi2EjESD_ILi1EjENS0_6memory15LoadWithoutCastENSG_16StoreWithoutCastEEEviT_T0_T2_T3_T4_T5_ --------------------------
	.section	.text._ZN2at6native27unrolled_elementwise_kernelIZZZNS0_68_GLOBAL__N__08176361_30_ActivationHardsigmoidKernel_cu_1520ed90_304427hardsigmoid_backward_kernelERNS_18TensorIteratorBaseEENKUlvE_clEvENKUlvE2_clEvEUlN3c108BFloat16ES8_E_St5arrayIPcLm3EELi4E23TrivialOffsetCalculatorILi2EjESD_ILi1EjENS0_6memory15LoadWithoutCastENSG_16StoreWithoutCastEEEviT_T0_T2_T3_T4_T5_,"ax",@progbits
	.sectioninfo	@"SHI_REGISTERS=28"
	.align	128
        .global         _ZN2at6native27unrolled_elementwise_kernelIZZZNS0_68_GLOBAL__N__08176361_30_ActivationHardsigmoidKernel_cu_1520ed90_304427hardsigmoid_backward_kernelERNS_18TensorIteratorBaseEENKUlvE_clEvENKUlvE2_clEvEUlN3c108BFloat16ES8_E_St5arrayIPcLm3EELi4E23TrivialOffsetCalculatorILi2EjESD_ILi1EjENS0_6memory15LoadWithoutCastENSG_16StoreWithoutCastEEEviT_T0_T2_T3_T4_T5_
        .type           _ZN2at6native27unrolled_elementwise_kernelIZZZNS0_68_GLOBAL__N__08176361_30_ActivationHardsigmoidKernel_cu_1520ed90_304427hardsigmoid_backward_kernelERNS_18TensorIteratorBaseEENKUlvE_clEvENKUlvE2_clEvEUlN3c108BFloat16ES8_E_St5arrayIPcLm3EELi4E23TrivialOffsetCalculatorILi2EjESD_ILi1EjENS0_6memory15LoadWithoutCastENSG_16StoreWithoutCastEEEviT_T0_T2_T3_T4_T5_,@function
        .size           _ZN2at6native27unrolled_elementwise_kernelIZZZNS0_68_GLOBAL__N__08176361_30_ActivationHardsigmoidKernel_cu_1520ed90_304427hardsigmoid_backward_kernelERNS_18TensorIteratorBaseEENKUlvE_clEvENKUlvE2_clEvEUlN3c108BFloat16ES8_E_St5arrayIPcLm3EELi4E23TrivialOffsetCalculatorILi2EjESD_ILi1EjENS0_6memory15LoadWithoutCastENSG_16StoreWithoutCastEEEviT_T0_T2_T3_T4_T5_,(.L_x_5449 - _ZN2at6native27unrolled_elementwise_kernelIZZZNS0_68_GLOBAL__N__08176361_30_ActivationHardsigmoidKernel_cu_1520ed90_304427hardsigmoid_backward_kernelERNS_18TensorIteratorBaseEENKUlvE_clEvENKUlvE2_clEvEUlN3c108BFloat16ES8_E_St5arrayIPcLm3EELi4E23TrivialOffsetCalculatorILi2EjESD_ILi1EjENS0_6memory15LoadWithoutCastENSG_16StoreWithoutCastEEEviT_T0_T2_T3_T4_T5_)
        .other          _ZN2at6native27unrolled_elementwise_kernelIZZZNS0_68_GLOBAL__N__08176361_30_ActivationHardsigmoidKernel_cu_1520ed90_304427hardsigmoid_backward_kernelERNS_18TensorIteratorBaseEENKUlvE_clEvENKUlvE2_clEvEUlN3c108BFloat16ES8_E_St5arrayIPcLm3EELi4E23TrivialOffsetCalculatorILi2EjESD_ILi1EjENS0_6memory15LoadWithoutCastENSG_16StoreWithoutCastEEEviT_T0_T2_T3_T4_T5_,@"STO_CUDA_ENTRY STV_DEFAULT"
_ZN2at6native27unrolled_elementwise_kernelIZZZNS0_68_GLOBAL__N__08176361_30_ActivationHardsigmoidKernel_cu_1520ed90_304427hardsigmoid_backward_kernelERNS_18TensorIteratorBaseEENKUlvE_clEvENKUlvE2_clEvEUlN3c108BFloat16ES8_E_St5arrayIPcLm3EELi4E23TrivialOffsetCalculatorILi2EjESD_ILi1EjENS0_6memory15LoadWithoutCastENSG_16StoreWithoutCastEEEviT_T0_T2_T3_T4_T5_:
.text._ZN2at6native27unrolled_elementwise_kernelIZZZNS0_68_GLOBAL__N__08176361_30_ActivationHardsigmoidKernel_cu_1520ed90_304427hardsigmoid_backward_kernelERNS_18TensorIteratorBaseEENKUlvE_clEvENKUlvE2_clEvEUlN3c108BFloat16ES8_E_St5arrayIPcLm3EELi4E23TrivialOffsetCalculatorILi2EjESD_ILi1EjENS0_6memory15LoadWithoutCastENSG_16StoreWithoutCastEEEviT_T0_T2_T3_T4_T5_:
[----:B------:R-:W-:Y:S02]  /*0000*/  IMAD.MOV.U32 R1, RZ, RZ, c[0x0][0x28] ;  /* 0x00000a00ff017624 */ /* 0x000fe400078e00ff */
[----:B------:R-:W0:Y:S01]  /*0010*/  S2R R0, SR_CTAID.X ;  /* 0x0000000000007919 */ /* 0x000e220000002500 */
[----:B------:R-:W-:Y:S01]  /*0020*/  IMAD.MOV.U32 R5, RZ, RZ, -0x200 ;  /* 0xfffffe00ff057424 */ /* 0x000fe200078e00ff */
[----:B------:R-:W-:Y:S01]  /*0030*/  PRMT R4, RZ, 0x7610, R4 ;  /* 0x00007610ff047816 */ /* 0x000fe20000000004 */
[----:B------:R-:W-:Y:S01]  /*0040*/  ULDC.64 UR4, c[0x0][0x118] ;  /* 0x0000460000047ab9 */ /* 0x000fe20000000a00 */
[----:B------:R-:W1:Y:S01]  /*0050*/  S2R R3, SR_TID.X ;  /* 0x0000000000037919 */ /* 0x000e620000002100 */
[----:B0-----:R-:W-:Y:S01]  /*0060*/  IMAD R2, R0, R5, c[0x0][0x160] ;  /* 0x0000580000027624 */ /* 0x001fe200078e0205 */
[----:B------:R-:W-:Y:S01]  /*0070*/  PRMT R5, RZ, 0x7610, R5 ;  /* 0x00007610ff057816 */ /* 0x000fe20000000005 */
[----:B-1----:R-:W-:-:S03]  /*0080*/  IMAD.MOV.U32 R9, RZ, RZ, R3 ;  /* 0x000000ffff097224 */ /* 0x002fc600078e0003 */
[----:B------:R-:W-:-:S13]  /*0090*/  ISETP.GE.AND P2, PT, R3, R2, PT ;  /* 0x000000020300720c */ /* 0x000fda0003f46270 */
[----:B------:R-:W-:Y:S01]  /*00a0*/  @!P2 IMAD R12, R0, 0x200, R9 ;  /* 0x00000200000ca824 */ /* 0x000fe200078e0209 */
[----:B------:R-:W-:Y:S01]  /*00b0*/  @!P2 IADD3 R9, R9, 0x80, RZ ;  /* 0x000000800909a810 */ /* 0x000fe20007ffe0ff */
[----:B------:R-:W-:-:S03]  /*00c0*/  @!P2 IMAD.MOV.U32 R13, RZ, RZ, 0x2 ;  /* 0x00000002ff0da424 */ /* 0x000fc600078e00ff */
[----:B------:R-:W-:Y:S01]  /*00d0*/  ISETP.GE.AND P0, PT, R9, R2, PT ;  /* 0x000000020900720c */ /* 0x000fe20003f06270 */
[----:B------:R-:W-:-:S12]  /*00e0*/  @!P2 IMAD.WIDE.U32 R14, R12, R13, c[0x0][0x190] ;  /* 0x000064000c0ea625 */ /* 0x000fd800078e000d */
[----:B------:R-:W-:Y:S01]  /*00f0*/  @!P0 IMAD R16, R0, 0x200, R9 ;  /* 0x0000020000108824 */ /* 0x000fe200078e0209 */
[----:B------:R-:W-:Y:S01]  /*0100*/  @!P0 IADD3 R9, R9, 0x80, RZ ;  /* 0x0000008009098810 */ /* 0x000fe20007ffe0ff */
[----:B------:R-:W-:Y:S01]  /*0110*/  @!P2 IMAD.WIDE.U32 R12, R12, R13, c[0x0][0x188] ;  /* 0x000062000c0ca625 */ /* 0x000fe200078e000d */
[----:B------:R0:W2:Y:S02]  /*0120*/  @!P2 LDG.E.U16 R4, [R14.64] ;  /* 0x000000040e04a981 */ /* 0x0000a4000c1e1500 */
[----:B------:R-:W-:Y:S01]  /*0130*/  ISETP.GE.AND P3, PT, R9, R2, PT ;  /* 0x000000020900720c */ /* 0x000fe20003f66270 */
[----:B------:R-:W-:Y:S01]  /*0140*/  @!P0 IMAD.MOV.U32 R17, RZ, RZ, 0x2 ;  /* 0x00000002ff118424 */ /* 0x000fe200078e00ff */
[----:B------:R1:W3:Y:S01]  /*0150*/  @!P2 LDG.E.U16 R5, [R12.64] ;  /* 0x000000040c05a981 */ /* 0x0002e2000c1e1500 */
[----:B------:R-:W-:-:S10]  /*0160*/  PRMT R6, RZ, 0x7610, R6 ;  /* 0x00007610ff067816 */ /* 0x000fd40000000006 */
[----:B------:R-:W-:Y:S01]  /*0170*/  @!P3 IMAD R11, R0, 0x200, R9 ;  /* 0x00000200000bb824 */ /* 0x000fe200078e0209 */
[----:B------:R-:W-:-:S04]  /*0180*/  @!P3 IADD3 R9, R9, 0x80, RZ ;  /* 0x000000800909b810 */ /* 0x000fc80007ffe0ff */
[----:B------:R-:W-:Y:S01]  /*0190*/  ISETP.GE.AND P1, PT, R9, R2, PT ;  /* 0x000000020900720c */ /* 0x000fe20003f26270 */
[----:B------:R-:W-:Y:S01]  /*01a0*/  @!P0 IMAD.WIDE.U32 R18, R16, R17, c[0x0][0x190] ;  /* 0x0000640010128625 */ /* 0x000fe200078e0011 */
[----:B------:R-:W-:-:S03]  /*01b0*/  PRMT R8, RZ, 0x7610, R8 ;  /* 0x00007610ff087816 */ /* 0x000fc60000000008 */
[----:B------:R-:W-:Y:S01]  /*01c0*/  @!P3 IMAD.MOV.U32 R22, RZ, RZ, 0x2 ;  /* 0x00000002ff16b424 */ /* 0x000fe200078e00ff */
[----:B------:R4:W5:Y:S01]  /*01d0*/  @!P0 LDG.E.U16 R6, [R18.64] ;  /* 0x0000000412068981 */ /* 0x000962000c1e1500 */
[----:B------:R-:W-:Y:S01]  /*01e0*/  @!P0 IMAD.WIDE.U32 R16, R16, R17, c[0x0][0x188] ;  /* 0x0000620010108625 */ /* 0x000fe200078e0011 */
[----:B------:R-:W-:-:S03]  /*01f0*/  PRMT R7, RZ, 0x7610, R7 ;  /* 0x00007610ff077816 */ /* 0x000fc60000000007 */
[----:B0-----:R-:W-:Y:S01]  /*0200*/  @!P3 IMAD.WIDE.U32 R14, R11, R22, c[0x0][0x190] ;  /* 0x000064000b0eb625 */ /* 0x001fe200078e0016 */
[----:B------:R-:W5:Y:S03]  /*0210*/  @!P0 LDG.E.U16 R8, [R16.64] ;  /* 0x0000000410088981 */ /* 0x000f66000c1e1500 */
[--C-:B------:R-:W-:Y:S02]  /*0220*/  @!P1 IMAD R24, R0, 0x200, R9.reuse ;  /* 0x0000020000189824 */ /* 0x100fe400078e0209 */
[----:B------:R-:W-:Y:S01]  /*0230*/  @!P1 IMAD.MOV.U32 R25, RZ, RZ, 0x2 ;  /* 0x00000002ff199424 */ /* 0x000fe200078e00ff */
[----:B------:R-:W-:Y:S01]  /*0240*/  PRMT R9, RZ, 0x7610, R9 ;  /* 0x00007610ff097816 */ /* 0x000fe20000000009 */
[----:B------:R0:W5:Y:S02]  /*0250*/  @!P3 LDG.E.U16 R7, [R14.64] ;  /* 0x000000040e07b981 */ /* 0x000164000c1e1500 */
[----:B------:R-:W-:Y:S01]  /*0260*/  @!P1 IMAD.WIDE.U32 R20, R24, R25, c[0x0][0x190] ;  /* 0x0000640018149625 */ /* 0x000fe200078e0019 */
[----:B------:R-:W-:-:S04]  /*0270*/  PRMT R10, RZ, 0x7610, R10 ;  /* 0x00007610ff0a7816 */ /* 0x000fc8000000000a */
[----:B------:R-:W5:Y:S01]  /*0280*/  @!P1 LDG.E.U16 R9, [R20.64] ;  /* 0x0000000414099981 */ /* 0x000f62000c1e1500 */
[----:B------:R-:W-:Y:S01]  /*0290*/  @!P3 IMAD.WIDE.U32 R22, R11, R22, c[0x0][0x188] ;  /* 0x000062000b16b625 */ /* 0x000fe200078e0016 */
[----:B-1----:R-:W-:-:S04]  /*02a0*/  PRMT R12, RZ, 0x7610, R12 ;  /* 0x00007610ff0c7816 */ /* 0x002fc8000000000c */
[----:B------:R-:W5:Y:S01]  /*02b0*/  @!P3 LDG.E.U16 R10, [R22.64] ;  /* 0x00000004160ab981 */ /* 0x000f62000c1e1500 */
[----:B----4-:R-:W-:-:S05]  /*02c0*/  @!P1 IMAD.WIDE.U32 R18, R24, R25, c[0x0][0x188] ;  /* 0x0000620018129625 */ /* 0x010fca00078e0019 */
[----:B------:R-:W4:Y:S01]  /*02d0*/  @!P1 LDG.E.U16 R12, [R18.64] ;  /* 0x00000004120c9981 */ /* 0x000f22000c1e1500 */
[----:B------:R-:W-:-:S05]  /*02e0*/  IMAD.MOV.U32 R11, RZ, RZ, R3 ;  /* 0x000000ffff0b7224 */ /* 0x000fca00078e0003 */
[C---:B0-----:R-:W-:Y:S02]  /*02f0*/  IADD3 R15, R11.reuse, 0x80, RZ ;  /* 0x000000800b0f7810 */ /* 0x041fe40007ffe0ff */
[----:B------:R-:W-:Y:S02]  /*0300*/  IADD3 R13, R11, 0x100, RZ ;  /* 0x000001000b0d7810 */ /* 0x000fe40007ffe0ff */
[-C--:B------:R-:W-:Y:S02]  /*0310*/  ISETP.GE.AND P3, PT, R15, R2.reuse, PT ;  /* 0x000000020f00720c */ /* 0x080fe40003f66270 */
[----:B------:R-:W-:Y:S02]  /*0320*/  ISETP.GE.AND P4, PT, R13, R2, PT ;  /* 0x000000020d00720c */ /* 0x000fe40003f86270 */
[----:B------:R-:W-:-:S04]  /*0330*/  IADD3 R13, R11, 0x180, RZ ;  /* 0x000001800b0d7810 */ /* 0x000fc80007ffe0ff */
[----:B------:R-:W-:Y:S01]  /*0340*/  ISETP.GE.AND P5, PT, R13, R2, PT ;  /* 0x000000020d00720c */ /* 0x000fe20003fa6270 */
[----:B------:R-:W-:Y:S01]  /*0350*/  @!P2 IMAD.MOV.U32 R11, RZ, RZ, R15 ;  /* 0x000000ffff0ba224 */ /* 0x000fe200078e000f */
[----:B------:R-:W-:Y:S01]  /*0360*/  BSSY B0, `(.L_x_803) ;  /* 0x000002f000007945 */ /* 0x000fe20003800000 */
[----:B--2---:R-:W-:Y:S02]  /*0370*/  @!P2 PRMT R4, RZ, 0x5410, R4 ;  /* 0x00005410ff04a816 */ /* 0x004fe40000000004 */
[----:B---3--:R-:W-:Y:S02]  /*0380*/  @!P2 PRMT R5, RZ, 0x5410, R5 ;  /* 0x00005410ff05a816 */ /* 0x008fe40000000005 */
[C---:B------:R-:W-:Y:S02]  /*0390*/  @!P2 FSETP.GT.FTZ.AND P0, PT, R4.reuse, -3, PT ;  /* 0xc04000000400a80b */ /* 0x040fe40003f14000 */
[----:B------:R-:W-:Y:S01]  /*03a0*/  @!P2 FSETP.GEU.FTZ.AND P1, PT, R4, 3, PT ;  /* 0x404000000400a80b */ /* 0x000fe20003f3e000 */
[----:B------:R-:W-:-:S03]  /*03b0*/  @!P2 FMUL.FTZ R5, R5, 0.16666667163372039795 ;  /* 0x3e2aaaab0505a820 */ /* 0x000fc60000410000 */
[----:B------:R-:W-:-:S04]  /*03c0*/  @!P2 PLOP3.LUT P0, PT, P0, P1, PT, 0x20, 0x0 ;  /* 0x000000000000a81c */ /* 0x000fc80000702470 */
[----:B------:R-:W-:Y:S01]  /*03d0*/  @!P2 FSEL R5, R5, RZ, P0 ;  /* 0x000000ff0505a208 */ /* 0x000fe20000000000 */
[----:B------:R-:W-:Y:S01]  /*03e0*/  @!P2 IMAD R4, R0, 0x200, R3 ;  /* 0x000002000004a824 */ /* 0x000fe200078e0203 */
[----:B-----5:R-:W-:-:S04]  /*03f0*/  @!P3 PRMT R6, RZ, 0x5410, R6 ;  /* 0x00005410ff06b816 */ /* 0x020fc80000000006 */
[C---:B------:R-:W-:Y:S02]  /*0400*/  @!P3 FSETP.GT.FTZ.AND P0, PT, R6.reuse, -3, PT ;  /* 0xc04000000600b80b */ /* 0x040fe40003f14000 */
[----:B------:R-:W-:Y:S02]  /*0410*/  @!P3 PRMT R8, RZ, 0x5410, R8 ;  /* 0x00005410ff08b816 */ /* 0x000fe40000000008 */
[----:B------:R-:W-:Y:S02]  /*0420*/  @!P3 FSETP.GEU.FTZ.AND P1, PT, R6, 3, PT ;  /* 0x404000000600b80b */ /* 0x000fe40003f3e000 */
[----:B------:R-:W-:Y:S01]  /*0430*/  @!P2 F2FP.BF16.PACK_AB R6, RZ, R5 ;  /* 0x00000005ff06a23e */ /* 0x000fe200000010ff */
[----:B------:R-:W-:Y:S01]  /*0440*/  @!P2 IMAD.MOV.U32 R5, RZ, RZ, 0x2 ;  /* 0x00000002ff05a424 */ /* 0x000fe200078e00ff */
[----:B------:R-:W-:Y:S01]  /*0450*/  @!P4 PRMT R7, RZ, 0x5410, R7 ;  /* 0x00005410ff07c816 */ /* 0x000fe20000000007 */
[----:B------:R-:W-:Y:S01]  /*0460*/  @!P3 FMUL.FTZ R8, R8, 0.16666667163372039795 ;  /* 0x3e2aaaab0808b820 */ /* 0x000fe20000410000 */
[----:B------:R-:W-:Y:S01]  /*0470*/  @!P3 PLOP3.LUT P0, PT, P0, P1, PT, 0x20, 0x0 ;  /* 0x000000000000b81c */ /* 0x000fe20000702470 */
[----:B------:R-:W-:Y:S01]  /*0480*/  @!P2 IMAD.WIDE.U32 R4, R4, R5, c[0x0][0x180] ;  /* 0x000060000404a625 */ /* 0x000fe200078e0005 */
[----:B------:R-:W-:-:S02]  /*0490*/  @!P4 FSETP.GT.FTZ.AND P1, PT, R7, -3, PT ;  /* 0xc04000000700c80b */ /* 0x000fc40003f34000 */
[----:B------:R-:W-:Y:S02]  /*04a0*/  @!P4 FSETP.GEU.FTZ.AND P6, PT, R7, 3, PT ;  /* 0x404000000700c80b */ /* 0x000fe40003fde000 */
[----:B------:R-:W-:Y:S02]  /*04b0*/  @!P5 PRMT R9, RZ, 0x5410, R9 ;  /* 0x00005410ff09d816 */ /* 0x000fe40000000009 */
[----:B------:R-:W-:Y:S01]  /*04c0*/  @!P3 FSEL R8, R8, RZ, P0 ;  /* 0x000000ff0808b208 */ /* 0x000fe20000000000 */
[----:B------:R0:W-:Y:S01]  /*04d0*/  @!P2 STG.E.U16 [R4.64], R6 ;  /* 0x000000060400a986 */ /* 0x0001e2000c101504 */
[----:B------:R-:W-:Y:S02]  /*04e0*/  @!P4 PLOP3.LUT P0, PT, P1, P6, PT, 0x20, 0x0 ;  /* 0x000000000000c81c */ /* 0x000fe40000f0c470 */
[C---:B------:R-:W-:Y:S02]  /*04f0*/  @!P5 FSETP.GT.FTZ.AND P1, PT, R9.reuse, -3, PT ;  /* 0xc04000000900d80b */ /* 0x040fe40003f34000 */
[----:B------:R-:W-:-:S02]  /*0500*/  @!P5 FSETP.GEU.FTZ.AND P6, PT, R9, 3, PT ;  /* 0x404000000900d80b */ /* 0x000fc40003fde000 */
[----:B------:R-:W-:Y:S02]  /*0510*/  @!P4 PRMT R10, RZ, 0x5410, R10 ;  /* 0x00005410ff0ac816 */ /* 0x000fe4000000000a */
[----:B------:R-:W-:Y:S02]  /*0520*/  @!P5 PLOP3.LUT P1, PT, P1, P6, PT, 0x20, 0x0 ;  /* 0x000000000000d81c */ /* 0x000fe40000f2c470 */
[----:B------:R-:W-:Y:S01]  /*0530*/  ISETP.GE.AND P6, PT, R11, R2, PT ;  /* 0x000000020b00720c */ /* 0x000fe20003fc6270 */
[----:B------:R-:W-:Y:S01]  /*0540*/  @!P4 FMUL.FTZ R10, R10, 0.16666667163372039795 ;  /* 0x3e2aaaab0a0ac820 */ /* 0x000fe20000410000 */
[----:B----4-:R-:W-:-:S04]  /*0550*/  @!P5 PRMT R12, RZ, 0x5410, R12 ;  /* 0x00005410ff0cd816 */ /* 0x010fc8000000000c */
[----:B------:R-:W-:Y:S01]  /*0560*/  @!P4 FSEL R10, R10, RZ, P0 ;  /* 0x000000ff0a0ac208 */ /* 0x000fe20000000000 */
[----:B------:R-:W-:Y:S01]  /*0570*/  @!P5 FMUL.FTZ R12, R12, 0.16666667163372039795 ;  /* 0x3e2aaaab0c0cd820 */ /* 0x000fe20000410000 */
[----:B------:R-:W-:Y:S02]  /*0580*/  @!P3 F2FP.BF16.PACK_AB R8, RZ, R8 ;  /* 0x00000008ff08b23e */ /* 0x000fe400000010ff */
[----:B------:R-:W-:-:S03]  /*0590*/  @!P4 F2FP.BF16.PACK_AB R10, RZ, R10 ;  /* 0x0000000aff0ac23e */ /* 0x000fc600000010ff */
[----:B------:R-:W-:Y:S05]  /*05a0*/  @P6 BRA `(.L_x_804) ;  /* 0x000000a000006947 */ /* 0x000fea0003800000 */
[----:B0-----:R-:W-:Y:S01]  /*05b0*/  IMAD R4, R0, 0x200, R11 ;  /* 0x0000020000047824 */ /* 0x001fe200078e020b */
[----:B------:R-:W-:Y:S01]  /*05c0*/  IADD3 R11, R11, 0x80, RZ ;  /* 0x000000800b0b7810 */ /* 0x000fe20007ffe0ff */
[----:B------:R-:W-:-:S03]  /*05d0*/  IMAD.MOV.U32 R7, RZ, RZ, 0x2 ;  /* 0x00000002ff077424 */ /* 0x000fc600078e00ff */
[----:B------:R-:W-:Y:S01]  /*05e0*/  ISETP.GE.AND P0, PT, R11, R2, PT ;  /* 0x000000020b00720c */ /* 0x000fe20003f06270 */
[----:B------:R-:W-:-:S05]  /*05f0*/  IMAD.WIDE.U32 R4, R4, R7, c[0x0][0x180] ;  /* 0x0000600004047625 */ /* 0x000fca00078e0007 */
[----:B------:R0:W-:Y:S07]  /*0600*/  STG.E.U16 [R4.64], R8 ;  /* 0x0000000804007986 */ /* 0x0001ee000c101504 */
[----:B------:R-:W-:Y:S01]  /*0610*/  @!P0 IMAD R6, R0, 0x200, R11 ;  /* 0x0000020000068824 */ /* 0x000fe200078e020b */
[----:B------:R-:W-:-:S03]  /*0620*/  @!P0 IADD3 R11, R11, 0x80, RZ ;  /* 0x000000800b0b8810 */ /* 0x000fc60007ffe0ff */
[----:B------:R-:W-:-:S05]  /*0630*/  @!P0 IMAD.WIDE.U32 R6, R6, R7, c[0x0][0x180] ;  /* 0x0000600006068625 */ /* 0x000fca00078e0007 */
[----:B------:R0:W-:Y:S02]  /*0640*/  @!P0 STG.E.U16 [R6.64], R10 ;  /* 0x0000000a06008986 */ /* 0x0001e4000c101504 */
.L_x_804:
[----:B0-----:R-:W-:Y:S05]  /*0650*/  BSYNC B0 ;  /* 0x0000000000007941 */ /* 0x001fea0003800000 */
.L_x_803:
[----:B------:R-:W-:Y:S02]  /*0660*/  ISETP.GE.AND P0, PT, R11, R2, PT ;  /* 0x000000020b00720c */ /* 0x000fe40003f06270 */
[----:B------:R-:W-:-:S04]  /*0670*/  @!P5 FSEL R12, R12, RZ, P1 ;  /* 0x000000ff0c0cd208 */ /* 0x000fc80000800000 */
[----:B------:R-:W-:-:S07]  /*0680*/  @!P5 F2FP.BF16.PACK_AB R12, RZ, R12 ;  /* 0x0000000cff0cd23e */ /* 0x000fce00000010ff */
[----:B------:R-:W-:Y:S05]  /*0690*/  @P0 EXIT ;  /* 0x000000000000094d */ /* 0x000fea0003800000 */
[----:B------:R-:W-:Y:S02]  /*06a0*/  IMAD R2, R0, 0x200, R11 ;  /* 0x0000020000027824 */ /* 0x000fe400078e020b */
[----:B------:R-:W-:-:S04]  /*06b0*/  IMAD.MOV.U32 R3, RZ, RZ, 0x2 ;  /* 0x00000002ff037424 */ /* 0x000fc800078e00ff */
[----:B------:R-:W-:-:S05]  /*06c0*/  IMAD.WIDE.U32 R2, R2, R3, c[0x0][0x180] ;  /* 0x0000600002027625 */ /* 0x000fca00078e0003 */
[----:B------:R-:W-:Y:S01]  /*06d0*/  STG.E.U16 [R2.64], R12 ;  /* 0x0000000c02007986 */ /* 0x000fe2000c101504 */
[----:B------:R-:W-:Y:S05]  /*06e0*/  EXIT ;  /* 0x000000000000794d */ /* 0x000fea0003800000 */
.L_x_805:
        /* <DEDUP_REMOVED lines=9> */
.L_x_5449:


//--------------------- .text._ZN2at6native29vectorized_elementwise_kernelILi2EZZZNS0_68_GLOBAL__N__08176361_30_ActivationHardsigmoidKernel_cu_1520ed90_304427hardsigmoid_backward_kernelERNS_18TensorIteratorBaseEENKUlvE_clEvENKUlvE2_clEvEUlN3c108BFloat16ES8_E_St5arrayIPcLm3EEEEviT0_T1_ --------------------------
	.section	.text._ZN2at6native29vectorized_elementwise_kernelILi2EZZZNS0_68_GLOBAL__N__08176361_30_ActivationHardsigmoidKernel_cu_1520ed90_304427hardsigmoid_backward_kernelERNS_18TensorIteratorBaseEENKUlvE_clEvENKUlvE2_clEvEUlN3c108BFloat16ES8_E_St5arrayIPcLm3EEEEviT0_T1_,"ax",@progbits
	.sectioninfo	@"SHI_REGISTERS=32"
	.align	128
        .global         _ZN2at6native29vectorized_elementwise_kernelILi2EZZZNS0_68_GLOBAL__N__08176361_30_ActivationHardsigmoidKernel_cu_1520ed90_304427hardsigmoid_backward_kernelERNS_18TensorIteratorBaseEENKUlvE_clEvENKUlvE2_clEvEUlN3c108BFloat16ES8_E_St5arrayIPcLm3EEEEviT0_T1_
        .type           _ZN2at6native29vectorized_elementwise_kernelILi2EZZZNS0_68_GLOBAL__N__08176361_30_ActivationHardsigmoidKernel_cu_1520ed90_304427hardsigmoid_backward_kernelERNS_18TensorIteratorBaseEENKUlvE_clEvENKUlvE2_clEvEUlN3c108BFloat16ES8_E_St5arrayIPcLm3EEEEviT0_T1_,@function
        .size           _ZN2at6native29vectorized_elementwise_kernelILi2EZZZNS0_68_GLOBAL__N__08176361_30_ActivationHardsigmoidKernel_cu_1520ed90_304427hardsigmoid_backward_kernelERNS_18TensorIteratorBaseEENKUlvE_clEvENKUlvE2_clEvEUlN3c108BFloat16ES8_E_St5arrayIPcLm3EEEEviT0_T1_,(.L_x_5450 - _ZN2at6native29vectorized_elementwise_kernelILi2EZZZNS0_68_GLOBAL__N__08176361_30_ActivationHardsigmoidKernel_cu_1520ed90_304427hardsigmoid_backward_kernelERNS_18TensorIteratorBaseEENKUlvE_clEvENKUlvE2_clEvEUlN3c108BFloat16ES8_E_St5arrayIPcLm3EEEEviT0_T1_)
        .other          _ZN2at6native29vectorized_elementwise_kernelILi2EZZZNS0_68_GLOBAL__N__08176361_30_ActivationHardsigmoidKernel_cu_1520ed90_304427hardsigmoid_backward_kernelERNS_18TensorIteratorBaseEENKUlvE_clEvENKUlvE2_clEvEUlN3c108BFloat16ES8_E_St5arrayIPcLm3EEEEviT0_T1_,@"STO_CUDA_ENTRY STV_DEFAULT"
_ZN2at6native29vectorized_elementwise_kernelILi2EZZZNS0_68_GLOBAL__N__08176361_30_ActivationHardsigmoidKernel_cu_1520ed90_304427hardsigmoid_backward_kernelERNS_18TensorIteratorBaseEENKUlvE_clEvENKUlvE2_clEvEUlN3c108BFloat16ES8_E_St5arrayIPcLm3EEEEviT0_T1_:
.text._ZN2at6native29vectorized_elementwise_kernelILi2EZZZNS0_68_GLOBAL__N__08176361_30_ActivationHardsigmoidKernel_cu_1520ed90_304427hardsigmoid_backward_kernelERNS_18TensorIteratorBaseEENKUlvE_clEvENKUlvE2_clEvEUlN3c108BFloat16ES8_E_St5arrayIPcLm3EEEEviT0_T1_:
[----:B------:R-:W-:Y:S02]  /*0000*/  IMAD.MOV.U32 R1, RZ, RZ, c[0x0][0x28] ;  /* 0x00000a00ff017624 */ /* 0x000fe400078e00ff */
[----:B------:R-:W0:Y:S01]  /*0010*/  S2R R10, SR_CTAID.X ;  /* 0x00000000000a7919 */ /* 0x000e220000002500 */
[----:B------:R-:W-:Y:S01]  /*0020*/  ULDC.64 UR4, c[0x0][0x118] ;  /* 0x0000460000047ab9 */ /* 0x000fe20000000a00 */
[----:B0-----:R-:W-:-:S05]  /*0030*/  IMAD.SHL.U32 R10, R10, 0x400, RZ ;  /* 0x000004000a0a7824 */ /* 0x001fca00078e00ff */
[----:B------:R-:W-:-:S04]  /*0040*/  IADD3 R0, -R10, c[0x0][0x160], RZ ;  /* 0x000058000a007a10 */ /* 0x000fc80007ffe1ff */
[----:B------:R-:W-:-:S13]  /*0050*/  ISETP.GE.U32.AND P0, PT, R0, 0x400, PT ;  /* 0x000004000000780c */ /* 0x000fda0003f06070 */
[----:B------:R-:W-:Y:S05]  /*0060*/  @!P0 BRA `(.L_x_806) ;  /* 0x0000051000008947 */ /* 0x000fea0003800000 */
[----:B------:R-:W0:Y:S01]  /*0070*/  S2R R17, SR_TID.X ;  /* 0x0000000000117919 */ /* 0x000e220000002100 */
[----:B------:R-:W-:-:S04]  /*0080*/  IMAD.MOV.U32 R19, RZ, RZ, 0x2 ;  /* 0x00000002ff137424 */ /* 0x000fc800078e00ff */
[----:B------:R-:W-:-:S06]  /*0090*/  IMAD.WIDE R2, R10, R19, c[0x0][0x190] ;  /* 0x000064000a027625 */ /* 0x000fcc00078e0213 */
[----:B0-----:R-:W-:-:S05]  /*00a0*/  IMAD.WIDE.U32 R12, R17, 0x4, R2 ;  /* 0x00000004110c7825 */ /* 0x001fca00078e0002 */
[----:B------:R-:W2:Y:S01]  /*00b0*/  LDG.E R0, [R12.64] ;  /* 0x000000040c007981 */ /* 0x000ea2000c1e1900 */
[----:B------:R-:W-:-:S03]  /*00c0*/  IMAD.WIDE R2, R10, R19, c[0x0][0x188] ;  /* 0x000062000a027625 */ /* 0x000fc600078e0213 */
[----:B------:R-:W3:Y:S03]  /*00d0*/  LDG.E R14, [R12.64+0x200] ;  /* 0x000200040c0e7981 */ /* 0x000ee6000c1e1900 */
[----:B------:R-:W-:Y:S01]  /*00e0*/  IMAD.WIDE.U32 R8, R17, 0x4, R2 ;  /* 0x0000000411087825 */ /* 0x000fe200078e0002 */
[----:B------:R-:W4:Y:S04]  /*00f0*/  LDG.E R15, [R12.64+0x400] ;  /* 0x000400040c0f7981 */ /* 0x000f28000c1e1900 */
[----:B------:R2:W5:Y:S04]  /*0100*/  LDG.E R11, [R8.64] ;  /* 0x00000004080b7981 */ /* 0x000568000c1e1900 */
[----:B------:R-:W4:Y:S04]  /*0110*/  LDG.E R7, [R12.64+0x600] ;  /* 0x000600040c077981 */ /* 0x000f28000c1e1900 */
[----:B------:R2:W4:Y:S04]  /*0120*/  LDG.E R6, [R8.64+0x200] ;  /* 0x0002000408067981 */ /* 0x000528000c1e1900 */
[----:B------:R2:W4:Y:S04]  /*0130*/  LDG.E R4, [R8.64+0x400] ;  /* 0x0004000408047981 */ /* 0x000528000c1e1900 */
[----:B------:R2:W4:Y:S01]  /*0140*/  LDG.E R5, [R8.64+0x600] ;  /* 0x0006000408057981 */ /* 0x000522000c1e1900 */
[----:B------:R-:W-:-:S06]  /*0150*/  IMAD.WIDE.U32 R2, R10, R19, c[0x0][0x180] ;  /* 0x000060000a027625 */ /* 0x000fcc00078e0013 */
[----:B------:R-:W-:Y:S01]  /*0160*/  IMAD.WIDE R2, R17, 0x4, R2 ;  /* 0x0000000411027825 */ /* 0x000fe200078e0202 */
[--C-:B--2---:R-:W-:Y:S02]  /*0170*/  PRMT R8, RZ, 0x5410, R0.reuse ;  /* 0x00005410ff087816 */ /* 0x104fe40000000000 */
[----:B------:R-:W-:-:S04]  /*0180*/  PRMT R0, RZ, 0x7610, R0 ;  /* 0x00007610ff007816 */ /* 0x000fc80000000000 */
[C---:B------:R-:W-:Y:S02]  /*0190*/  FSETP.GT.FTZ.AND P4, PT, R0.reuse, -3, PT ;  /* 0xc04000000000780b */ /* 0x040fe40003f94000 */
[----:B------:R-:W-:Y:S02]  /*01a0*/  FSETP.GEU.FTZ.AND P2, PT, R0, 3, PT ;  /* 0x404000000000780b */ /* 0x000fe40003f5e000 */
[----:B---3--:R-:W-:Y:S02]  /*01b0*/  PRMT R0, RZ, 0x5410, R14 ;  /* 0x00005410ff007816 */ /* 0x008fe4000000000e */
[C---:B------:R-:W-:Y:S02]  /*01c0*/  FSETP.GT.FTZ.AND P3, PT, R8.reuse, -3, PT ;  /* 0xc04000000800780b */ /* 0x040fe40003f74000 */
[----:B------:R-:W-:Y:S02]  /*01d0*/  FSETP.GEU.FTZ.AND P1, PT, R8, 3, PT ;  /* 0x404000000800780b */ /* 0x000fe40003f3e000 */
[----:B------:R-:W-:-:S02]  /*01e0*/  FSETP.GT.FTZ.AND P6, PT, R0, -3, PT ;  /* 0xc04000000000780b */ /* 0x000fc40003fd4000 */
[----:B------:R-:W-:Y:S02]  /*01f0*/  FSETP.GEU.FTZ.AND P5, PT, R0, 3, PT ;  /* 0x404000000000780b */ /* 0x000fe40003fbe000 */
[----:B------:R-:W-:Y:S02]  /*0200*/  PRMT R0, RZ, 0x7610, R14 ;  /* 0x00007610ff007816 */ /* 0x000fe4000000000e */
[----:B------:R-:W-:Y:S02]  /*0210*/  PLOP3.LUT P3, PT, P3, P1, PT, 0x20, 0x0 ;  /* 0x000000000000781c */ /* 0x000fe40001f62470 */
[C---:B------:R-:W-:Y:S02]  /*0220*/  FSETP.GT.FTZ.AND P0, PT, R0.reuse, -3, PT ;  /* 0xc04000000000780b */ /* 0x040fe40003f14000 */
[----:B------:R-:W-:Y:S02]  /*0230*/  FSETP.GEU.FTZ.AND P1, PT, R0, 3, PT ;  /* 0x404000000000780b */ /* 0x000fe40003f3e000 */
[----:B-----5:R-:W-:-:S02]  /*0240*/  PRMT R0, RZ, 0x5410, R11 ;  /* 0x00005410ff007816 */ /* 0x020fc4000000000b */
[----:B------:R-:W-:-:S03]  /*0250*/  PRMT R8, RZ, 0x7610, R11 ;  /* 0x00007610ff087816 */ /* 0x000fc6000000000b */
[----:B------:R-:W-:Y:S01]  /*0260*/  FMUL.FTZ R0, R0, 0.16666667163372039795 ;  /* 0x3e2aaaab00007820 */ /* 0x000fe20000410000 */
[----:B----4-:R-:W-:Y:S01]  /*0270*/  PRMT R9, RZ, 0x5410, R15 ;  /* 0x00005410ff097816 */ /* 0x010fe2000000000f */
[----:B------:R-:W-:Y:S01]  /*0280*/  FMUL.FTZ R8, R8, 0.16666667163372039795 ;  /* 0x3e2aaaab08087820 */ /* 0x000fe20000410000 */
[----:B------:R-:W-:Y:S02]  /*0290*/  PLOP3.LUT P4, PT, P4, P2, PT, 0x20, 0x0 ;  /* 0x000000000000781c */ /* 0x000fe40002784470 */
[----:B------:R-:W-:Y:S02]  /*02a0*/  FSEL R0, R0, RZ, P3 ;  /* 0x000000ff00007208 */ /* 0x000fe40001800000 */
[C---:B------:R-:W-:Y:S02]  /*02b0*/  FSETP.GT.FTZ.AND P2, PT, R9.reuse, -3, PT ;  /* 0xc04000000900780b */ /* 0x040fe40003f54000 */
[----:B------:R-:W-:Y:S02]  /*02c0*/  FSETP.GEU.FTZ.AND P3, PT, R9, 3, PT ;  /* 0x404000000900780b */ /* 0x000fe40003f7e000 */
[----:B------:R-:W-:-:S02]  /*02d0*/  FSEL R9, R8, RZ, P4 ;  /* 0x000000ff08097208 */ /* 0x000fc40002000000 */
[----:B------:R-:W-:Y:S02]  /*02e0*/  PRMT R10, RZ, 0x7610, R15 ;  /* 0x00007610ff0a7816 */ /* 0x000fe4000000000f */
[----:B------:R-:W-:Y:S02]  /*02f0*/  PRMT R8, RZ, 0x5410, R7 ;  /* 0x00005410ff087816 */ /* 0x000fe40000000007 */
[----:B------:R-:W-:Y:S02]  /*0300*/  PLOP3.LUT P5, PT, P6, P5, PT, 0x20, 0x0 ;  /* 0x000000000000781c */ /* 0x000fe400037aa470 */
[----:B------:R-:W-:Y:S02]  /*0310*/  PLOP3.LUT P1, PT, P0, P1, PT, 0x20, 0x0 ;  /* 0x000000000000781c */ /* 0x000fe40000722470 */
[----:B------:R-:W-:Y:S02]  /*0320*/  PLOP3.LUT P3, PT, P2, P3, PT, 0x20, 0x0 ;  /* 0x000000000000781c */ /* 0x000fe40001766470 */
[----:B------:R-:W-:-:S02]  /*0330*/  FSETP.GT.FTZ.AND P4, PT, R10, -3, PT ;  /* 0xc04000000a00780b */ /* 0x000fc40003f94000 */
[----:B------:R-:W-:Y:S02]  /*0340*/  FSETP.GEU.FTZ.AND P6, PT, R10, 3, PT ;  /* 0x404000000a00780b */ /* 0x000fe40003fde000 */
[C---:B------:R-:W-:Y:S02]  /*0350*/  FSETP.GT.FTZ.AND P0, PT, R8.reuse, -3, PT ;  /* 0xc04000000800780b */ /* 0x040fe40003f14000 */
[----:B------:R-:W-:Y:S02]  /*0360*/  FSETP.GEU.FTZ.AND P2, PT, R8, 3, PT ;  /* 0x404000000800780b */ /* 0x000fe40003f5e000 */
[----:B------:R-:W-:Y:S02]  /*0370*/  PRMT R7, RZ, 0x7610, R7 ;  /* 0x00007610ff077816 */ /* 0x000fe40000000007 */
[----:B------:R-:W-:Y:S02]  /*0380*/  PLOP3.LUT P4, PT, P4, P6, PT, 0x20, 0x0 ;  /* 0x000000000000781c */ /* 0x000fe4000278c470 */
[----:B------:R-:W-:-:S02]  /*0390*/  PLOP3.LUT P0, PT, P0, P2, PT, 0x20, 0x0 ;  /* 0x000000000000781c */ /* 0x000fc40000704470 */
[C---:B------:R-:W-:Y:S02]  /*03a0*/  FSETP.GT.FTZ.AND P6, PT, R7.reuse, -3, PT ;  /* 0xc04000000700780b */ /* 0x040fe40003fd4000 */
[----:B------:R-:W-:Y:S02]  /*03b0*/  FSETP.GEU.FTZ.AND P2, PT, R7, 3, PT ;  /* 0x404000000700780b */ /* 0x000fe40003f5e000 */
[----:B------:R-:W-:Y:S02]  /*03c0*/  PRMT R7, RZ, 0x5410, R6 ;  /* 0x00005410ff077816 */ /* 0x000fe40000000006 */
[----:B------:R-:W-:Y:S02]  /*03d0*/  PRMT R8, RZ, 0x5410, R4 ;  /* 0x00005410ff087816 */ /* 0x000fe40000000004 */
[----:B------:R-:W-:Y:S02]  /*03e0*/  PRMT R10, RZ, 0x5410, R5 ;  /* 0x00005410ff0a7816 */ /* 0x000fe40000000005 */
[----:B------:R-:W-:-:S02]  /*03f0*/  PRMT R6, RZ, 0x7610, R6 ;  /* 0x00007610ff067816 */ /* 0x000fc40000000006 */
[----:B------:R-:W-:Y:S02]  /*0400*/  PRMT R4, RZ, 0x7610, R4 ;  /* 0x00007610ff047816 */ /* 0x000fe40000000004 */
[----:B------:R-:W-:Y:S01]  /*0410*/  PRMT R5, RZ, 0x7610, R5 ;  /* 0x00007610ff057816 */ /* 0x000fe20000000005 */
[----:B------:R-:W-:Y:S01]  /*0420*/  FMUL.FTZ R7, R7, 0.16666667163372039795 ;  /* 0x3e2aaaab07077820 */ /* 0x000fe20000410000 */
[----:B------:R-:W-:Y:S01]  /*0430*/  PLOP3.LUT P6, PT, P6, P2, PT, 0x20, 0x0 ;  /* 0x000000000000781c */ /* 0x000fe200037c4470 */
[----:B------:R-:W-:Y:S02]  /*0440*/  FMUL.FTZ R6, R6, 0.16666667163372039795 ;  /* 0x3e2aaaab06067820 */ /* 0x000fe40000410000 */
[----:B------:R-:W-:Y:S02]  /*0450*/  FMUL.FTZ R8, R8, 0.16666667163372039795 ;  /* 0x3e2aaaab08087820 */ /* 0x000fe40000410000 */
[----:B------:R-:W-:Y:S02]  /*0460*/  FMUL.FTZ R4, R4, 0.16666667163372039795 ;  /* 0x3e2aaaab04047820 */ /* 0x000fe40000410000 */
[----:B------:R-:W-:-:S02]  /*0470*/  FMUL.FTZ R10, R10, 0.16666667163372039795 ;  /* 0x3e2aaaab0a0a7820 */ /* 0x000fc40000410000 */
[----:B------:R-:W-:Y:S01]  /*0480*/  FMUL.FTZ R11, R5, 0.16666667163372039795 ;  /* 0x3e2aaaab050b7820 */ /* 0x000fe20000410000 */
[----:B------:R-:W-:Y:S02]  /*0490*/  FSEL R7, R7, RZ, P5 ;  /* 0x000000ff07077208 */ /* 0x000fe40002800000 */
[----:B------:R-:W-:Y:S02]  /*04a0*/  FSEL R6, R6, RZ, P1 ;  /* 0x000000ff06067208 */ /* 0x000fe40000800000 */
[----:B------:R-:W-:Y:S02]  /*04b0*/  FSEL R8, R8, RZ, P3 ;  /* 0x000000ff08087208 */ /* 0x000fe40001800000 */
[----:B------:R-:W-:Y:S02]  /*04c0*/  FSEL R5, R4, RZ, P4 ;  /* 0x000000ff04057208 */ /* 0x000fe40002000000 */
[----:B------:R-:W-:Y:S02]  /*04d0*/  FSEL R10, R10, RZ, P0 ;  /* 0x000000ff0a0a7208 */ /* 0x000fe40000000000 */
[----:B------:R-:W-:-:S02]  /*04e0*/  FSEL R11, R11, RZ, P6 ;  /* 0x000000ff0b0b7208 */ /* 0x000fc40003000000 */
[----:B------:R-:W-:Y:S02]  /*04f0*/  F2FP.BF16.PACK_AB R9, R9, R0 ;  /* 0x000000000909723e */ /* 0x000fe400000010ff */
[----:B------:R-:W-:Y:S02]  /*0500*/  F2FP.BF16.PACK_AB R7, R6, R7 ;  /* 0x000000070607723e */ /* 0x000fe400000010ff */
[----:B------:R-:W-:Y:S02]  /*0510*/  F2FP.BF16.PACK_AB R5, R5, R8 ;  /* 0x000000080505723e */ /* 0x000fe400000010ff */
[----:B------:R-:W-:Y:S01]  /*0520*/  F2FP.BF16.PACK_AB R11, R11, R10 ;  /* 0x0000000a0b0b723e */ /* 0x000fe200000010ff */
[----:B------:R-:W-:Y:S04]  /*0530*/  STG.E [R2.64], R9 ;  /* 0x0000000902007986 */ /* 0x000fe8000c101904 */
[----:B------:R-:W-:Y:S04]  /*0540*/  STG.E [R2.64+0x200], R7 ;  /* 0x0002000702007986 */ /* 0x000fe8000c101904 */
[----:B------:R-:W-:Y:S04]  /*0550*/  STG.E [R2.64+0x400], R5 ;  /* 0x0004000502007986 */ /* 0x000fe8000c101904 */
[----:B------:R-:W-:Y:S01]  /*0560*/  STG.E [R2.64+0x600], R11 ;  /* 0x0006000b02007986 */ /* 0x000fe2000c101904 */
[----:B------:R-:W-:Y:S05]  /*0570*/  EXIT ;  /* 0x000000000000794d */ /* 0x000fea0003800000 */
.L_x_806:
[----:B------:R-:W0:Y:S01]  /*0580*/  S2R R11, SR_TID.X ;  /* 0x00000000000b7919 */ /* 0x000e220000002100 */
[----:B------:R-:W-:-:S02]  /*0590*/  PRMT R12, RZ, 0x7610, R12 ;  /* 0x00007610ff0c7816 */ /* 0x000fc4000000000c */
[----:B0-----:R-:W-:Y:S01]  /*05a0*/  ISETP.GE.AND P2, PT, R11, R0, PT ;  /* 0x000000000b00720c */ /* 0x001fe20003f46270 */
[----:B------:R-:W-:-:S12]  /*05b0*/  IMAD.MOV.U32 R9, RZ, RZ, R11 ;  /* 0x000000ffff097224 */ /* 0x000fd800078e000b */
[----:B------:R-:W-:Y:S01]  /*05c0*/  @!P2 IMAD.IADD R4, R10, 0x1, R9 ;  /* 0x000000010a04a824 */ /* 0x000fe200078e0209 */
[----:B------:R-:W-:-:S04]  /*05d0*/  @!P2 IADD3 R9, R9, 0x80, RZ ;  /* 0x000000800909a810 */ /* 0x000fc80007ffe0ff */
[----:B------:R-:W-:-:S13]  /*05e0*/  ISETP.GE.AND P0, PT, R9, R0, PT ;  /* 0x000000000900720c */ /* 0x000fda0003f06270 */
[----:B------:R-:W-:Y:S01]  /*05f0*/  @!P0 IMAD.IADD R2, R10, 0x1, R9 ;  /* 0x000000010a028824 */ /* 0x000fe200078e0209 */
[----:B------:R-:W-:Y:S01]  /*0600*/  @!P0 IADD3 R9, R9, 0x80, RZ ;  /* 0x0000008009098810 */ /* 0x000fe20007ffe0ff */
[----:B------:R-:W-:-:S03]  /*0610*/  @!P0 IMAD.MOV.U32 R3, RZ, RZ, 0x2 ;  /* 0x00000002ff038424 */ /* 0x000fc600078e00ff */
[----:B------:R-:W-:Y:S01]  /*0620*/  ISETP.GE.AND P1, PT, R9, R0, PT ;  /* 0x000000000900720c */ /* 0x000fe20003f26270 */
[----:B------:R-:W-:Y:S01]  /*0630*/  @!P0 IMAD.WIDE.U32 R6, R2, R3, c[0x0][0x190] ;  /* 0x0000640002068625 */ /* 0x000fe200078e0003 */
[----:B------:R-:W-:-:S04]  /*0640*/  PRMT R13, RZ, 0x7610, R13 ;  /* 0x00007610ff0d7816 */ /* 0x000fc8000000000d */
[----:B------:R0:W2:Y:S07]  /*0650*/  @!P0 LDG.E.U16 R12, [R6.64] ;  /* 0x00000004060c8981 */ /* 0x0000ae000c1e1500 */
[----:B------:R-:W-:Y:S01]  /*0660*/  @!P1 IMAD.IADD R18, R10, 0x1, R9 ;  /* 0x000000010a129824 */ /* 0x000fe200078e0209 */
[----:B------:R-:W-:Y:S01]  /*0670*/  @!P1 IADD3 R9, R9, 0x80, RZ ;  /* 0x0000008009099810 */ /* 0x000fe20007ffe0ff */
[----:B------:R-:W-:-:S03]  /*0680*/  @!P1 IMAD.MOV.U32 R19, RZ, RZ, 0x2 ;  /* 0x00000002ff139424 */ /* 0x000fc600078e00ff */
[----:B------:R-:W-:Y:S01]  /*0690*/  ISETP.GE.AND P3, PT, R9, R0, PT ;  /* 0x000000000900720c */ /* 0x000fe20003f66270 */
[----:B------:R-:W-:-:S05]  /*06a0*/  @!P1 IMAD.WIDE.U32 R16, R18, R19, c[0x0][0x190] ;  /* 0x0000640012109625 */ /* 0x000fca00078e0013 */
[----:B------:R1:W3:Y:S01]  /*06b0*/  @!P1 LDG.E.U16 R13, [R16.64] ;  /* 0x00000004100d9981 */ /* 0x0002e2000c1e1500 */
[----:B------:R-:W-:-:S06]  /*06c0*/  PRMT R14, RZ, 0x7610, R14 ;  /* 0x00007610ff0e7816 */ /* 0x000fcc000000000e */
[----:B------:R-:W-:Y:S01]  /*06d0*/  @!P3 IMAD.IADD R5, R10, 0x1, R9 ;  /* 0x000000010a05b824 */ /* 0x000fe200078e0209 */
[----:B------:R-:W-:Y:S01]  /*06e0*/  @!P3 IADD3 R9, R9, 0x80, RZ ;  /* 0x000000800909b810 */ /* 0x000fe20007ffe0ff */
[----:B------:R-:W-:Y:S01]  /*06f0*/  @!P0 IMAD.WIDE.U32 R2, R2, R3, c[0x0][0x188] ;  /* 0x0000620002028625 */ /* 0x000fe200078e0003 */
[----:B------:R-:W-:Y:S02]  /*0700*/  PRMT R15, RZ, 0x7610, R15 ;  /* 0x00007610ff0f7816 */ /* 0x000fe4000000000f */
[----:B------:R-:W-:Y:S01]  /*0710*/  ISETP.GE.AND P4, PT, R9, R0, PT ;  /* 0x000000000900720c */ /* 0x000fe20003f86270 */
[----:B------:R-:W-:Y:S01]  /*0720*/  @!P1 IMAD.WIDE.U32 R18, R18, R19, c[0x0][0x188] ;  /* 0x0000620012129625 */ /* 0x000fe200078e0013 */
[----:B------:R4:W5:Y:S03]  /*0730*/  @!P0 LDG.E.U16 R14, [R2.64] ;  /* 0x00000004020e8981 */ /* 0x000966000c1e1500 */
[----:B------:R-:W-:Y:S01]  /*0740*/  @!P3 IMAD.MOV.U32 R8, RZ, RZ, 0x2 ;  /* 0x00000002ff08b424 */ /* 0x000fe200078e00ff */
[----:B------:R4:W5:Y:S01]  /*0750*/  @!P1 LDG.E.U16 R15, [R18.64] ;  /* 0x00000004120f9981 */ /* 0x000962000c1e1500 */
[----:B-1----:R-:W-:-:S02]  /*0760*/  PRMT R16, RZ, 0x7610, R16 ;  /* 0x00007610ff107816 */ /* 0x002fc40000000010 */
[----:B------:R-:W-:-:S04]  /*0770*/  @!P3 IMAD.WIDE.U32 R20, R5, R8, c[0x0][0x190] ;  /* 0x000064000514b625 */ /* 0x000fc800078e0008 */
[----:B0-----:R-:W-:Y:S01]  /*0780*/  @!P3 IMAD.WIDE.U32 R6, R5, R8, c[0x0][0x188] ;  /* 0x000062000506b625 */ /* 0x001fe200078e0008 */
[----:B------:R0:W5:Y:S03]  /*0790*/  @!P3 LDG.E.U16 R16, [R20.64] ;  /* 0x000000041410b981 */ /* 0x000166000c1e1500 */
[----:B------:R-:W-:Y:S01]  /*07a0*/  @!P4 IMAD.IADD R8, R10, 0x1, R9 ;  /* 0x000000010a08c824 */ /* 0x000fe200078e0209 */
[----:B------:R-:W-:Y:S02]  /*07b0*/  @!P4 IADD3 R9, R9, 0x80, RZ ;  /* 0x000000800909c810 */ /* 0x000fe40007ffe0ff */
[----:B------:R-:W-:Y:S02]  /*07c0*/  PRMT R17, RZ, 0x7610, R17 ;  /* 0x00007610ff117816 */ /* 0x000fe40000000011 */
[----:B------:R-:W-:Y:S01]  /*07d0*/  ISETP.GE.AND P0, PT, R9, R0, PT ;  /* 0x000000000900720c */ /* 0x000fe20003f06270 */
[----:B------:R-:W-:Y:S01]  /*07e0*/  @!P2 IMAD.MOV.U32 R5, RZ, RZ, 0x2 ;  /* 0x00000002ff05a424 */ /* 0x000fe200078e00ff */
[----:B----4-:R-:W-:-:S02]  /*07f0*/  PRMT R19, RZ, 0x7610, R19 ;  /* 0x00007610ff137816 */ /* 0x010fc40000000013 */
[----:B------:R1:W4:Y:S01]  /*0800*/  @!P3 LDG.E.U16 R17, [R6.64] ;  /* 0x000000040611b981 */ /* 0x000322000c1e1500 */
[----:B------:R-:W-:Y:S01]  /*0810*/  @!P2 IMAD.WIDE.U32 R2, R4, R5, c[0x0][0x188] ;  /* 0x000062000402a625 */ /* 0x000fe200078e0005 */
[----:B------:R-:W-:-:S03]  /*0820*/  PRMT R18, RZ, 0x7610, R18 ;  /* 0x00007610ff127816 */ /* 0x000fc60000000012 */
[----:B------:R-:W-:Y:S01]  /*0830*/  @!P2 IMAD.WIDE.U32 R4, R4, R5, c[0x0][0x190] ;  /* 0x000064000404a625 */ /* 0x000fe200078e0005 */
[----:B0-----:R-:W-:Y:S02]  /*0840*/  PRMT R20, RZ, 0x7610, R20 ;  /* 0x00007610ff147816 */ /* 0x001fe40000000014 */
[----:B------:R0:W4:Y:S01]  /*0850*/  @!P2 LDG.E.U16 R18, [R2.64] ;  /* 0x000000040212a981 */ /* 0x000122000c1e1500 */
[----:B------:R-:W-:Y:S02]  /*0860*/  @!P4 IMAD.MOV.U32 R27, RZ, RZ, 0x2 ;  /* 0x00000002ff1bc424 */ /* 0x000fe400078e00ff */
[----:B------:R-:W-:Y:S01]  /*0870*/  @!P0 IMAD.IADD R26, R10, 0x1, R9 ;  /* 0x000000010a1a8824 */ /* 0x000fe200078e0209 */
[----:B------:R0:W4:Y:S01]  /*0880*/  @!P2 LDG.E.U16 R19, [R4.64] ;  /* 0x000000040413a981 */ /* 0x000122000c1e1500 */
[----:B------:R-:W-:Y:S01]  /*0890*/  @!P4 IMAD.WIDE.U32 R24, R8, R27, c[0x0][0x190] ;  /* 0x000064000818c625 */ /* 0x000fe200078e001b */
[----:B------:R-:W-:-:S03]  /*08a0*/  PRMT R21, RZ, 0x7610, R21 ;  /* 0x00007610ff157816 */ /* 0x000fc60000000015 */
[----:B------:R-:W-:Y:S01]  /*08b0*/  @!P0 IMAD.MOV.U32 R29, RZ, RZ, 0x2 ;  /* 0x00000002ff1d8424 */ /* 0x000fe200078e00ff */
[----:B------:R0:W4:Y:S01]  /*08c0*/  @!P4 LDG.E.U16 R20, [R24.64] ;  /* 0x000000041814c981 */ /* 0x000122000c1e1500 */
[----:B------:R-:W-:Y:S02]  /*08d0*/  @!P0 IADD3 R9, R9, 0x80, RZ ;  /* 0x0000008009098810 */ /* 0x000fe40007ffe0ff */
[----:B-1----:R-:W-:Y:S02]  /*08e0*/  @!P0 IMAD.WIDE.U32 R6, R26, R29, c[0x0][0x190] ;  /* 0x000064001a068625 */ /* 0x002fe400078e001d */
[----:B------:R-:W-:-:S03]  /*08f0*/  ISETP.GE.AND P1, PT, R9, R0, PT ;  /* 0x000000000900720c */ /* 0x000fc60003f26270 */
[----:B------:R1:W4:Y:S01]  /*0900*/  @!P0 LDG.E.U16 R21, [R6.64] ;  /* 0x0000000406158981 */ /* 0x000322000c1e1500 */
[----:B------:R-:W-:Y:S01]  /*0910*/  PRMT R23, RZ, 0x7610, R23 ;  /* 0x00007610ff177816 */ /* 0x000fe20000000017 */
[----:B0-----:R-:W-:Y:S01]  /*0920*/  @!P4 IMAD.WIDE.U32 R2, R8, R27, c[0x0][0x188] ;  /* 0x000062000802c625 */ /* 0x001fe200078e001b */
[----:B------:R-:W-:-:S03]  /*0930*/  PRMT R22, RZ, 0x7610, R22 ;  /* 0x00007610ff167816 */ /* 0x000fc60000000016 */
[----:B------:R-:W-:Y:S01]  /*0940*/  @!P0 IMAD.WIDE.U32 R4, R26, R29, c[0x0][0x188] ;  /* 0x000062001a048625 */ /* 0x000fe200078e001d */
[----:B------:R0:W4:Y:S03]  /*0950*/  @!P4 LDG.E.U16 R23, [R2.64] ;  /* 0x000000040217c981 */ /* 0x000126000c1e1500 */
[----:B------:R-:W-:Y:S01]  /*0960*/  @!P1 IMAD.IADD R28, R10, 0x1, R9 ;  /* 0x000000010a1c9824 */ /* 0x000fe200078e0209 */
[----:B------:R-:W-:Y:S01]  /*0970*/  @!P1 IADD3 R9, R9, 0x80, RZ ;  /* 0x0000008009099810 */ /* 0x000fe20007ffe0ff */
[----:B------:R-:W-:Y:S01]  /*0980*/  @!P1 IMAD.MOV.U32 R27, RZ, RZ, 0x2 ;  /* 0x00000002ff1b9424 */ /* 0x000fe200078e00ff */
[----:B------:R0:W4:Y:S01]  /*0990*/  @!P0 LDG.E.U16 R22, [R4.64] ;  /* 0x0000000404168981 */ /* 0x000122000c1e1500 */
[----:B------:R-:W-:Y:S02]  /*09a0*/  PRMT R24, RZ, 0x7610, R24 ;  /* 0x00007610ff187816 */ /* 0x000fe40000000018 */
[----:B-1----:R-:W-:Y:S01]  /*09b0*/  @!P1 IMAD.WIDE.U32 R6, R28, R27, c[0x0][0x190] ;  /* 0x000064001c069625 */ /* 0x002fe200078e001b */
[----:B------:R-:W-:-:S04]  /*09c0*/  ISETP.GE.AND P0, PT, R9, R0, PT ;  /* 0x000000000900720c */ /* 0x000fc80003f06270 */
[----:B------:R1:W4:Y:S01]  /*09d0*/  @!P1 LDG.E.U16 R24, [R6.64] ;  /* 0x0000000406189981 */ /* 0x000322000c1e1500 */
[----:B------:R-:W-:-:S08]  /*09e0*/  PRMT R25, RZ, 0x7610, R25 ;  /* 0x00007610ff197816 */ /* 0x000fd00000000019 */
[----:B------:R-:W-:Y:S02]  /*09f0*/  @!P0 IMAD.IADD R29, R10, 0x1, R9 ;  /* 0x000000010a1d8824 */ /* 0x000fe400078e0209 */
[----:B0-----:R-:W-:-:S04]  /*0a00*/  @!P0 IMAD.MOV.U32 R4, RZ, RZ, 0x2 ;  /* 0x00000002ff048424 */ /* 0x001fc800078e00ff */
[----:B------:R-:W-:Y:S01]  /*0a10*/  @!P0 IMAD.WIDE.U32 R8, R29, R4, c[0x0][0x190] ;  /* 0x000064001d088625 */ /* 0x000fe200078e0004 */
[----:B------:R-:W-:-:S04]  /*0a20*/  PRMT R26, RZ, 0x7610, R26 ;  /* 0x00007610ff1a7816 */ /* 0x000fc8000000001a */
[----:B------:R0:W4:Y:S01]  /*0a30*/  @!P0 LDG.E.U16 R25, [R8.64] ;  /* 0x0000000408198981 */ /* 0x000122000c1e1500 */
[----:B------:R-:W-:-:S05]  /*0a40*/  @!P1 IMAD.WIDE.U32 R2, R28, R27, c[0x0][0x188] ;  /* 0x000062001c029625 */ /* 0x000fca00078e001b */
[----:B------:R0:W4:Y:S01]  /*0a50*/  @!P1 LDG.E.U16 R26, [R2.64] ;  /* 0x00000004021a9981 */ /* 0x000122000c1e1500 */
[----:B------:R-:W-:Y:S01]  /*0a60*/  PRMT R27, RZ, 0x7610, R27 ;  /* 0x00007610ff1b7816 */ /* 0x000fe2000000001b */
[----:B------:R-:W-:-:S05]  /*0a70*/  @!P0 IMAD.WIDE.U32 R4, R29, R4, c[0x0][0x188] ;  /* 0x000062001d048625 */ /* 0x000fca00078e0004 */
[----:B------:R0:W4:Y:S01]  /*0a80*/  @!P0 LDG.E.U16 R27, [R4.64] ;  /* 0x00000004041b8981 */ /* 0x000122000c1e1500 */
[C---:B-1----:R-:W-:Y:S02]  /*0a90*/  IADD3 R7, R11.reuse, 0x80, RZ ;  /* 0x000000800b077810 */ /* 0x042fe40007ffe0ff */
[----:B------:R-:W-:Y:S02]  /*0aa0*/  IADD3 R29, R11, 0x100, RZ ;  /* 0x000001000b1d7810 */ /* 0x000fe40007ffe0ff */
[-C--:B------:R-:W-:Y:S02]  /*0ab0*/  ISETP.GE.AND P4, PT, R7, R0.reuse, PT ;  /* 0x000000000700720c */ /* 0x080fe40003f86270 */
[----:B------:R-:W-:Y:S02]  /*0ac0*/  ISETP.GE.AND P1, PT, R29, R0, PT ;  /* 0x000000001d00720c */ /* 0x000fe40003f26270 */
[C---:B0-----:R-:W-:Y:S02]  /*0ad0*/  IADD3 R3, R11.reuse, 0x180, RZ ;  /* 0x000001800b037810 */ /* 0x041fe40007ffe0ff */
[----:B------:R-:W-:-:S02]  /*0ae0*/  IADD3 R5, R11, 0x200, RZ ;  /* 0x000002000b057810 */ /* 0x000fc40007ffe0ff */
[----:B------:R-:W-:-:S04]  /*0af0*/  IADD3 R9, R11, 0x380, RZ ;  /* 0x000003800b097810 */ /* 0x000fc80007ffe0ff */
[----:B------:R-:W-:Y:S01]  /*0b00*/  ISETP.GE.AND P6, PT, R9, R0, PT ;  /* 0x000000000900720c */ /* 0x000fe20003fc6270 */
[----:B------:R-:W-:Y:S01]  /*0b10*/  BSSY B0, `(.L_x_807) ;  /* 0x000007c000007945 */ /* 0x000fe20003800000 */
[----:B------:R-:W-:Y:S01]  /*0b20*/  BSSY B1, `(.L_x_808) ;  /* 0x0000074000017945 */ /* 0x000fe20003800000 */
[----:B--2---:R-:W-:-:S04]  /*0b30*/  @!P4 PRMT R12, RZ, 0x5410, R12 ;  /* 0x00005410ff0cc816 */ /* 0x004fc8000000000c */
[C---:B------:R-:W-:Y:S02]  /*0b40*/  @!P4 FSETP.GT.FTZ.AND P0, PT, R12.reuse, -3, PT ;  /* 0xc04000000c00c80b */ /* 0x040fe40003f14000 */
[----:B------:R-:W-:-:S04]  /*0b50*/  @!P4 FSETP.GEU.FTZ.AND P3, PT, R12, 3, PT ;  /* 0x404000000c00c80b */ /* 0x000fc80003f7e000 */
[----:B------:R-:W-:Y:S02]  /*0b60*/  @!P4 PLOP3.LUT P0, PT, P0, P3, PT, 0x20, 0x0 ;  /* 0x000000000000c81c */ /* 0x000fe40000706470 */
[----:B---3--:R-:W-:-:S04]  /*0b70*/  @!P1 PRMT R13, RZ, 0x5410, R13 ;  /* 0x00005410ff0d9816 */ /* 0x008fc8000000000d */
[C---:B------:R-:W-:Y:S02]  /*0b80*/  @!P1 FSETP.GT.FTZ.AND P3, PT, R13.reuse, -3, PT ;  /* 0xc04000000d00980b */ /* 0x040fe40003f74000 */
[----:B------:R-:W-:-:S04]  /*0b90*/  @!P1 FSETP.GEU.FTZ.AND P5, PT, R13, 3, PT ;  /* 0x404000000d00980b */ /* 0x000fc80003fbe000 */
[----:B------:R-:W-:Y:S02]  /*0ba0*/  @!P1 PLOP3.LUT P5, PT, P3, P5, PT, 0x20, 0x0 ;  /* 0x000000000000981c */ /* 0x000fe40001faa470 */
[----:B------:R-:W-:Y:S02]  /*0bb0*/  ISETP.GE.AND P3, PT, R3, R0, PT ;  /* 0x000000000300720c */ /* 0x000fe40003f66270 */
[----:B-----5:R-:W-:Y:S02]  /*0bc0*/  @!P4 PRMT R14, RZ, 0x5410, R14 ;  /* 0x00005410ff0ec816 */ /* 0x020fe4000000000e */
[----:B------:R-:W-:-:S03]  /*0bd0*/  @!P1 PRMT R15, RZ, 0x5410, R15 ;  /* 0x00005410ff0f9816 */ /* 0x000fc6000000000f */
[----:B------:R-:W-:Y:S02]  /*0be0*/  @!P4 FMUL.FTZ R14, R14, 0.16666667163372039795 ;  /* 0x3e2aaaab0e0ec820 */ /* 0x000fe40000410000 */
[----:B------:R-:W-:-:S04]  /*0bf0*/  @!P1 FMUL.FTZ R15, R15, 0.16666667163372039795 ;  /* 0x3e2aaaab0f0f9820 */ /* 0x000fc80000410000 */
[----:B------:R-:W-:Y:S02]  /*0c00*/  @!P3 PRMT R16, RZ, 0x5410, R16 ;  /* 0x00005410ff10b816 */ /* 0x000fe40000000010 */
[----:B------:R-:W-:Y:S02]  /*0c10*/  @!P4 FSEL R4, R14, RZ, P0 ;  /* 0x000000ff0e04c208 */ /* 0x000fe40000000000 */
[----:B------:R-:W-:Y:S02]  /*0c20*/  @!P1 FSEL R3, R15, RZ, P5 ;  /* 0x000000ff0f039208 */ /* 0x000fe40002800000 */
[C---:B------:R-:W-:Y:S02]  /*0c30*/  @!P3 FSETP.GT.FTZ.AND P0, PT, R16.reuse, -3, PT ;  /* 0xc04000001000b80b */ /* 0x040fe40003f14000 */
[----:B------:R-:W-:-:S04]  /*0c40*/  @!P3 FSETP.GEU.FTZ.AND P5, PT, R16, 3, PT ;  /* 0x404000001000b80b */ /* 0x000fc80003fbe000 */
[----:B------:R-:W-:Y:S02]  /*0c50*/  @!P3 PLOP3.LUT P0, PT, P0, P5, PT, 0x20, 0x0 ;  /* 0x000000000000b81c */ /* 0x000fe4000070a470 */
[----:B------:R-:W-:Y:S02]  /*0c60*/  ISETP.GE.AND P5, PT, R5, R0, PT ;  /* 0x000000000500720c */ /* 0x000fe40003fa6270 */
[----:B------:R-:W-:Y:S02]  /*0c70*/  IADD3 R5, R11, 0x280, RZ ;  /* 0x000002800b057810 */ /* 0x000fe40007ffe0ff */
[----:B----4-:R-:W-:Y:S02]  /*0c80*/  @!P3 PRMT R17, RZ, 0x5410, R17 ;  /* 0x00005410ff11b816 */ /* 0x010fe40000000011 */
[----:B------:R-:W-:Y:S02]  /*0c90*/  @!P4 F2FP.BF16.PACK_AB R4, RZ, R4 ;  /* 0x00000004ff04c23e */ /* 0x000fe400000010ff */
[----:B------:R-:W-:Y:S01]  /*0ca0*/  ISETP.GE.AND P4, PT, R5, R0, PT ;  /* 0x000000000500720c */ /* 0x000fe20003f86270 */
[----:B------:R-:W-:Y:S01]  /*0cb0*/  @!P3 FMUL.FTZ R17, R17, 0.16666667163372039795 ;  /* 0x3e2aaaab1111b820 */ /* 0x000fe20000410000 */
[----:B------:R-:W-:-:S02]  /*0cc0*/  @!P2 PRMT R19, RZ, 0x5410, R19 ;  /* 0x00005410ff13a816 */ /* 0x000fc40000000013 */
[----:B------:R-:W-:Y:S02]  /*0cd0*/  @!P2 PRMT R18, RZ, 0x5410, R18 ;  /* 0x00005410ff12a816 */ /* 0x000fe40000000012 */
[----:B------:R-:W-:Y:S02]  /*0ce0*/  @!P1 F2FP.BF16.PACK_AB R3, RZ, R3 ;  /* 0x00000003ff03923e */ /* 0x000fe400000010ff */
[----:B------:R-:W-:Y:S02]  /*0cf0*/  @!P3 FSEL R2, R17, RZ, P0 ;  /* 0x000000ff1102b208 */ /* 0x000fe40000000000 */
[C---:B------:R-:W-:Y:S02]  /*0d00*/  @!P2 FSETP.GT.FTZ.AND P0, PT, R19.reuse, -3, PT ;  /* 0xc04000001300a80b */ /* 0x040fe40003f14000 */
[----:B------:R-:W-:Y:S02]  /*0d10*/  @!P2 FSETP.GEU.FTZ.AND P1, PT, R19, 3, PT ;  /* 0x404000001300a80b */ /* 0x000fe40003f3e000 */
[----:B------:R-:W-:Y:S01]  /*0d20*/  @!P5 PRMT R20, RZ, 0x5410, R20 ;  /* 0x00005410ff14d816 */ /* 0x000fe20000000014 */
[----:B------:R-:W-:Y:S01]  /*0d30*/  @!P2 FMUL.FTZ R8, R18, 0.16666667163372039795 ;  /* 0x3e2aaaab1208a820 */ /* 0x000fe20000410000 */
[----:B------:R-:W-:-:S02]  /*0d40*/  @!P3 F2FP.BF16.PACK_AB R2, RZ, R2 ;  /* 0x00000002ff02b23e */ /* 0x000fc400000010ff */
[----:B------:R-:W-:Y:S02]  /*0d50*/  @!P2 PLOP3.LUT P0, PT, P0, P1, PT, 0x20, 0x0 ;  /* 0x000000000000a81c */ /* 0x000fe40000702470 */
[C---:B------:R-:W-:Y:S02]  /*0d60*/  @!P5 FSETP.GT.FTZ.AND P1, PT, R20.reuse, -3, PT ;  /* 0xc04000001400d80b */ /* 0x040fe40003f34000 */
[----:B------:R-:W-:Y:S02]  /*0d70*/  @!P5 FSETP.GEU.FTZ.AND P3, PT, R20, 3, PT ;  /* 0x404000001400d80b */ /* 0x000fe40003f7e000 */
[----:B------:R-:W-:Y:S02]  /*0d80*/  @!P4 PRMT R21, RZ, 0x5410, R21 ;  /* 0x00005410ff15c816 */ /* 0x000fe40000000015 */
[----:B------:R-:W-:Y:S02]  /*0d90*/  @!P2 FSEL R8, R8, RZ, P0 ;  /* 0x000000ff0808a208 */ /* 0x000fe40000000000 */
[----:B------:R-:W-:-:S02]  /*0da0*/  @!P5 PLOP3.LUT P0, PT, P1, P3, PT, 0x20, 0x0 ;  /* 0x000000000000d81c */ /* 0x000fc40000f06470 */
[C---:B------:R-:W-:Y:S02]  /*0db0*/  @!P4 FSETP.GT.FTZ.AND P1, PT, R21.reuse, -3, PT ;  /* 0xc04000001500c80b */ /* 0x040fe40003f34000 */
[----:B------:R-:W-:Y:S02]  /*0dc0*/  @!P4 FSETP.GEU.FTZ.AND P3, PT, R21, 3, PT ;  /* 0x404000001500c80b */ /* 0x000fe40003f7e000 */
[----:B------:R-:W-:Y:S02]  /*0dd0*/  IADD3 R5, R11, 0x300, RZ ;  /* 0x000003000b057810 */ /* 0x000fe40007ffe0ff */
[----:B------:R-:W-:Y:S02]  /*0de0*/  @!P4 PLOP3.LUT P1, PT, P1, P3, PT, 0x20, 0x0 ;  /* 0x000000000000c81c */ /* 0x000fe40000f26470 */
[----:B------:R-:W-:Y:S02]  /*0df0*/  ISETP.GE.AND P3, PT, R5, R0, PT ;  /* 0x000000000500720c */ /* 0x000fe40003f66270 */
[----:B------:R-:W-:-:S02]  /*0e00*/  @!P5 PRMT R23, RZ, 0x5410, R23 ;  /* 0x00005410ff17d816 */ /* 0x000fc40000000017 */
        /* <DEDUP_REMOVED lines=9> */
[----:B------:R-:W-:Y:S01]  /*0ea0*/  @!P6 PRMT R25, RZ, 0x5410, R25 ;  /* 0x00005410ff19e816 */ /* 0x000fe20000000019 */
[----:B------:R-:W-:Y:S01]  /*0eb0*/  @!P2 IMAD.IADD R12, R10, 0x1, R11 ;  /* 0x000000010a0ca824 */ /* 0x000fe200078e020b */
[----:B------:R-:W-:Y:S02]  /*0ec0*/  @!P2 F2FP.BF16.PACK_AB R8, RZ, R8 ;  /* 0x00000008ff08a23e */ /* 0x000fe400000010ff */
[----:B------:R-:W-:Y:S01]  /*0ed0*/  @!P6 FSETP.GEU.FTZ.AND P1, PT, R25, 3, PT ;  /* 0x404000001900e80b */ /* 0x000fe20003f3e000 */
[----:B------:R-:W-:-:S06]  /*0ee0*/  @!P2 IMAD.MOV.U32 R13, RZ, RZ, 0x2 ;  /* 0x00000002ff0da424 */ /* 0x000fcc00078e00ff */
[----:B------:R-:W-:Y:S02]  /*0ef0*/  P2R R9, PR, RZ, 0x1 ;  /* 0x00000001ff097803 */ /* 0x000fe40000000000 */
[----:B------:R-:W-:Y:S01]  /*0f00*/  @!P6 FSETP.GT.FTZ.AND P0, PT, R25, -3, PT ;  /* 0xc04000001900e80b */ /* 0x000fe20003f14000 */
[----:B------:R-:W-:Y:S01]  /*0f10*/  @!P2 IMAD.WIDE.U32 R12, R12, R13, c[0x0][0x180] ;  /* 0x000060000c0ca625 */ /* 0x000fe200078e000d */
[----:B------:R-:W-:Y:S02]  /*0f20*/  @!P3 PRMT R26, RZ, 0x5410, R26 ;  /* 0x00005410ff1ab816 */ /* 0x000fe4000000001a */
[----:B------:R-:W-:Y:S02]  /*0f30*/  @!P6 PLOP3.LUT P0, PT, P0, P1, PT, 0x20, 0x0 ;  /* 0x000000000000e81c */ /* 0x000fe40000702470 */
[----:B------:R-:W-:Y:S02]  /*0f40*/  ISETP.NE.AND P1, PT, R9, RZ, PT ;  /* 0x000000ff0900720c */ /* 0x000fe40003f25270 */
[----:B------:R-:W-:Y:S01]  /*0f50*/  PRMT R9, R8, 0x7610, R9 ;  /* 0x0000761008097816 */ /* 0x000fe20000000009 */
[----:B------:R-:W-:-:S02]  /*0f60*/  @!P3 FMUL.FTZ R26, R26, 0.16666667163372039795 ;  /* 0x3e2aaaab1a1ab820 */ /* 0x000fc40000410000 */
[----:B------:R-:W-:Y:S02]  /*0f70*/  @!P2 IMAD.MOV.U32 R11, RZ, RZ, R7 ;  /* 0x000000ffff0ba224 */ /* 0x000fe400078e0007 */
[----:B------:R0:W-:Y:S01]  /*0f80*/  @!P2 STG.E.U16 [R12.64], R9 ;  /* 0x000000090c00a986 */ /* 0x0001e2000c101504 */
[----:B------:R-:W-:Y:S02]  /*0f90*/  @!P3 FSEL R26, R26, RZ, P1 ;  /* 0x000000ff1a1ab208 */ /* 0x000fe40000800000 */
[----:B------:R-:W-:Y:S02]  /*0fa0*/  ISETP.GE.AND P1, PT, R11, R0, PT ;  /* 0x000000000b00720c */ /* 0x000fe40003f26270 */
[----:B------:R-:W-:-:S05]  /*0fb0*/  @!P6 PRMT R27, RZ, 0x5410, R27 ;  /* 0x00005410ff1be816 */ /* 0x000fca000000001b */
[----:B------:R-:W-:Y:S01]  /*0fc0*/  @!P6 FMUL.FTZ R27, R27, 0.16666667163372039795 ;  /* 0x3e2aaaab1b1be820 */ /* 0x000fe20000410000 */
[----:B------:R-:W-:-:S04]  /*0fd0*/  @!P5 F2FP.BF16.PACK_AB R8, RZ, R6 ;  /* 0x00000006ff08d23e */ /* 0x000fc800000010ff */
[----:B------:R-:W-:Y:S02]  /*0fe0*/  @!P6 FSEL R27, R27, RZ, P0 ;  /* 0x000000ff1b1be208 */ /* 0x000fe40000000000 */
[----:B------:R-:W-:Y:S02]  /*0ff0*/  @!P4 F2FP.BF16.PACK_AB R7, RZ, R5 ;  /* 0x00000005ff07c23e */ /* 0x000fe400000010ff */
[----:B------:R-:W-:Y:S02]  /*1000*/  @!P3 F2FP.BF16.PACK_AB R6, RZ, R26 ;  /* 0x0000001aff06b23e */ /* 0x000fe400000010ff */
[----:B------:R-:W-:Y:S01]  /*1010*/  @!P6 F2FP.BF16.PACK_AB R5, RZ, R27 ;  /* 0x0000001bff05e23e */ /* 0x000fe200000010ff */
[----:B------:R-:W-:Y:S05]  /*1020*/  @P1 BRA `(.L_x_809) ;  /* 0x000000c000001947 */ /* 0x000fea0003800000 */
[----:B0-----:R-:W-:Y:S01]  /*1030*/  IMAD.IADD R12, R10, 0x1, R11 ;  /* 0x000000010a0c7824 */ /* 0x001fe200078e020b */
[----:B------:R-:W-:Y:S01]  /*1040*/  IADD3 R11, R11, 0x80, RZ ;  /* 0x000000800b0b7810 */ /* 0x000fe20007ffe0ff */
[----:B------:R-:W-:-:S03]  /*1050*/  IMAD.MOV.U32 R13, RZ, RZ, 0x2 ;  /* 0x00000002ff0d7424 */ /* 0x000fc600078e00ff */
[----:B------:R-:W-:Y:S01]  /*1060*/  ISETP.GE.AND P0, PT, R11, R0, PT ;  /* 0x000000000b00720c */ /* 0x000fe20003f06270 */
[----:B------:R-:W-:-:S05]  /*1070*/  IMAD.WIDE.U32 R12, R12, R13, c[0x0][0x180] ;  /* 0x000060000c0c7625 */ /* 0x000fca00078e000d */
[----:B------:R0:W-:Y:S07]  /*1080*/  STG.E.U16 [R12.64], R4 ;  /* 0x000000040c007986 */ /* 0x0001ee000c101504 */
[----:B------:R-:W-:Y:S05]  /*1090*/  @P0 BRA `(.L_x_810) ;  /* 0x000000d000000947 */ /* 0x000fea0003800000 */
[----:B0-----:R-:W-:Y:S01]  /*10a0*/  IMAD.IADD R12, R10, 0x1, R11 ;  /* 0x000000010a0c7824 */ /* 0x001fe200078e020b */
[----:B------:R-:W-:Y:S01]  /*10b0*/  IADD3 R11, R11, 0x80, RZ ;  /* 0x000000800b0b7810 */ /* 0x000fe20007ffe0ff */
[----:B------:R-:W-:-:S04]  /*10c0*/  IMAD.MOV.U32 R13, RZ, RZ, 0x2 ;  /* 0x00000002ff0d7424 */ /* 0x000fc800078e00ff */
[----:B------:R-:W-:-:S05]  /*10d0*/  IMAD.WIDE.U32 R12, R12, R13, c[0x0][0x180] ;  /* 0x000060000c0c7625 */ /* 0x000fca00078e000d */
[----:B------:R0:W-:Y:S02]  /*10e0*/  STG.E.U16 [R12.64], R3 ;  /* 0x000000030c007986 */ /* 0x0001e4000c101504 */
.L_x_809:
[----:B0-----:R-:W-:-:S13]  /*10f0*/  ISETP.GE.AND P0, PT, R11, R0, PT ;  /* 0x000000000b00720c */ /* 0x001fda0003f06270 */
[----:B------:R-:W-:Y:S05]  /*1100*/  @P0 BRA `(.L_x_811) ;  /* 0x000000d000000947 */ /* 0x000fea0003800000 */
[----:B------:R-:W-:Y:S01]  /*1110*/  IMAD.IADD R3, R10, 0x1, R11 ;  /* 0x000000010a037824 */ /* 0x000fe200078e020b */
[----:B------:R-:W-:Y:S01]  /*1120*/  PRMT R9, R2, 0x7610, R9 ;  /* 0x0000761002097816 */ /* 0x000fe20000000009 */
[----:B------:R-:W-:Y:S01]  /*1130*/  IMAD.MOV.U32 R4, RZ, RZ, 0x2 ;  /* 0x00000002ff047424 */ /* 0x000fe200078e00ff */
[----:B------:R-:W-:-:S03]  /*1140*/  IADD3 R11, R11, 0x80, RZ ;  /* 0x000000800b0b7810 */ /* 0x000fc60007ffe0ff */
[----:B------:R-:W-:-:S05]  /*1150*/  IMAD.WIDE.U32 R2, R3, R4, c[0x0][0x180] ;  /* 0x0000600003027625 */ /* 0x000fca00078e0004 */
[----:B------:R0:W-:Y:S02]  /*1160*/  STG.E.U16 [R2.64], R9 ;  /* 0x0000000902007986 */ /* 0x0001e4000c101504 */
.L_x_810:
[----:B------:R-:W-:-:S13]  /*1170*/  ISETP.GE.AND P0, PT, R11, R0, PT ;  /* 0x000000000b00720c */ /* 0x000fda0003f06270 */
[----:B------:R-:W-:Y:S05]  /*1180*/  @P0 BRA `(.L_x_812) ;  /* 0x000000d000000947 */ /* 0x000fea0003800000 */
[----:B0-----:R-:W-:Y:S01]  /*1190*/  IMAD.IADD R2, R10, 0x1, R11 ;  /* 0x000000010a027824 */ /* 0x001fe200078e020b */
[----:B------:R-:W-:Y:S01]  /*11a0*/  IADD3 R11, R11, 0x80, RZ ;  /* 0x000000800b0b7810 */ /* 0x000fe20007ffe0ff */
[----:B------:R-:W-:-:S04]  /*11b0*/  IMAD.MOV.U32 R3, RZ, RZ, 0x2 ;  /* 0x00000002ff037424 */ /* 0x000fc800078e00ff */
[----:B------:R-:W-:-:S05]  /*11c0*/  IMAD.WIDE.U32 R2, R2, R3, c[0x0][0x180] ;  /* 0x0000600002027625 */ /* 0x000fca00078e0003 */
[----:B------:R0:W-:Y:S02]  /*11d0*/  STG.E.U16 [R2.64], R8 ;  /* 0x0000000802007986 */ /* 0x0001e4000c101504 */
.L_x_811:
[----:B------:R-:W-:-:S13]  /*11e0*/  ISETP.GE.AND P0, PT, R11, R0, PT ;  /* 0x000000000b00720c */ /* 0x000fda0003f06270 */
[----:B------:R-:W-:Y:S01]  /*11f0*/  @P0 BREAK B1 ;  /* 0x0000000000010942 */ /* 0x000fe20003800000 */
[----:B------:R-:W-:Y:S05]  /*1200*/  @P0 BRA `(.L_x_813) ;  /* 0x000000c000000947 */ /* 0x000fea0003800000 */
[----:B0-----:R-:W-:Y:S01]  /*1210*/  IMAD.IADD R2, R10, 0x1, R11 ;  /* 0x000000010a027824 */ /* 0x001fe200078e020b */
[----:B------:R-:W-:Y:S01]  /*1220*/  IADD3 R11, R11, 0x80, RZ ;  /* 0x000000800b0b7810 */ /* 0x000fe20007ffe0ff */
[----:B------:R-:W-:-:S04]  /*1230*/  IMAD.MOV.U32 R3, RZ, RZ, 0x2 ;  /* 0x00000002ff037424 */ /* 0x000fc800078e00ff */
[----:B------:R-:W-:-:S05]  /*1240*/  IMAD.WIDE.U32 R2, R2, R3, c[0x0][0x180] ;  /* 0x0000600002027625 */ /* 0x000fca00078e0003 */
[----:B------:R0:W-:Y:S02]  /*1250*/  STG.E.U16 [R2.64], R7 ;  /* 0x0000000702007986 */ /* 0x0001e4000c101504 */
.L_x_812:
[----:B------:R-:W-:Y:S05]  /*1260*/  BSYNC B1 ;  /* 0x0000000000017941 */ /* 0x000fea0003800000 */
.L_x_808:
[----:B------:R-:W-:-:S13]  /*1270*/  ISETP.GE.AND P0, PT, R11, R0, PT ;  /* 0x000000000b00720c */ /* 0x000fda0003f06270 */
[----:B0-----:R-:W-:Y:S01]  /*1280*/  @!P0 IMAD.IADD R2, R10, 0x1, R11 ;  /* 0x000000010a028824 */ /* 0x001fe200078e020b */
[----:B------:R-:W-:Y:S01]  /*1290*/  @!P0 IADD3 R11, R11, 0x80, RZ ;  /* 0x000000800b0b8810 */ /* 0x000fe20007ffe0ff */
[----:B------:R-:W-:-:S04]  /*12a0*/  @!P0 IMAD.MOV.U32 R3, RZ, RZ, 0x2 ;  /* 0x00000002ff038424 */ /* 0x000fc800078e00ff */
[----:B------:R-:W-:-:S05]  /*12b0*/  @!P0 IMAD.WIDE.U32 R2, R2, R3, c[0x0][0x180] ;  /* 0x0000600002028625 */ /* 0x000fca00078e0003 */
[----:B------:R0:W-:Y:S02]  /*12c0*/  @!P0 STG.E.U16 [R2.64], R6 ;  /* 0x0000000602008986 */ /* 0x0001e4000c101504 */
.L_x_813:
[----:B------:R-:W-:Y:S05]  /*12d0*/  BSYNC B0 ;  /* 0x0000000000007941 */ /* 0x000fea0003800000 */
.L_x_807:
[----:B------:R-:W-:Y:S01]  /*12e0*/  WARPSYNC 0xffffffff ;  /* 0xffffffff00007948 */ /* 0x000fe20003800000 */
[----:B------:R-:W-:-:S13]  /*12f0*/  ISETP.GE.AND P0, PT, R11, R0, PT ;  /* 0x000000000b00720c */ /* 0x000fda0003f06270 */
[----:B------:R-:W-:Y:S05]  /*1300*/  @P0 EXIT ;  /* 0x000000000000094d */ /* 0x000fea0003800000 */
[----:B0-----:R-:W-:Y:S02]  /*1310*/  IMAD.IADD R2, R10, 0x1, R11 ;  /* 0x000000010a027824 */ /* 0x001fe400078e020b */
[----:B------:R-:W-:-:S04]  /*1320*/  IMAD.MOV.U32 R3, RZ, RZ, 0x2 ;  /* 0x00000002ff037424 */ /* 0x000fc800078e00ff */
[----:B------:R-:W-:-:S05]  /*1330*/  IMAD.WIDE.U32 R2, R2, R3, c[0x0][0x180] ;  /* 0x0000600002027625 */ /* 0x000fca00078e0003 */
[----:B------:R-:W-:Y:S01]  /*1340*/  STG.E.U16 [R2.64], R5 ;  /* 0x0000000502007986 */ /* 0x000fe2000c101504 */
[----:B------:R-:W-:Y:S05]  /*1350*/  EXIT ;  /* 0x000000000000794d */ /* 0x000fea0003800000 */
.L_x_814:
        /* <DEDUP_REMOVED lines=10> */
.L_x_5450:


//--------------------- .text._ZN2at6native29vectorized_elementwise_kernelILi4EZZZNS0_68_GLOBAL__N__08176361_30_ActivationHardsigmoidKernel_cu_1520ed90_304427hardsigmoid_backward_kernelERNS_18TensorIteratorBaseEENKUlvE_clEvENKUlvE2_clEvEUlN3c108BFloat16ES8_E_St5arrayIPcLm3EEEEviT0_T1_ --------------------------
	.section	.text._ZN2at6native29vectorized_elementwise_kernelILi4EZZZNS0_68_GLOBAL__N__08176361_30_ActivationHardsigmoidKernel_cu_1520ed90_304427hardsigmoid_backward_kernelERNS_18TensorIteratorBaseEENKUlvE_clEvENKUlvE2_clEvEUlN3c108BFloat16ES8_E_St5arrayIPcLm3EEEEviT0_T1_,"ax",@progbits
	.sectioninfo	@"SHI_REGISTERS=32"
	.align	128
        .global         _ZN2at6native29vectorized_elementwise_kernelILi4EZZZNS0_68_GLOBAL__N__08176361_30_ActivationHardsigmoidKernel_cu_1520ed90_304427hardsigmoid_backward_kernelERNS_18TensorIteratorBaseEENKUlvE_clEvENKUlvE2_clEvEUlN3c108BFloat16ES8_E_St5arrayIPcLm3EEEEviT0_T1_
        .type           _ZN2at6native29vectorized_elementwise_kernelILi4EZZZNS0_68_GLOBAL__N__08176361_30_ActivationHardsigmoidKernel_cu_1520ed90_304427hardsigmoid_backward_kernelERNS_18TensorIteratorBaseEENKUlvE_clEvENKUlvE2_clEvEUlN3c108BFloat16ES8_E_St5arrayIPcLm3EEEEviT0_T1_,@function
        .size           _ZN2at6native29vectorized_elementwise_kernelILi4EZZZNS0_68_GLOBAL__N__08176361_30_ActivationHardsigmoidKernel_cu_1520ed90_304427hardsigmoid_backward_kernelERNS_18TensorIteratorBaseEENKUlvE_clEvENKUlvE2_clEvEUlN3c108BFloat16ES8_E_St5arrayIPcLm3EEEEviT0_T1_,(.L_x_5451 - _ZN2at6native29vectorized_elementwise_kernelILi4EZZZNS0_68_GLOBAL__N__08176361_30_ActivationHardsigmoidKernel_cu_1520ed90_304427hardsigmoid_backward_kernelERNS_18TensorIteratorBaseEENKUlvE_clEvENKUlvE2_clEvEUlN3c108BFloat16ES8_E_St5arrayIPcLm3EEEEviT0_T1_)
        .other          _ZN2at6native29vectorized_elementwise_kernelILi4EZZZNS0_68_GLOBAL__N__08176361_30_ActivationHardsigmoidKernel_cu_1520ed90_304427hardsigmoid_backward_kernelERNS_18TensorIteratorBaseEENKUlvE_clEvENKUlvE2_clEvEUlN3c108BFloat16ES8_E_St5arrayIPcLm3EEEEviT0_T1_,@"STO_CUDA_ENTRY STV_DEFAULT"
_ZN2at6native29vectorized_elementwise_kernelILi4EZZZNS0_68_GLOBAL__N__08176361_30_ActivationHardsigmoidKernel_cu_1520ed90_304427hardsigmoid_backward_kernelERNS_18TensorIteratorBaseEENKUlvE_clEvENKUlvE2_clEvEUlN3c108BFloat16ES8_E_St5arrayIPcLm3EEEEviT0_T1_:
.text._ZN2at6native29vectorized_elementwise_kernelILi4EZZZNS0_68_GLOBAL__N__08176361_30_ActivationHardsigmoidKernel_cu_1520ed90_304427hardsigmoid_backward_kernelERNS_18TensorIteratorBaseEENKUlvE_clEvENKUlvE2_clEvEUlN3c108BFloat16ES8_E_St5arrayIPcLm3EEEEviT0_T1_:
        /* <DEDUP_REMOVED lines=10> */
[----:B0-----:R-:W-:-:S04]  /*00a0*/  IMAD.WIDE.U32 R16, R11, 0x8, R2 ;  /* 0x000000080b107825 */ /* 0x001fc800078e0002 */
[----:B------:R-:W-:Y:S01]  /*00b0*/  IMAD.WIDE R2, R10, R9, c[0x0][0x188] ;  /* 0x000062000a027625 */ /* 0x000fe200078e0209 */
[----:B------:R-:W2:Y:S04]  /*00c0*/  LDG.E.64 R12, [R16.64] ;  /* 0x00000004100c7981 */ /* 0x000ea8000c1e1b00 */
[----:B------:R-:W3:Y:S01]  /*00d0*/  LDG.E.64 R4, [R16.64+0x400] ;  /* 0x0004000410047981 */ /* 0x000ee2000c1e1b00 */
[----:B------:R-:W-:-:S05]  /*00e0*/  IMAD.WIDE.U32 R14, R11, 0x8, R2 ;  /* 0x000000080b0e7825 */ /* 0x000fca00078e0002 */
[----:B------:R-:W4:Y:S04]  /*00f0*/  LDG.E.64 R2, [R14.64] ;  /* 0x000000040e027981 */ /* 0x000f28000c1e1b00 */
[----:B------:R-:W5:Y:S01]  /*0100*/  LDG.E.64 R6, [R14.64+0x400] ;  /* 0x000400040e067981 */ /* 0x000f62000c1e1b00 */
[----:B------:R-:W-:-:S06]  /*0110*/  IMAD.WIDE.U32 R8, R10, R9, c[0x0][0x180] ;  /* 0x000060000a087625 */ /* 0x000fcc00078e0009 */
[----:B------:R-:W-:Y:S01]  /*0120*/  IMAD.WIDE R8, R11, 0x8, R8 ;  /* 0x000000080b087825 */ /* 0x000fe200078e0208 */
[----:B--2---:R-:W-:-:S04]  /*0130*/  PRMT R0, RZ, 0x5410, R12 ;  /* 0x00005410ff007816 */ /* 0x004fc8000000000c */
[C---:B------:R-:W-:Y:S02]  /*0140*/  FSETP.GT.FTZ.AND P3, PT, R0.reuse, -3, PT ;  /* 0xc04000000000780b */ /* 0x040fe40003f74000 */
[----:B------:R-:W-:Y:S02]  /*0150*/  FSETP.GEU.FTZ.AND P1, PT, R0, 3, PT ;  /* 0x404000000000780b */ /* 0x000fe40003f3e000 */
[----:B------:R-:W-:Y:S02]  /*0160*/  PRMT R0, RZ, 0x5410, R13 ;  /* 0x00005410ff007816 */ /* 0x000fe4000000000d */
[----:B------:R-:W-:Y:S02]  /*0170*/  PRMT R12, RZ, 0x7610, R12 ;  /* 0x00007610ff0c7816 */ /* 0x000fe4000000000c */
[C---:B------:R-:W-:Y:S02]  /*0180*/  FSETP.GT.FTZ.AND P6, PT, R0.reuse, -3, PT ;  /* 0xc04000000000780b */ /* 0x040fe40003fd4000 */
[----:B------:R-:W-:-:S02]  /*0190*/  FSETP.GEU.FTZ.AND P5, PT, R0, 3, PT ;  /* 0x404000000000780b */ /* 0x000fc40003fbe000 */
[--C-:B----4-:R-:W-:Y:S02]  /*01a0*/  PRMT R0, RZ, 0x5410, R2.reuse ;  /* 0x00005410ff007816 */ /* 0x110fe40000000002 */
[----:B------:R-:W-:Y:S02]  /*01b0*/  PRMT R2, RZ, 0x7610, R2 ;  /* 0x00007610ff027816 */ /* 0x000fe40000000002 */
[C---:B------:R-:W-:Y:S02]  /*01c0*/  FSETP.GT.FTZ.AND P4, PT, R12.reuse, -3, PT ;  /* 0xc04000000c00780b */ /* 0x040fe40003f94000 */
[----:B------:R-:W-:Y:S01]  /*01d0*/  FSETP.GEU.FTZ.AND P2, PT, R12, 3, PT ;  /* 0x404000000c00780b */ /* 0x000fe20003f5e000 */
[----:B------:R-:W-:Y:S01]  /*01e0*/  FMUL.FTZ R0, R0, 0.16666667163372039795 ;  /* 0x3e2aaaab00007820 */ /* 0x000fe20000410000 */
[----:B------:R-:W-:Y:S01]  /*01f0*/  PLOP3.LUT P3, PT, P3, P1, PT, 0x20, 0x0 ;  /* 0x000000000000781c */ /* 0x000fe20001f62470 */
[----:B------:R-:W-:Y:S01]  /*0200*/  FMUL.FTZ R2, R2, 0.16666667163372039795 ;  /* 0x3e2aaaab02027820 */ /* 0x000fe20000410000 */
[----:B------:R-:W-:-:S02]  /*0210*/  PRMT R13, RZ, 0x7610, R13 ;  /* 0x00007610ff0d7816 */ /* 0x000fc4000000000d */
[----:B---3--:R-:W-:Y:S02]  /*0220*/  PRMT R10, RZ, 0x5410, R4 ;  /* 0x00005410ff0a7816 */ /* 0x008fe40000000004 */
[----:B------:R-:W-:Y:S02]  /*0230*/  PLOP3.LUT P4, PT, P4, P2, PT, 0x20, 0x0 ;  /* 0x000000000000781c */ /* 0x000fe40002784470 */
[----:B------:R-:W-:Y:S02]  /*0240*/  FSEL R0, R0, RZ, P3 ;  /* 0x000000ff00007208 */ /* 0x000fe40001800000 */
[C---:B------:R-:W-:Y:S02]  /*0250*/  FSETP.GT.FTZ.AND P0, PT, R13.reuse, -3, PT ;  /* 0xc04000000d00780b */ /* 0x040fe40003f14000 */
[----:B------:R-:W-:Y:S02]  /*0260*/  FSETP.GEU.FTZ.AND P1, PT, R13, 3, PT ;  /* 0x404000000d00780b */ /* 0x000fe40003f3e000 */
[----:B------:R-:W-:-:S02]  /*0270*/  FSETP.GT.FTZ.AND P2, PT, R10, -3, PT ;  /* 0xc04000000a00780b */ /* 0x000fc40003f54000 */
[----:B------:R-:W-:Y:S02]  /*0280*/  FSETP.GEU.FTZ.AND P3, PT, R10, 3, PT ;  /* 0x404000000a00780b */ /* 0x000fe40003f7e000 */
[----:B------:R-:W-:Y:S02]  /*0290*/  FSEL R11, R2, RZ, P4 ;  /* 0x000000ff020b7208 */ /* 0x000fe40002000000 */
[----:B------:R-:W-:Y:S02]  /*02a0*/  PRMT R4, RZ, 0x7610, R4 ;  /* 0x00007610ff047816 */ /* 0x000fe40000000004 */
[----:B------:R-:W-:Y:S02]  /*02b0*/  PRMT R2, RZ, 0x5410, R5 ;  /* 0x00005410ff027816 */ /* 0x000fe40000000005 */
[----:B------:R-:W-:Y:S02]  /*02c0*/  PLOP3.LUT P5, PT, P6, P5, PT, 0x20, 0x0 ;  /* 0x000000000000781c */ /* 0x000fe400037aa470 */
[----:B------:R-:W-:-:S02]  /*02d0*/  PLOP3.LUT P1, PT, P0, P1, PT, 0x20, 0x0 ;  /* 0x000000000000781c */ /* 0x000fc40000722470 */
[----:B------:R-:W-:Y:S02]  /*02e0*/  PLOP3.LUT P3, PT, P2, P3, PT, 0x20, 0x0 ;  /* 0x000000000000781c */ /* 0x000fe40001766470 */
[C---:B------:R-:W-:Y:S02]  /*02f0*/  FSETP.GT.FTZ.AND P4, PT, R4.reuse, -3, PT ;  /* 0xc04000000400780b */ /* 0x040fe40003f94000 */
[----:B------:R-:W-:Y:S02]  /*0300*/  FSETP.GEU.FTZ.AND P6, PT, R4, 3, PT ;  /* 0x404000000400780b */ /* 0x000fe40003fde000 */
[C---:B------:R-:W-:Y:S02]  /*0310*/  FSETP.GT.FTZ.AND P0, PT, R2.reuse, -3, PT ;  /* 0xc04000000200780b */ /* 0x040fe40003f14000 */
[----:B------:R-:W-:Y:S02]  /*0320*/  FSETP.GEU.FTZ.AND P2, PT, R2, 3, PT ;  /* 0x404000000200780b */ /* 0x000fe40003f5e000 */
[----:B------:R-:W-:-:S02]  /*0330*/  PRMT R5, RZ, 0x7610, R5 ;  /* 0x00007610ff057816 */ /* 0x000fc40000000005 */
[----:B------:R-:W-:Y:S02]  /*0340*/  PLOP3.LUT P4, PT, P4, P6, PT, 0x20, 0x0 ;  /* 0x000000000000781c */ /* 0x000fe4000278c470 */
[----:B------:R-:W-:Y:S02]  /*0350*/  PLOP3.LUT P0, PT, P0, P2, PT, 0x20, 0x0 ;  /* 0x000000000000781c */ /* 0x000fe40000704470 */
[----:B-----5:R-:W-:Y:S02]  /*0360*/  PRMT R4, RZ, 0x5410, R6 ;  /* 0x00005410ff047816 */ /* 0x020fe40000000006 */
[C---:B------:R-:W-:Y:S02]  /*0370*/  FSETP.GT.FTZ.AND P6, PT, R5.reuse, -3, PT ;  /* 0xc04000000500780b */ /* 0x040fe40003fd4000 */
[----:B------:R-:W-:Y:S02]  /*0380*/  FSETP.GEU.FTZ.AND P2, PT, R5, 3, PT ;  /* 0x404000000500780b */ /* 0x000fe40003f5e000 */
[----:B------:R-:W-:-:S02]  /*0390*/  PRMT R2, RZ, 0x5410, R3 ;  /* 0x00005410ff027816 */ /* 0x000fc40000000003 */
[----:B------:R-:W-:Y:S02]  /*03a0*/  PRMT R6, RZ, 0x7610, R6 ;  /* 0x00007610ff067816 */ /* 0x000fe40000000006 */
[----:B------:R-:W-:Y:S02]  /*03b0*/  PRMT R3, RZ, 0x7610, R3 ;  /* 0x00007610ff037816 */ /* 0x000fe40000000003 */
[--C-:B------:R-:W-:Y:S02]  /*03c0*/  PRMT R5, RZ, 0x5410, R7.reuse ;  /* 0x00005410ff057816 */ /* 0x100fe40000000007 */
[----:B------:R-:W-:Y:S01]  /*03d0*/  PRMT R10, RZ, 0x7610, R7 ;  /* 0x00007610ff0a7816 */ /* 0x000fe20000000007 */
[----:B------:R-:W-:Y:S02]  /*03e0*/  FMUL.FTZ R4, R4, 0.16666667163372039795 ;  /* 0x3e2aaaab04047820 */ /* 0x000fe40000410000 */
[----:B------:R-:W-:Y:S01]  /*03f0*/  FMUL.FTZ R6, R6, 0.16666667163372039795 ;  /* 0x3e2aaaab06067820 */ /* 0x000fe20000410000 */
[----:B------:R-:W-:Y:S01]  /*0400*/  PLOP3.LUT P6, PT, P6, P2, PT, 0x20, 0x0 ;  /* 0x000000000000781c */ /* 0x000fe200037c4470 */
[----:B------:R-:W-:-:S02]  /*0410*/  FMUL.FTZ R2, R2, 0.16666667163372039795 ;  /* 0x3e2aaaab02027820 */ /* 0x000fc40000410000 */
[----:B------:R-:W-:Y:S02]  /*0420*/  FMUL.FTZ R3, R3, 0.16666667163372039795 ;  /* 0x3e2aaaab03037820 */ /* 0x000fe40000410000 */
[----:B------:R-:W-:Y:S02]  /*0430*/  FMUL.FTZ R7, R5, 0.16666667163372039795 ;  /* 0x3e2aaaab05077820 */ /* 0x000fe40000410000 */
[----:B------:R-:W-:Y:S01]  /*0440*/  FMUL.FTZ R10, R10, 0.16666667163372039795 ;  /* 0x3e2aaaab0a0a7820 */ /* 0x000fe20000410000 */
[----:B------:R-:W-:Y:S02]  /*0450*/  FSEL R4, R4, RZ, P3 ;  /* 0x000000ff04047208 */ /* 0x000fe40001800000 */
[----:B------:R-:W-:Y:S02]  /*0460*/  FSEL R5, R6, RZ, P4 ;  /* 0x000000ff06057208 */ /* 0x000fe40002000000 */
[----:B------:R-:W-:Y:S02]  /*0470*/  FSEL R2, R2, RZ, P5 ;  /* 0x000000ff02027208 */ /* 0x000fe40002800000 */
[----:B------:R-:W-:-:S02]  /*0480*/  FSEL R3, R3, RZ, P1 ;  /* 0x000000ff03037208 */ /* 0x000fc40000800000 */
[----:B------:R-:W-:Y:S02]  /*0490*/  FSEL R7, R7, RZ, P0 ;  /* 0x000000ff07077208 */ /* 0x000fe40000000000 */
[----:B------:R-:W-:Y:S02]  /*04a0*/  FSEL R10, R10, RZ, P6 ;  /* 0x000000ff0a0a7208 */ /* 0x000fe40003000000 */
[----:B------:R-:W-:Y:S02]  /*04b0*/  F2FP.BF16.PACK_AB R4, R5, R4 ;  /* 0x000000040504723e */ /* 0x000fe400000010ff */
[----:B------:R-:W-:Y:S02]  /*04c0*/  F2FP.BF16.PACK_AB R12, R11, R0 ;  /* 0x000000000b0c723e */ /* 0x000fe400000010ff */
[----:B------:R-:W-:Y:S02]  /*04d0*/  F2FP.BF16.PACK_AB R13, R3, R2 ;  /* 0x00000002030d723e */ /* 0x000fe400000010ff */
[----:B------:R-:W-:-:S03]  /*04e0*/  F2FP.BF16.PACK_AB R5, R10, R7 ;  /* 0x000000070a05723e */ /* 0x000fc600000010ff */
[----:B------:R-:W-:Y:S04]  /*04f0*/  STG.E.64 [R8.64], R12 ;  /* 0x0000000c08007986 */ /* 0x000fe8000c101b04 */
[----:B------:R-:W-:Y:S01]  /*0500*/  STG.E.64 [R8.64+0x400], R4 ;  /* 0x0004000408007986 */ /* 0x000fe2000c101b04 */
[----:B------:R-:W-:Y:S05]  /*0510*/  EXIT ;  /* 0x000000000000794d */ /* 0x000fea0003800000 */
.L_x_815:
[----:B------:R-:W0:Y:S01]  /*0520*/  S2R R11, SR_TID.X ;  /* 0x00000000000b7919 */ /* 0x000e220000002100 */
[----:B------:R-:W-:Y:S02]  /*0530*/  PRMT R12, RZ, 0x7610, R12 ;  /* 0x00007610ff0c7816 */ /* 0x000fe4000000000c */
        /* <DEDUP_REMOVED lines=181> */
.L_x_818:
        /* <DEDUP_REMOVED lines=8> */
.L_x_819:
[----:B------:R-:W-:-:S13]  /*1110*/  ISETP.GE.AND P0, PT, R11, R0, PT ;  /* 0x000000000b00720c */ /* 0x000fda0003f06270 */
[----:B------:R-:W-:Y:S05]  /*1120*/  @P0 BRA `(.L_x_821) ;  /* 0x000000d000000947 */ /* 0x000fea0003800000 */
[----:B0-----:R-:W-:Y:S01]  /*1130*/  IMAD.IADD R2, R10, 0x1, R11 ;  /* 0x000000010a027824 */ /* 0x001fe200078e020b */
[----:B------:R-:W-:Y:S01]  /*1140*/  IADD3 R11, R11, 0x80, RZ ;  /* 0x000000800b0b7810 */ /* 0x000fe20007ffe0ff */
[----:B------:R-:W-:-:S04]  /*1150*/  IMAD.MOV.U32 R3, RZ, RZ, 0x2 ;  /* 0x00000002ff037424 */ /* 0x000fc800078e00ff */
[----:B------:R-:W-:-:S05]  /*1160*/  IMAD.WIDE.U32 R2, R2, R3, c[0x0][0x180] ;  /* 0x0000600002027625 */ /* 0x000fca00078e0003 */
[----:B------:R0:W-:Y:S02]  /*1170*/  STG.E.U16 [R2.64], R8 ;  /* 0x0000000802007986 */ /* 0x0001e4000c101504 */
.L_x_820:
        /* <DEDUP_REMOVED lines=8> */
.L_x_821:
[----:B------:R-:W-:Y:S05]  /*1200*/  BSYNC B1 ;  /* 0x0000000000017941 */ /* 0x000fea0003800000 */
.L_x_817:
[----:B------:R-:W-:-:S13]  /*1210*/  ISETP.GE.AND P0, PT, R11, R0, PT ;  /* 0x000000000b00720c */ /* 0x000fda0003f06270 */
[----:B0-----:R-:W-:Y:S01]  /*1220*/  @!P0 IMAD.IADD R2, R10, 0x1, R11 ;  /* 0x000000010a028824 */ /* 0x001fe200078e020b */
[----:B------:R-:W-:Y:S01]  /*1230*/  @!P0 IADD3 R11, R11, 0x80, RZ ;  /* 0x000000800b0b8810 */ /* 0x000fe20007ffe0ff */
[----:B------:R-:W-:-:S04]  /*1240*/  @!P0 IMAD.MOV.U32 R3, RZ, RZ, 0x2 ;  /* 0x00000002ff038424 */ /* 0x000fc800078e00ff */
[----:B------:R-:W-:-:S05]  /*1250*/  @!P0 IMAD.WIDE.U32 R2, R2, R3, c[0x0][0x180] ;  /* 0x0000600002028625 */ /* 0x000fca00078e0003 */
[----:B------:R0:W-:Y:S02]  /*1260*/  @!P0 STG.E.U16 [R2.64], R6 ;  /* 0x0000000602008986 */ /* 0x0001e4000c101504 */
.L_x_822:
[----:B------:R-:W-:Y:S05]  /*1270*/  BSYNC B0 ;  /* 0x0000000000007941 */ /* 0x000fea0003800000 */
.L_x_816:
        /* <DEDUP_REMOVED lines=8> */
.L_x_823:
        /* <DEDUP_REMOVED lines=16> */
.L_x_5451:


//--------------------- .text._ZN2at6native29vectorized_elementwise_kernelILi8EZZZNS0_68_GLOBAL__N__08176361_30_ActivationHardsigmoidKernel_cu_1520ed90_304427hardsigmoid_backward_kernelERNS_18TensorIteratorBaseEENKUlvE_clEvENKUlvE2_clEvEUlN3c108BFloat16ES8_E_St5arrayIPcLm3EEEEviT0_T1_ --------------------------
	.section	.text._ZN2at6native29vectorized_elementwise_kernelILi8EZZZNS0_68_GLOBAL__N__08176361_30_ActivationHardsigmoidKernel_cu_1520ed90_304427hardsigmoid_backward_kernelERNS_18TensorIteratorBaseEENKUlvE_clEvENKUlvE2_clEvEUlN3c108BFloat16ES8_E_St5arrayIPcLm3EEEEviT0_T1_,"ax",@progbits
	.sectioninfo	@"SHI_REGISTERS=4"
	.align	128
        .global         _ZN2at6native29vectorized_elementwise_kernelILi8EZZZNS0_68_GLOBAL__N__08176361_30_ActivationHardsigmoidKernel_cu_1520ed90_304427hardsigmoid_backward_kernelERNS_18TensorIteratorBaseEENKUlvE_clEvENKUlvE2_clEvEUlN3c108BFloat16ES8_E_St5arrayIPcLm3EEEEviT0_T1_
        .type           _ZN2at6native29vectorized_elementwise_kernelILi8EZZZNS0_68_GLOBAL__N__08176361_30_ActivationHardsigmoidKernel_cu_1520ed90_304427hardsigmoid_backward_kernelERNS_18TensorIteratorBaseEENKUlvE_clEvENKUlvE2_clEvEUlN3c108BFloat16ES8_E_St5arrayIPcLm3EEEEviT0_T1_,@function
        .size           _ZN2at6native29vectorized_elementwise_kernelILi8EZZZNS0_68_GLOBAL__N__08176361_30_ActivationHardsigmoidKernel_cu_1520ed90_304427hardsigmoid_backward_kernelERNS_18TensorIteratorBaseEENKUlvE_clEvENKUlvE2_clEvEUlN3c108BFloat16ES8_E_St5arrayIPcLm3EEEEviT0_T1_,(.L_x_5452 - _ZN2at6native29vectorized_elementwise_kernelILi8EZZZNS0_68_GLOBAL__N__08176361_30_ActivationHardsigmoidKernel_cu_1520ed90_304427hardsigmoid_backward_kernelERNS_18TensorIteratorBaseEENKUlvE_clEvENKUlvE2_clEvEUlN3c108BFloat16ES8_E_St5arrayIPcLm3EEEEviT0_T1_)
        .other          _ZN2at6native29vectorized_elementwise_kernelILi8EZZZNS0_68_GLOBAL__N__08176361_30_ActivationHardsigmoidKernel_cu_1520ed90_304427hardsigmoid_backward_kernelERNS_18TensorIteratorBaseEENKUlvE_clEvENKUlvE2_clEvEUlN3c108BFloat16ES8_E_St5arrayIPcLm3EEEEviT0_T1_,@"STO_CUDA_ENTRY STV_DEFAULT"
_ZN2at6native29vectorized_elementwise_kernelILi8EZZZNS0_68_GLOBAL__N__08176361_30_ActivationHardsigmoidKernel_cu_1520ed90_304427hardsigmoid_backward_kernelERNS_18TensorIteratorBaseEENKUlvE_clEvENKUlvE2_clEvEUlN3c108BFloat16ES8_E_St5arrayIPcLm3EEEEviT0_T1_:
.text._ZN2at6native29vectorized_elementwise_kernelILi8EZZZNS0_68_GLOBAL__N__08176361_30_ActivationHardsigmoidKernel_cu_1520ed90_304427hardsigmoid_backward_kernelERNS_18TensorIteratorBaseEENKUlvE_clEvENKUlvE2_clEvEUlN3c108BFloat16ES8_E_St5arrayIPcLm3EEEEviT0_T1_:
[----:B------:R-:W-:Y:S02]  /*0000*/  MOV R1, c[0x0][0x28] ;  /* 0x00000a0000017a02 */ /* 0x000fe40000000f00 */
[----:B------:R-:W-:Y:S05]  /*0010*/  EXIT ;  /* 0x000000000000794d */ /* 0x000fea0003800000 */
.L_x_824:
        /* <DEDUP_REMOVED lines=14> */
.L_x_5452:


//--------------------- .text._ZN2at6native18elementwise_kernelILi128ELi4EZNS0_15gpu_kernel_implIZZZNS0_68_GLOBAL__N__08176361_30_ActivationHardsigmoidKernel_cu_1520ed90_304427hardsigmoid_backward_kernelERNS_18TensorIteratorBaseEENKUlvE_clEvENKUlvE1_clEvEUlN3c104HalfES9_E_EEvS5_RKT_EUliE_EEviT1_ --------------------------
	.section	.text._ZN2at6native18elementwise_kernelILi128ELi4EZNS0_15gpu_kernel_implIZZZNS0_68_GLOBAL__N__08176361_30_ActivationHardsigmoidKernel_cu_1520ed90_304427hardsigmoid_backward_kernelERNS_18TensorIteratorBaseEENKUlvE_clEvENKUlvE1_clEvEUlN3c104HalfES9_E_EEvS5_RKT_EUliE_EEviT1_,"ax",@progbits
	.sectioninfo	@"SHI_REGISTERS=26"
	.align	128
        .global         _ZN2at6native18elementwise_kernelILi128ELi4EZNS0_15gpu_kernel_implIZZZNS0_68_GLOBAL__N__08176361_30_ActivationHardsigmoidKernel_cu_1520ed90_304427hardsigmoid_backward_kernelERNS_18TensorIteratorBaseEENKUlvE_clEvENKUlvE1_clEvEUlN3c104HalfES9_E_EEvS5_RKT_EUliE_EEviT1_
        .type           _ZN2at6native18elementwise_kernelILi128ELi4EZNS0_15gpu_kernel_implIZZZNS0_68_GLOBAL__N__08176361_30_ActivationHardsigmoidKernel_cu_1520ed90_304427hardsigmoid_backward_kernelERNS_18TensorIteratorBaseEENKUlvE_clEvENKUlvE1_clEvEUlN3c104HalfES9_E_EEvS5_RKT_EUliE_EEviT1_,@function
        .size           _ZN2at6native18elementwise_kernelILi128ELi4EZNS0_15gpu_kernel_implIZZZNS0_68_GLOBAL__N__08176361_30_ActivationHardsigmoidKernel_cu_1520ed90_304427hardsigmoid_backward_kernelERNS_18TensorIteratorBaseEENKUlvE_clEvENKUlvE1_clEvEUlN3c104HalfES9_E_EEvS5_RKT_EUliE_EEviT1_,(.L_x_5453 - _ZN2at6native18elementwise_kernelILi128ELi4EZNS0_15gpu_kernel_implIZZZNS0_68_GLOBAL__N__08176361_30_ActivationHardsigmoidKernel_cu_1520ed90_304427hardsigmoid_backward_kernelERNS_18TensorIteratorBaseEENKUlvE_clEvENKUlvE1_clEvEUlN3c104HalfES9_E_EEvS5_RKT_EUliE_EEviT1_)
        .other          _ZN2at6native18elementwise_kernelILi128ELi4EZNS0_15gpu_kernel_implIZZZNS0_68_GLOBAL__N__08176361_30_ActivationHardsigmoidKernel_cu_1520ed90_304427hardsigmoid_backward_kernelERNS_18TensorIteratorBaseEENKUlvE_clEvENKUlvE1_clEvEUlN3c104HalfES9_E_EEvS5_RKT_EUliE_EEviT1_,@"STO_CUDA_ENTRY STV_DEFAULT"
_ZN2at6native18elementwise_kernelILi128ELi4EZNS0_15gpu_kernel_implIZZZNS0_68_GLOBAL__N__08176361_30_ActivationHardsigmoidKernel_cu_1520ed90_304427hardsigmoid_backward_kernelERNS_18TensorIteratorBaseEENKUlvE_clEvENKUlvE1_clEvEUlN3c104HalfES9_E_EEvS5_RKT_EUliE_EEviT1_:
.text._ZN2at6native18elementwise_kernelILi128ELi4EZNS0_15gpu_kernel_implIZZZNS0_68_GLOBAL__N__08176361_30_ActivationHardsigmoidKernel_cu_1520ed90_304427hardsigmoid_backward_kernelERNS_18TensorIteratorBaseEENKUlvE_clEvENKUlvE1_clEvEUlN3c104HalfES9_E_EEvS5_RKT_EUliE_EEviT1_:
        /* <DEDUP_REMOVED lines=263> */
.L_x_827:
        /* <DEDUP_REMOVED lines=18> */
[----:B0-----:R-:W-:-:S04]  /*1190*/  F2FP.PACK_AB R0, RZ, R0 ;  /* 0x00000000ff00723e */ /* 0x001fc800000000ff */
[----:B------:R-:W-:Y:S01]  /*11a0*/  PRMT R23, R0, 0x7610, R23 ;  /* 0x0000761000177816 */ /* 0x000fe20000000017 */
[----:B------:R-:W-:Y:S05]  /*11b0*/  BRA `(.L_x_833) ;  /* 0x00000f2000007947 */ /* 0x000fea0003800000 */
.L_x_831:
[----:B------:R-:W2:Y:S02]  /*11c0*/  LDG.E.U8 R2, [R2.64] ;  /* 0x0000002402027981 */ /* 0x000ea4000c1e1100 */
[----:B--2---:R-:W0:Y:S02]  /*11d0*/  I2F.U16 R0, R2 ;  /* 0x0000000200007306 */ /* 0x004e240000101000 */
[----:B0-----:R-:W-:-:S04]  /*11e0*/  F2FP.PACK_AB R0, RZ, R0 ;  /* 0x00000000ff00723e */ /* 0x001fc800000000ff */
[----:B------:R-:W-:Y:S01]  /*11f0*/  PRMT R23, R0, 0x7610, R23 ;  /* 0x0000761000177816 */ /* 0x000fe20000000017 */
[----:B------:R-:W-:Y:S05]  /*1200*/  BRA `(.L_x_833) ;  /* 0x00000ed000007947 */ /* 0x000fea0003800000 */
.L_x_830:
        /* <DEDUP_REMOVED lines=8> */
[----:B0-----:R-:W-:-:S04]  /*1290*/  F2FP.PACK_AB R0, RZ, R0 ;  /* 0x00000000ff00723e */ /* 0x001fc800000000ff */
[----:B------:R-:W-:Y:S01]  /*12a0*/  PRMT R23, R0, 0x7610, R23 ;  /* 0x0000761000177816 */ /* 0x000fe20000000017 */
[----:B------:R-:W-:Y:S05]  /*12b0*/  BRA `(.L_x_833) ;  /* 0x00000e2000007947 */ /* 0x000fea0003800000 */
.L_x_835:
[----:B------:R-:W2:Y:S02]  /*12c0*/  LDG.E R2, [R2.64] ;  /* 0x0000002402027981 */ /* 0x000ea4000c1e1900 */
[----:B--2---:R-:W0:Y:S02]  /*12d0*/  I2F R0, R2 ;  /* 0x0000000200007306 */ /* 0x004e240000201400 */
[----:B0-----:R-:W-:-:S04]  /*12e0*/  F2FP.PACK_AB R0, RZ, R0 ;  /* 0x00000000ff00723e */ /* 0x001fc800000000ff */
[----:B------:R-:W-:Y:S01]  /*12f0*/  PRMT R23, R0, 0x7610, R23 ;  /* 0x0000761000177816 */ /* 0x000fe20000000017 */
[----:B------:R-:W-:Y:S05]  /*1300*/  BRA `(.L_x_833) ;  /* 0x00000dd000007947 */ /* 0x000fea0003800000 */
.L_x_834:
[----:B------:R-:W2:Y:S02]  /*1310*/  LDG.E.U16 R2, [R2.64] ;  /* 0x0000002402027981 */ /* 0x000ea4000c1e1500 */
[----:B--2---:R-:W0:Y:S02]  /*1320*/  I2F.S16 R0, R2 ;  /* 0x0000000200007306 */ /* 0x004e240000101400 */
[----:B0-----:R-:W-:-:S04]  /*1330*/  F2FP.PACK_AB R0, RZ, R0 ;  /* 0x00000000ff00723e */ /* 0x001fc800000000ff */
[----:B------:R-:W-:Y:S01]  /*1340*/  PRMT R23, R0, 0x7610, R23 ;  /* 0x0000761000177816 */ /* 0x000fe20000000017 */
[----:B------:R-:W-:Y:S05]  /*1350*/  BRA `(.L_x_833) ;  /* 0x00000d8000007947 */ /* 0x000fea0003800000 */
.L_x_829:
[----:B------:R-:W-:-:S13]  /*1360*/  ISETP.GT.AND P0, PT, R4, 0x6, PT ;  /* 0x000000060400780c */ /* 0x000fda0003f04270 */
[----:B------:R-:W-:Y:S05]  /*1370*/  @P0 BRA `(.L_x_836) ;  /* 0x0000009000000947 */ /* 0x000fea0003800000 */
[----:B------:R-:W-:-:S13]  /*1380*/  ISETP.NE.AND P0, PT, R4, 0x5, PT ;  /* 0x000000050400780c */ /* 0x000fda0003f05270 */
[----:B------:R-:W-:Y:S05]  /*1390*/  @!P0 BRA `(.L_x_837) ;  /* 0x0000005000008947 */ /* 0x000fea0003800000 */
[----:B------:R-:W-:-:S13]  /*13a0*/  ISETP.NE.AND P0, PT, R4, 0x6, PT ;  /* 0x000000060400780c */ /* 0x000fda0003f05270 */
[----:B------:R-:W-:Y:S05]  /*13b0*/  @P0 BRA `(.L_x_832) ;  /* 0x00000b4000000947 */ /* 0x000fea0003800000 */
[----:B------:R-:W2:Y:S02]  /*13c0*/  LDG.E R2, [R2.64] ;  /* 0x0000002402027981 */ /* 0x000ea4000c1e1900 */
[----:B--2---:R-:W-:Y:S01]  /*13d0*/  F2FP.PACK_AB R23, RZ, R2 ;  /* 0x00000002ff17723e */ /* 0x004fe200000000ff */
[----:B------:R-:W-:Y:S05]  /*13e0*/  BRA `(.L_x_833) ;  /* 0x00000cf000007947 */ /* 0x000fea0003800000 */
.L_x_837:
[----:B------:R0:W5:Y:S01]  /*13f0*/  LDG.E.U16 R23, [R2.64] ;  /* 0x0000002402177981 */ /* 0x000162000c1e1500 */
[----:B------:R-:W-:Y:S05]  /*1400*/  BRA `(.L_x_833) ;  /* 0x00000cd000007947 */ /* 0x000fea0003800000 */
.L_x_836:
[----:B------:R-:W-:-:S13]  /*1410*/  ISETP.NE.AND P0, PT, R4, 0x7, PT ;  /* 0x000000070400780c */ /* 0x000fda0003f05270 */
[----:B------:R-:W-:Y:S05]  /*1420*/  @!P0 BRA `(.L_x_838) ;  /* 0x0000009000008947 */ /* 0x000fea0003800000 */
[----:B------:R-:W-:-:S13]  /*1430*/  ISETP.NE.AND P0, PT, R4, 0x8, PT ;  /* 0x000000080400780c */ /* 0x000fda0003f05270 */
[----:B------:R-:W-:Y:S05]  /*1440*/  @!P0 BRA `(.L_x_839) ;  /* 0x0000005000008947 */ /* 0x000fea0003800000 */
[----:B------:R-:W-:-:S13]  /*1450*/  ISETP.NE.AND P0, PT, R4, 0x9, PT ;  /* 0x000000090400780c */ /* 0x000fda0003f05270 */
[----:B------:R-:W-:Y:S05]  /*1460*/  @P0 BRA `(.L_x_832) ;  /* 0x00000a9000000947 */ /* 0x000fea0003800000 */
[----:B------:R-:W2:Y:S02]  /*1470*/  LDG.E R2, [R2.64] ;  /* 0x0000002402027981 */ /* 0x000ea4000c1e1900 */
[----:B--2---:R-:W-:Y:S01]  /*1480*/  F2FP.PACK_AB R23, RZ, R2 ;  /* 0x00000002ff17723e */ /* 0x004fe200000000ff */
[----:B------:R-:W-:Y:S05]  /*1490*/  BRA `(.L_x_833) ;  /* 0x00000c4000007947 */ /* 0x000fea0003800000 */
.L_x_839:
[----:B------:R0:W5:Y:S01]  /*14a0*/  LDG.E.U16 R23, [R2.64] ;  /* 0x0000002402177981 */ /* 0x000162000c1e1500 */
[----:B------:R-:W-:Y:S05]  /*14b0*/  BRA `(.L_x_833) ;  /* 0x00000c2000007947 */ /* 0x000fea0003800000 */
.L_x_838:
[----:B------:R-:W2:Y:S02]  /*14c0*/  LDG.E.64 R2, [R2.64] ;  /* 0x0000002402027981 */ /* 0x000ea4000c1e1b00 */
[----:B--2---:R-:W0:Y:S01]  /*14d0*/  F2F.F32.F64 R0, R2 ;  /* 0x0000000200007310 */ /* 0x004e220000301000 */
[----:B------:R-:W0:-:S14]  /*14e0*/  DSETP.GEU.AND P0, PT, |R2|, c[0x2][0x0], PT ;  /* 0x008000000200762a */ /* 0x000e1c0003f0e200 */
[----:B0-----:R-:W-:-:S05]  /*14f0*/  @!P0 FMUL R0, R0, 1.175494350822287508e-38 ;  /* 0x0080000000008820 */ /* 0x001fca0000400000 */
[----:B------:R-:W-:-:S04]  /*1500*/  F2FP.PACK_AB R0, RZ, R0 ;  /* 0x00000000ff00723e */ /* 0x000fc800000000ff */
[----:B------:R-:W-:Y:S01]  /*1510*/  PRMT R23, R0, 0x7610, R23 ;  /* 0x0000761000177816 */ /* 0x000fe20000000017 */
[----:B------:R-:W-:Y:S05]  /*1520*/  BRA `(.L_x_833) ;  /* 0x00000bb000007947 */ /* 0x000fea0003800000 */
.L_x_828:
        /* <DEDUP_REMOVED lines=11> */
[----:B------:R-:W-:-:S04]  /*15e0*/  F2FP.PACK_AB R0, RZ, R0 ;  /* 0x00000000ff00723e */ /* 0x000fc800000000ff */
[----:B------:R-:W-:Y:S01]  /*15f0*/  PRMT R23, R0, 0x7610, R23 ;  /* 0x0000761000177816 */ /* 0x000fe20000000017 */
[----:B------:R-:W-:Y:S05]  /*1600*/  BRA `(.L_x_833) ;  /* 0x00000ad000007947 */ /* 0x000fea0003800000 */
.L_x_842:
[----:B------:R-:W2:Y:S02]  /*1610*/  LDG.E.64 R2, [R2.64] ;  /* 0x0000002402027981 */ /* 0x000ea4000c1e1b00 */
[----:B--2---:R-:W0:Y:S01]  /*1620*/  F2F.F32.F64 R0, R2 ;  /* 0x0000000200007310 */ /* 0x004e220000301000 */
[----:B------:R-:W0:-:S14]  /*1630*/  DSETP.GEU.AND P0, PT, |R2|, c[0x2][0x0], PT ;  /* 0x008000000200762a */ /* 0x000e1c0003f0e200 */
[----:B0-----:R-:W-:-:S05]  /*1640*/  @!P0 FMUL R0, R0, 1.175494350822287508e-38 ;  /* 0x0080000000008820 */ /* 0x001fca0000400000 */
[----:B------:R-:W-:-:S04]  /*1650*/  F2FP.PACK_AB R0, RZ, R0 ;  /* 0x00000000ff00723e */ /* 0x000fc800000000ff */
[----:B------:R-:W-:Y:S01]  /*1660*/  PRMT R23, R0, 0x7610, R23 ;  /* 0x0000761000177816 */ /* 0x000fe20000000017 */
[----:B------:R-:W-:Y:S05]  /*1670*/  BRA `(.L_x_833) ;  /* 0x00000a6000007947 */ /* 0x000fea0003800000 */
.L_x_841:
        /* <DEDUP_REMOVED lines=25> */
[----:B------:R-:W-:-:S04]  /*1810*/  F2FP.PACK_AB R5, RZ, R5 ;  /* 0x00000005ff05723e */ /* 0x000fc800000000ff */
[----:B------:R-:W-:Y:S01]  /*1820*/  PRMT R23, R5, 0x7610, R23 ;  /* 0x0000761005177816 */ /* 0x000fe20000000017 */
[----:B------:R-:W-:Y:S05]  /*1830*/  BRA `(.L_x_833) ;  /* 0x000008a000007947 */ /* 0x000fea0003800000 */
.L_x_844:
        /* <DEDUP_REMOVED lines=12> */
[----:B------:R-:W-:-:S04]  /*1900*/  F2FP.PACK_AB R4, RZ, R4 ;  /* 0x00000004ff04723e */ /* 0x000fc800000000ff */
[----:B------:R-:W-:Y:S01]  /*1910*/  PRMT R23, R4, 0x7610, R23 ;  /* 0x0000761004177816 */ /* 0x000fe20000000017 */
[----:B------:R-:W-:Y:S05]  /*1920*/  BRA `(.L_x_833) ;  /* 0x000007b000007947 */ /* 0x000fea0003800000 */
.L_x_843:
[----:B------:R-:W2:Y:S02]  /*1930*/  LDG.E.U16 R0, [R2.64] ;  /* 0x0000002402007981 */ /* 0x000ea4000c1e1500 */
[----:B--2---:R-:W-:-:S04]  /*1940*/  PRMT R0, RZ, 0x5410, R0 ;  /* 0x00005410ff007816 */ /* 0x004fc80000000000 */
[----:B------:R-:W-:-:S04]  /*1950*/  F2FP.PACK_AB R0, RZ, R0 ;  /* 0x00000000ff00723e */ /* 0x000fc800000000ff */
[----:B------:R-:W-:Y:S01]  /*1960*/  PRMT R23, R0, 0x7610, R23 ;  /* 0x0000761000177816 */ /* 0x000fe20000000017 */
[----:B------:R-:W-:Y:S05]  /*1970*/  BRA `(.L_x_833) ;  /* 0x0000076000007947 */ /* 0x000fea0003800000 */
.L_x_840:
        /* <DEDUP_REMOVED lines=10> */
[----:B0-----:R-:W-:Y:S01]  /*1a20*/  F2FP.PACK_AB R23, RZ, R0 ;  /* 0x00000000ff17723e */ /* 0x001fe200000000ff */
[----:B------:R-:W-:Y:S05]  /*1a30*/  BRA `(.L_x_833) ;  /* 0x000006a000007947 */ /* 0x000fea0003800000 */
.L_x_847:
        /* <DEDUP_REMOVED lines=21> */
.L_x_851:
[----:B------:R-:W-:Y:S05]  /*1b90*/  BSYNC B1 ;  /* 0x0000000000017941 */ /* 0x000fea0003800000 */
.L_x_850:
[----:B------:R-:W-:Y:S01]  /*1ba0*/  LEA R3, R0, 0x3b800000, 0x17 ;  /* 0x3b80000000037811 */ /* 0x000fe200078eb8ff */
[----:B------:R-:W-:-:S05]  /*1bb0*/  IMAD.SHL.U32 R0, R2, 0x100000, RZ ;  /* 0x0010000002007824 */ /* 0x000fca00078e00ff */
[----:B------:R-:W-:Y:S02]  /*1bc0*/  LOP3.LUT R0, R3, R0, R4, 0xfe, !PT ;  /* 0x0000000003007212 */ /* 0x000fe400078efe04 */
.L_x_849:
[----:B------:R-:W-:Y:S05]  /*1bd0*/  BSYNC B0 ;  /* 0x0000000000007941 */ /* 0x000fea0003800000 */
.L_x_848:
[----:B------:R-:W-:-:S04]  /*1be0*/  F2FP.PACK_AB R0, RZ, R0 ;  /* 0x00000000ff00723e */ /* 0x000fc800000000ff */
[----:B------:R-:W-:Y:S01]  /*1bf0*/  PRMT R23, R0, 0x7610, R23 ;  /* 0x0000761000177816 */ /* 0x000fe20000000017 */
[----:B------:R-:W-:Y:S05]  /*1c00*/  BRA `(.L_x_833) ;  /* 0x000004d000007947 */ /* 0x000fea0003800000 */
.L_x_846:
        /* <DEDUP_REMOVED lines=21> */
.L_x_855:
[----:B------:R-:W-:Y:S05]  /*1d60*/  BSYNC B1 ;  /* 0x0000000000017941 */ /* 0x000fea0003800000 */
.L_x_854:
[----:B------:R-:W-:Y:S01]  /*1d70*/  LEA R3, R0, 0x37800000, 0x17 ;  /* 0x3780000000037811 */ /* 0x000fe200078eb8ff */
[----:B------:R-:W-:-:S05]  /*1d80*/  IMAD.SHL.U32 R0, R2, 0x200000, RZ ;  /* 0x0020000002007824 */ /* 0x000fca00078e00ff */
[----:B------:R-:W-:Y:S02]  /*1d90*/  LOP3.LUT R0, R3, R0, R4, 0xfe, !PT ;  /* 0x0000000003007212 */ /* 0x000fe400078efe04 */
.L_x_853:
[----:B------:R-:W-:Y:S05]  /*1da0*/  BSYNC B0 ;  /* 0x0000000000007941 */ /* 0x000fea0003800000 */
.L_x_852:
[----:B------:R-:W-:-:S04]  /*1db0*/  F2FP.PACK_AB R0, RZ, R0 ;  /* 0x00000000ff00723e */ /* 0x000fc800000000ff */
[----:B------:R-:W-:Y:S01]  /*1dc0*/  PRMT R23, R0, 0x7610, R23 ;  /* 0x0000761000177816 */ /* 0x000fe20000000017 */
[----:B------:R-:W-:Y:S05]  /*1dd0*/  BRA `(.L_x_833) ;  /* 0x0000030000007947 */ /* 0x000fea0003800000 */
.L_x_845:
        /* <DEDUP_REMOVED lines=14> */
.L_x_859:
[----:B------:R-:W-:Y:S05]  /*1ec0*/  BSYNC B0 ;  /* 0x0000000000007941 */ /* 0x000fea0003800000 */
.L_x_858:
[----:B------:R-:W-:-:S04]  /*1ed0*/  F2FP.PACK_AB R0, RZ, R0 ;  /* 0x00000000ff00723e */ /* 0x000fc800000000ff */
[----:B------:R-:W-:Y:S01]  /*1ee0*/  PRMT R23, R0, 0x7610, R23 ;  /* 0x0000761000177816 */ /* 0x000fe20000000017 */
[----:B------:R-:W-:Y:S05]  /*1ef0*/  BRA `(.L_x_833) ;  /* 0x000001e000007947 */ /* 0x000fea0003800000 */
.L_x_832:
        /* <DEDUP_REMOVED lines=21> */
.L_x_857:
[----:B------:R-:W2:Y:S02]  /*2050*/  LDG.E.64 R2, [R2.64] ;  /* 0x0000002402027981 */ /* 0x000ea4000c1e1b00 */
[----:B--2---:R-:W0:Y:S02]  /*2060*/  I2F.U64 R0, R2 ;  /* 0x0000000200007312 */ /* 0x004e240000301000 */
[----:B0-----:R-:W-:-:S04]  /*2070*/  F2FP.PACK_AB R0, RZ, R0 ;  /* 0x00000000ff00723e */ /* 0x001fc800000000ff */
[----:B------:R-:W-:Y:S01]  /*2080*/  PRMT R23, R0, 0x7610, R23 ;  /* 0x0000761000177816 */ /* 0x000fe20000000017 */
[----:B------:R-:W-:Y:S05]  /*2090*/  BRA `(.L_x_833) ;  /* 0x0000004000007947 */ /* 0x000fea0003800000 */
.L_x_856:
[----:B------:R-:W2:Y:S02]  /*20a0*/  LDG.E R2, [R2.64] ;  /* 0x0000002402027981 */ /* 0x000ea4000c1e1900 */
[----:B--2---:R-:W0:Y:S02]  /*20b0*/  I2F.U32 R0, R2 ;  /* 0x0000000200007306 */ /* 0x004e240000201000 */
[----:B0-----:R-:W-:-:S04]  /*20c0*/  F2FP.PACK_AB R0, RZ, R0 ;  /* 0x00000000ff00723e */ /* 0x001fc800000000ff */
[----:B------:R-:W-:Y:S02]  /*20d0*/  PRMT R23, R0, 0x7610, R23 ;  /* 0x0000761000177816 */ /* 0x000fe40000000017 */
.L_x_833:
        /* <DEDUP_REMOVED lines=16> */
[----:B0-----:R-:W-:Y:S01]  /*21e0*/  F2FP.PACK_AB R0, RZ, R0 ;  /* 0x00000000ff00723e */ /* 0x001fe200000000ff */
[----:B------:R-:W-:Y:S05]  /*21f0*/  BRA `(.L_x_865) ;  /* 0x00000e5000007947 */ /* 0x000fea0003800000 */
.L_x_863:
[----:B------:R-:W2:Y:S02]  /*2200*/  LDG.E.U8 R2, [R2.64] ;  /* 0x0000002402027981 */ /* 0x000ea4000c1e1100 */
[----:B--2---:R-:W0:Y:S02]  /*2210*/  I2F.U16 R0, R2 ;  /* 0x0000000200007306 */ /* 0x004e240000101000 */
[----:B0-----:R-:W-:Y:S01]  /*2220*/  F2FP.PACK_AB R0, RZ, R0 ;  /* 0x00000000ff00723e */ /* 0x001fe200000000ff */
[----:B------:R-:W-:Y:S05]  /*2230*/  BRA `(.L_x_865) ;  /* 0x00000e1000007947 */ /* 0x000fea0003800000 */
.L_x_862:
        /* <DEDUP_REMOVED lines=8> */
[----:B0-----:R-:W-:Y:S01]  /*22c0*/  F2FP.PACK_AB R0, RZ, R0 ;  /* 0x00000000ff00723e */ /* 0x001fe200000000ff */
[----:B------:R-:W-:Y:S05]  /*22d0*/  BRA `(.L_x_865) ;  /* 0x00000d7000007947 */ /* 0x000fea0003800000 */
.L_x_867:
[----:B------:R-:W2:Y:S02]  /*22e0*/  LDG.E R2, [R2.64] ;  /* 0x0000002402027981 */ /* 0x000ea4000c1e1900 */
[----:B--2---:R-:W0:Y:S02]  /*22f0*/  I2F R0, R2 ;  /* 0x0000000200007306 */ /* 0x004e240000201400 */
[----:B0-----:R-:W-:Y:S01]  /*2300*/  F2FP.PACK_AB R0, RZ, R0 ;  /* 0x00000000ff00723e */ /* 0x001fe200000000ff */
[----:B------:R-:W-:Y:S05]  /*2310*/  BRA `(.L_x_865) ;  /* 0x00000d3000007947 */ /* 0x000fea0003800000 */
.L_x_866:
[----:B------:R-:W2:Y:S02]  /*2320*/  LDG.E.U16 R2, [R2.64] ;  /* 0x0000002402027981 */ /* 0x000ea4000c1e1500 */
[----:B--2---:R-:W0:Y:S02]  /*2330*/  I2F.S16 R0, R2 ;  /* 0x0000000200007306 */ /* 0x004e240000101400 */
[----:B0-----:R-:W-:Y:S01]  /*2340*/  F2FP.PACK_AB R0, RZ, R0 ;  /* 0x00000000ff00723e */ /* 0x001fe200000000ff */
[----:B------:R-:W-:Y:S05]  /*2350*/  BRA `(.L_x_865) ;  /* 0x00000cf000007947 */ /* 0x000fea0003800000 */
.L_x_861:
        /* <DEDUP_REMOVED lines=9> */
.L_x_869:
[----:B------:R0:W5:Y:S01]  /*23f0*/  LDG.E.U16 R0, [R2.64] ;  /* 0x0000002402007981 */ /* 0x000162000c1e1500 */
[----:B------:R-:W-:Y:S05]  /*2400*/  BRA `(.L_x_865) ;  /* 0x00000c4000007947 */ /* 0x000fea0003800000 */
.L_x_868:
        /* <DEDUP_REMOVED lines=9> */
.L_x_871:
[----:B------:R0:W5:Y:S01]  /*24a0*/  LDG.E.U16 R0, [R2.64] ;  /* 0x0000002402007981 */ /* 0x000162000c1e1500 */
[----:B------:R-:W-:Y:S05]  /*24b0*/  BRA `(.L_x_865) ;  /* 0x00000b9000007947 */ /* 0x000fea0003800000 */
.L_x_870:
[----:B------:R-:W2:Y:S02]  /*24c0*/  LDG.E.64 R2, [R2.64] ;  /* 0x0000002402027981 */ /* 0x000ea4000c1e1b00 */
[----:B--2---:R-:W0:Y:S01]  /*24d0*/  F2F.F32.F64 R0, R2 ;  /* 0x0000000200007310 */ /* 0x004e220000301000 */
[----:B------:R-:W0:-:S14]  /*24e0*/  DSETP.GEU.AND P0, PT, |R2|, c[0x2][0x0], PT ;  /* 0x008000000200762a */ /* 0x000e1c0003f0e200 */
[----:B0-----:R-:W-:-:S05]  /*24f0*/  @!P0 FMUL R0, R0, 1.175494350822287508e-38 ;  /* 0x0080000000008820 */ /* 0x001fca0000400000 */
[----:B------:R-:W-:Y:S01]  /*2500*/  F2FP.PACK_AB R0, RZ, R0 ;  /* 0x00000000ff00723e */ /* 0x000fe200000000ff */
[----:B------:R-:W-:Y:S05]  /*2510*/  BRA `(.L_x_865) ;  /* 0x00000b3000007947 */ /* 0x000fea0003800000 */
.L_x_860:
        /* <DEDUP_REMOVED lines=11> */
[----:B------:R-:W-:Y:S01]  /*25d0*/  F2FP.PACK_AB R0, RZ, R0 ;  /* 0x00000000ff00723e */ /* 0x000fe200000000ff */
[----:B------:R-:W-:Y:S05]  /*25e0*/  BRA `(.L_x_865) ;  /* 0x00000a6000007947 */ /* 0x000fea0003800000 */
.L_x_874:
[----:B------:R-:W2:Y:S02]  /*25f0*/  LDG.E.64 R2, [R2.64] ;  /* 0x0000002402027981 */ /* 0x000ea4000c1e1b00 */
[----:B--2---:R-:W0:Y:S01]  /*2600*/  F2F.F32.F64 R0, R2 ;  /* 0x0000000200007310 */ /* 0x004e220000301000 */
[----:B------:R-:W0:-:S14]  /*2610*/  DSETP.GEU.AND P0, PT, |R2|, c[0x2][0x0], PT ;  /* 0x008000000200762a */ /* 0x000e1c0003f0e200 */
[----:B0-----:R-:W-:-:S05]  /*2620*/  @!P0 FMUL R0, R0, 1.175494350822287508e-38 ;  /* 0x0080000000008820 */ /* 0x001fca0000400000 */
[----:B------:R-:W-:Y:S01]  /*2630*/  F2FP.PACK_AB R0, RZ, R0 ;  /* 0x00000000ff00723e */ /* 0x000fe200000000ff */
[----:B------:R-:W-:Y:S05]  /*2640*/  BRA `(.L_x_865) ;  /* 0x00000a0000007947 */ /* 0x000fea0003800000 */
.L_x_873:
        /* <DEDUP_REMOVED lines=28> */
.L_x_876:
        /* <DEDUP_REMOVED lines=15> */
.L_x_875:
[----:B------:R-:W2:Y:S02]  /*2900*/  LDG.E.U16 R0, [R2.64] ;  /* 0x0000002402007981 */ /* 0x000ea4000c1e1500 */
[----:B--2---:R-:W-:-:S04]  /*2910*/  PRMT R0, RZ, 0x5410, R0 ;  /* 0x00005410ff007816 */ /* 0x004fc80000000000 */
[----:B------:R-:W-:Y:S01]  /*2920*/  F2FP.PACK_AB R0, RZ, R0 ;  /* 0x00000000ff00723e */ /* 0x000fe200000000ff */
[----:B------:R-:W-:Y:S05]  /*2930*/  BRA `(.L_x_865) ;  /* 0x0000071000007947 */ /* 0x000fea0003800000 */
.L_x_872:
        /* <DEDUP_REMOVED lines=12> */
.L_x_879:
        /* <DEDUP_REMOVED lines=21> */
.L_x_883:
[----:B------:R-:W-:Y:S05]  /*2b50*/  BSYNC B1 ;  /* 0x0000000000017941 */ /* 0x000fea0003800000 */
.L_x_882:
[----:B------:R-:W-:Y:S01]  /*2b60*/  LEA R3, R0, 0x3b800000, 0x17 ;  /* 0x3b80000000037811 */ /* 0x000fe200078eb8ff */
[----:B------:R-:W-:-:S05]  /*2b70*/  IMAD.SHL.U32 R0, R2, 0x100000, RZ ;  /* 0x0010000002007824 */ /* 0x000fca00078e00ff */
[----:B------:R-:W-:Y:S02]  /*2b80*/  LOP3.LUT R0, R3, R0, R4, 0xfe, !PT ;  /* 0x0000000003007212 */ /* 0x000fe400078efe04 */
.L_x_881:
[----:B------:R-:W-:Y:S05]  /*2b90*/  BSYNC B0 ;  /* 0x0000000000007941 */ /* 0x000fea0003800000 */
.L_x_880:
[----:B------:R-:W-:Y:S01]  /*2ba0*/  F2FP.PACK_AB R0, RZ, R0 ;  /* 0x00000000ff00723e */ /* 0x000fe200000000ff */
[----:B------:R-:W-:Y:S05]  /*2bb0*/  BRA `(.L_x_865) ;  /* 0x0000049000007947 */ /* 0x000fea0003800000 */
.L_x_878:
        /* <DEDUP_REMOVED lines=21> */
.L_x_887:
[----:B------:R-:W-:Y:S05]  /*2d10*/  BSYNC B1 ;  /* 0x0000000000017941 */ /* 0x000fea0003800000 */
.L_x_886:
[----:B------:R-:W-:Y:S01]  /*2d20*/  LEA R3, R0, 0x37800000, 0x17 ;  /* 0x3780000000037811 */ /* 0x000fe200078eb8ff */
[----:B------:R-:W-:-:S05]  /*2d30*/  IMAD.SHL.U32 R0, R2, 0x200000, RZ ;  /* 0x0020000002007824 */ /* 0x000fca00078e00ff */
[----:B------:R-:W-:Y:S02]  /*2d40*/  LOP3.LUT R0, R3, R0, R4, 0xfe, !PT ;  /* 0x0000000003007212 */ /* 0x000fe400078efe04 */
.L_x_885:
[----:B------:R-:W-:Y:S05]  /*2d50*/  BSYNC B0 ;  /* 0x0000000000007941 */ /* 0x000fea0003800000 */
.L_x_884:
[----:B------:R-:W-:Y:S01]  /*2d60*/  F2FP.PACK_AB R0, RZ, R0 ;  /* 0x00000000ff00723e */ /* 0x000fe200000000ff */
[----:B------:R-:W-:Y:S05]  /*2d70*/  BRA `(.L_x_865) ;  /* 0x000002d000007947 */ /* 0x000fea0003800000 */
.L_x_877:
        /* <DEDUP_REMOVED lines=14> */
.L_x_891:
[----:B------:R-:W-:Y:S05]  /*2e60*/  BSYNC B0 ;  /* 0x0000000000007941 */ /* 0x000fea0003800000 */
.L_x_890:
[----:B------:R-:W-:Y:S01]  /*2e70*/  F2FP.PACK_AB R0, RZ, R0 ;  /* 0x00000000ff00723e */ /* 0x000fe200000000ff */
[----:B------:R-:W-:Y:S05]  /*2e80*/  BRA `(.L_x_865) ;  /* 0x000001c000007947 */ /* 0x000fea0003800000 */
.L_x_864:
        /* <DEDUP_REMOVED lines=21> */
.L_x_889:
[----:B------:R-:W2:Y:S02]  /*2fe0*/  LDG.E.64 R2, [R2.64] ;  /* 0x0000002402027981 */ /* 0x000ea4000c1e1b00 */
[----:B--2---:R-:W0:Y:S02]  /*2ff0*/  I2F.U64 R0, R2 ;  /* 0x0000000200007312 */ /* 0x004e240000301000 */
[----:B0-----:R-:W-:Y:S01]  /*3000*/  F2FP.PACK_AB R0, RZ, R0 ;  /* 0x00000000ff00723e */ /* 0x001fe200000000ff */
[----:B------:R-:W-:Y:S05]  /*3010*/  BRA `(.L_x_865) ;  /* 0x0000003000007947 */ /* 0x000fea0003800000 */
.L_x_888:
[----:B------:R-:W2:Y:S02]  /*3020*/  LDG.E R2, [R2.64] ;  /* 0x0000002402027981 */ /* 0x000ea4000c1e1900 */
[----:B--2---:R-:W0:Y:S02]  /*3030*/  I2F.U32 R0, R2 ;  /* 0x0000000200007306 */ /* 0x004e240000201000 */
[----:B0-----:R-:W-:-:S06]  /*3040*/  F2FP.PACK_AB R0, RZ, R0 ;  /* 0x00000000ff00723e */ /* 0x001fcc00000000ff */
.L_x_865:
[----:B0-----:R-:W0:Y:S01]  /*3050*/  LDC.U8 R3, c[0x0][0x3f8] ;  /* 0x0000fe00ff037b82 */ /* 0x001e220000000000 */
[----:B-----5:R-:W-:-:S02]  /*3060*/  HADD2.F32 R0, -RZ, R0.H0_H0 ;  /* 0x20000000ff007230 */ /* 0x020fc40000004100 */
[----:B------:R-:W-:-:S03]  /*3070*/  HADD2.F32 R23, -RZ, R23.H0_H0 ;  /* 0x20000017ff177230 */ /* 0x000fc60000004100 */
[C---:B------:R-:W-:Y:S02]  /*3080*/  FSETP.GT.FTZ.AND P0, PT, R0.reuse, -3, PT ;  /* 0xc04000000000780b */ /* 0x040fe40003f14000 */
[----:B------:R-:W-:Y:S01]  /*3090*/  FSETP.GEU.FTZ.AND P1, PT, R0, 3, PT ;  /* 0x404000000000780b */ /* 0x000fe20003f3e000 */
[----:B------:R-:W-:-:S03]  /*30a0*/  FMUL.FTZ R23, R23, 0.16666667163372039795 ;  /* 0x3e2aaaab17177820 */ /* 0x000fc60000410000 */
[----:B------:R-:W-:-:S04]  /*30b0*/  PLOP3.LUT P0, PT, P0, P1, PT, 0x20, 0x0 ;  /* 0x000000000000781c */ /* 0x000fc80000702470 */
[----:B------:R-:W-:-:S04]  /*30c0*/  FSEL R23, R23, RZ, P0 ;  /* 0x000000ff17177208 */ /* 0x000fc80000000000 */
[----:B------:R-:W-:Y:S02]  /*30d0*/  F2FP.PACK_AB R23, RZ, R23 ;  /* 0x00000017ff17723e */ /* 0x000fe400000000ff */
        /* <DEDUP_REMOVED lines=12> */
[----:B------:R-:W-:-:S04]  /*31a0*/  HADD2.F32 R0, -RZ, R23.H0_H0 ;  /* 0x20000017ff007230 */ /* 0x000fc80000004100 */
[----:B------:R-:W0:Y:S02]  /*31b0*/  F2I.FTZ.TRUNC.NTZ R3, R0 ;  /* 0x0000000000037305 */ /* 0x000e24000021f100 */
[----:B0-----:R0:W-:Y:S01]  /*31c0*/  STG.E.U8 [R16.64], R3 ;  /* 0x0000000310007986 */ /* 0x0011e2000c101124 */
[----:B------:R-:W-:Y:S05]  /*31d0*/  BRA `(.L_x_897) ;  /* 0x00000e8000007947 */ /* 0x000fea0003800000 */
.L_x_895:
[----:B------:R-:W-:-:S06]  /*31e0*/  HADD2.F32 R3, -RZ, R23.H0_H0 ;  /* 0x20000017ff037230 */ /* 0x000fcc0000004100 */
[----:B------:R-:W0:Y:S02]  /*31f0*/  F2I.S64.TRUNC R2, R3 ;  /* 0x0000000300027311 */ /* 0x000e24000020d900 */
[----:B0-----:R0:W-:Y:S01]  /*3200*/  STG.E.U8 [R16.64], R2 ;  /* 0x0000000210007986 */ /* 0x0011e2000c101124 */
[----:B------:R-:W-:Y:S05]  /*3210*/  BRA `(.L_x_897) ;  /* 0x00000e4000007947 */ /* 0x000fea0003800000 */
.L_x_894:
[----:B------:R-:W-:-:S13]  /*3220*/  ISETP.NE.AND P0, PT, R0, 0x2, PT ;  /* 0x000000020000780c */ /* 0x000fda0003f05270 */
[----:B------:R-:W-:Y:S05]  /*3230*/  @!P0 BRA `(.L_x_898) ;  /* 0x000000c000008947 */ /* 0x000fea0003800000 */
[----:B------:R-:W-:-:S13]  /*3240*/  ISETP.NE.AND P0, PT, R0, 0x3, PT ;  /* 0x000000030000780c */ /* 0x000fda0003f05270 */
[----:B------:R-:W-:Y:S05]  /*3250*/  @!P0 BRA `(.L_x_899) ;  /* 0x0000006000008947 */ /* 0x000fea0003800000 */
[----:B------:R-:W-:-:S13]  /*3260*/  ISETP.NE.AND P0, PT, R0, 0x4, PT ;  /* 0x000000040000780c */ /* 0x000fda0003f05270 */
[----:B------:R-:W-:Y:S05]  /*3270*/  @P0 BRA `(.L_x_896) ;  /* 0x00000c3000000947 */ /* 0x000fea0003800000 */
[----:B------:R-:W-:-:S06]  /*3280*/  HADD2.F32 R2, -RZ, R23.H0_H0 ;  /* 0x20000017ff027230 */ /* 0x000fcc0000004100 */
[----:B------:R-:W0:Y:S02]  /*3290*/  F2I.S64.TRUNC R2, R2 ;  /* 0x0000000200027311 */ /* 0x000e24000020d900 */
[----:B0-----:R0:W-:Y:S01]  /*32a0*/  STG.E.64 [R16.64], R2 ;  /* 0x0000000210007986 */ /* 0x0011e2000c101b24 */
[----:B------:R-:W-:Y:S05]  /*32b0*/  BRA `(.L_x_897) ;  /* 0x00000da000007947 */ /* 0x000fea0003800000 */
.L_x_899:
[----:B------:R-:W-:-:S06]  /*32c0*/  HADD2.F32 R23, -RZ, R23.H0_H0 ;  /* 0x20000017ff177230 */ /* 0x000fcc0000004100 */
[----:B------:R-:W0:Y:S02]  /*32d0*/  F2I.FTZ.TRUNC.NTZ R23, R23 ;  /* 0x0000001700177305 */ /* 0x000e24000021f100 */
[----:B0-----:R0:W-:Y:S01]  /*32e0*/  STG.E [R16.64], R23 ;  /* 0x0000001710007986 */ /* 0x0011e2000c101924 */
[----:B------:R-:W-:Y:S05]  /*32f0*/  BRA `(.L_x_897) ;  /* 0x00000d6000007947 */ /* 0x000fea0003800000 */
.L_x_898:
[----:B------:R-:W-:-:S06]  /*3300*/  HADD2.F32 R23, -RZ, R23.H0_H0 ;  /* 0x20000017ff177230 */ /* 0x000fcc0000004100 */
[----:B------:R-:W0:Y:S02]  /*3310*/  F2I.FTZ.TRUNC.NTZ R23, R23 ;  /* 0x0000001700177305 */ /* 0x000e24000021f100 */
[----:B0-----:R0:W-:Y:S01]  /*3320*/  STG.E.U16 [R16.64], R23 ;  /* 0x0000001710007986 */ /* 0x0011e2000c101524 */
[----:B------:R-:W-:Y:S05]  /*3330*/  BRA `(.L_x_897) ;  /* 0x00000d2000007947 */ /* 0x000fea0003800000 */
.L_x_893:
[----:B------:R-:W-:-:S13]  /*3340*/  ISETP.GT.AND P0, PT, R0, 0x6, PT ;  /* 0x000000060000780c */ /* 0x000fda0003f04270 */
[----:B------:R-:W-:Y:S05]  /*3350*/  @P0 BRA `(.L_x_900) ;  /* 0x0000009000000947 */ /* 0x000fea0003800000 */
[----:B------:R-:W-:-:S13]  /*3360*/  ISETP.NE.AND P0, PT, R0, 0x5, PT ;  /* 0x000000050000780c */ /* 0x000fda0003f05270 */
[----:B------:R-:W-:Y:S05]  /*3370*/  @!P0 BRA `(.L_x_901) ;  /* 0x0000005000008947 */ /* 0x000fea0003800000 */
[----:B------:R-:W-:-:S13]  /*3380*/  ISETP.NE.AND P0, PT, R0, 0x6, PT ;  /* 0x000000060000780c */ /* 0x000fda0003f05270 */
[----:B------:R-:W-:Y:S05]  /*3390*/  @P0 BRA `(.L_x_896) ;  /* 0x00000b1000000947 */ /* 0x000fea0003800000 */
[----:B------:R-:W-:-:S05]  /*33a0*/  HADD2.F32 R23, -RZ, R23.H0_H0 ;  /* 0x20000017ff177230 */ /* 0x000fca0000004100 */
[----:B------:R0:W-:Y:S01]  /*33b0*/  STG.E [R16.64], R23 ;  /* 0x0000001710007986 */ /* 0x0001e2000c101924 */
[----:B------:R-:W-:Y:S05]  /*33c0*/  BRA `(.L_x_897) ;  /* 0x00000c9000007947 */ /* 0x000fea0003800000 */
.L_x_901:
[----:B------:R0:W-:Y:S01]  /*33d0*/  STG.E.U16 [R16.64], R23 ;  /* 0x0000001710007986 */ /* 0x0001e2000c101524 */
[----:B------:R-:W-:Y:S05]  /*33e0*/  BRA `(.L_x_897) ;  /* 0x00000c7000007947 */ /* 0x000fea0003800000 */
.L_x_900:
[----:B------:R-:W-:-:S13]  /*33f0*/  ISETP.NE.AND P0, PT, R0, 0x7, PT ;  /* 0x000000070000780c */ /* 0x000fda0003f05270 */
[----:B------:R-:W-:Y:S05]  /*3400*/  @!P0 BRA `(.L_x_902) ;  /* 0x000000d000008947 */ /* 0x000fea0003800000 */
[----:B------:R-:W-:-:S13]  /*3410*/  ISETP.NE.AND P0, PT, R0, 0x8, PT ;  /* 0x000000080000780c */ /* 0x000fda0003f05270 */
[----:B------:R-:W-:Y:S05]  /*3420*/  @!P0 BRA `(.L_x_903) ;  /* 0x0000006000008947 */ /* 0x000fea0003800000 */
[----:B------:R-:W-:-:S13]  /*3430*/  ISETP.NE.AND P0, PT, R0, 0x9, PT ;  /* 0x000000090000780c */ /* 0x000fda0003f05270 */
[----:B------:R-:W-:Y:S05]  /*3440*/  @P0 BRA `(.L_x_896) ;  /* 0x00000a6000000947 */ /* 0x000fea0003800000 */
[----:B------:R-:W-:Y:S01]  /*3450*/  HADD2.F32 R2, -RZ, R23.H0_H0 ;  /* 0x20000017ff027230 */ /* 0x000fe20000004100 */
[----:B------:R-:W-:-:S05]  /*3460*/  IMAD.MOV.U32 R3, RZ, RZ, RZ ;  /* 0x000000ffff037224 */ /* 0x000fca00078e00ff */
[----:B------:R0:W-:Y:S01]  /*3470*/  STG.E.64 [R16.64], R2 ;  /* 0x0000000210007986 */ /* 0x0001e2000c101b24 */
[----:B------:R-:W-:Y:S05]  /*3480*/  BRA `(.L_x_897) ;  /* 0x00000bd000007947 */ /* 0x000fea0003800000 */
.L_x_903:
[----:B------:R-:W-:-:S05]  /*3490*/  HADD2.F32 R0, -RZ, R23.H0_H0 ;  /* 0x20000017ff007230 */ /* 0x000fca0000004100 */
[----:B------:R-:W-:-:S04]  /*34a0*/  F2FP.PACK_AB R0, RZ, R0 ;  /* 0x00000000ff00723e */ /* 0x000fc800000000ff */
[----:B------:R-:W-:-:S05]  /*34b0*/  PRMT R0, R0, 0x5410, RZ ;  /* 0x0000541000007816 */ /* 0x000fca00000000ff */
[----:B------:R0:W-:Y:S01]  /*34c0*/  STG.E [R16.64], R0 ;  /* 0x0000000010007986 */ /* 0x0001e2000c101924 */
[----:B------:R-:W-:Y:S05]  /*34d0*/  BRA `(.L_x_897) ;  /* 0x00000b8000007947 */ /* 0x000fea0003800000 */
.L_x_902:
[----:B------:R-:W-:-:S05]  /*34e0*/  HADD2.F32 R2, -RZ, R23.H0_H0 ;  /* 0x20000017ff027230 */ /* 0x000fca0000004100 */
[----:B------:R-:W-:-:S06]  /*34f0*/  FMUL.FTZ R2, R2, 1 ;  /* 0x3f80000002027820 */ /* 0x000fcc0000410000 */
[----:B------:R-:W0:Y:S02]  /*3500*/  F2F.F64.F32 R2, R2 ;  /* 0x0000000200027310 */ /* 0x000e240000201800 */
[----:B0-----:R0:W-:Y:S01]  /*3510*/  STG.E.64 [R16.64], R2 ;  /* 0x0000000210007986 */ /* 0x0011e2000c101b24 */
[----:B------:R-:W-:Y:S05]  /*3520*/  BRA `(.L_x_897) ;  /* 0x00000b3000007947 */ /* 0x000fea0003800000 */
.L_x_892:
        /* <DEDUP_REMOVED lines=8> */
[----:B------:R-:W-:-:S05]  /*35b0*/  HADD2.F32 R23, -RZ, R23.H0_H0 ;  /* 0x20000017ff177230 */ /* 0x000fca0000004100 */
[----:B------:R-:W-:-:S04]  /*35c0*/  FSETP.NEU.FTZ.AND P0, PT, R23, RZ, PT ;  /* 0x000000ff1700720b */ /* 0x000fc80003f1d000 */
[----:B------:R-:W-:-:S05]  /*35d0*/  SEL R3, RZ, 0x1, !P0 ;  /* 0x00000001ff037807 */ /* 0x000fca0004000000 */
[----:B------:R0:W-:Y:S01]  /*35e0*/  STG.E.U8 [R16.64], R3 ;  /* 0x0000000310007986 */ /* 0x0001e2000c101124 */
[----:B------:R-:W-:Y:S05]  /*35f0*/  BRA `(.L_x_897) ;  /* 0x00000a6000007947 */ /* 0x000fea0003800000 */
.L_x_906:
[----:B------:R-:W-:Y:S01]  /*3600*/  HADD2.F32 R23, -RZ, R23.H0_H0 ;  /* 0x20000017ff177230 */ /* 0x000fe20000004100 */
[----:B------:R-:W-:-:S04]  /*3610*/  CS2R R6, SRZ ;  /* 0x0000000000067805 */ /* 0x000fc8000001ff00 */
[----:B------:R-:W-:-:S06]  /*3620*/  FMUL.FTZ R4, R23, 1 ;  /* 0x3f80000017047820 */ /* 0x000fcc0000410000 */
[----:B------:R-:W0:Y:S02]  /*3630*/  F2F.F64.F32 R4, R4 ;  /* 0x0000000400047310 */ /* 0x000e240000201800 */
[----:B0-----:R0:W-:Y:S01]  /*3640*/  STG.E.128 [R16.64], R4 ;  /* 0x0000000410007986 */ /* 0x0011e2000c101d24 */
[----:B------:R-:W-:Y:S05]  /*3650*/  BRA `(.L_x_897) ;  /* 0x00000a0000007947 */ /* 0x000fea0003800000 */
.L_x_905:
[----:B------:R-:W-:-:S13]  /*3660*/  ISETP.NE.AND P0, PT, R0, 0xf, PT ;  /* 0x0000000f0000780c */ /* 0x000fda0003f05270 */
[----:B------:R-:W-:Y:S05]  /*3670*/  @!P0 BRA `(.L_x_907) ;  /* 0x000002d000008947 */ /* 0x000fea0003800000 */
[----:B------:R-:W-:-:S13]  /*3680*/  ISETP.NE.AND P0, PT, R0, 0x17, PT ;  /* 0x000000170000780c */ /* 0x000fda0003f05270 */
[----:B------:R-:W-:Y:S05]  /*3690*/  @!P0 BRA `(.L_x_908) ;  /* 0x0000015000008947 */ /* 0x000fea0003800000 */
[----:B------:R-:W-:-:S13]  /*36a0*/  ISETP.NE.AND P0, PT, R0, 0x18, PT ;  /* 0x000000180000780c */ /* 0x000fda0003f05270 */
[----:B------:R-:W-:Y:S05]  /*36b0*/  @P0 BRA `(.L_x_896) ;  /* 0x000007f000000947 */ /* 0x000fea0003800000 */
[----:B------:R-:W-:Y:S01]  /*36c0*/  HADD2.F32 R23, -RZ, R23.H0_H0 ;  /* 0x20000017ff177230 */ /* 0x000fe20000004100 */
[----:B------:R-:W-:Y:S04]  /*36d0*/  BSSY B0, `(.L_x_909) ;  /* 0x000000e000007945 */ /* 0x000fe80003800000 */
        /* <DEDUP_REMOVED lines=13> */
.L_x_910:
[----:B------:R-:W-:Y:S05]  /*37b0*/  BSYNC B0 ;  /* 0x0000000000007941 */ /* 0x000fea0003800000 */
.L_x_909:
[----:B------:R-:W-:-:S05]  /*37c0*/  LOP3.LUT R3, R0, R3, RZ, 0xfc, !PT ;  /* 0x0000000300037212 */ /* 0x000fca00078efcff */
[----:B------:R0:W-:Y:S01]  /*37d0*/  STG.E.U8 [R16.64], R3 ;  /* 0x0000000310007986 */ /* 0x0001e2000c101124 */
[----:B------:R-:W-:Y:S05]  /*37e0*/  BRA `(.L_x_897) ;  /* 0x0000087000007947 */ /* 0x000fea0003800000 */
.L_x_908:
[----:B------:R-:W-:Y:S01]  /*37f0*/  HADD2.F32 R23, -RZ, R23.H0_H0 ;  /* 0x20000017ff177230 */ /* 0x000fe20000004100 */
[----:B------:R-:W-:Y:S04]  /*3800*/  BSSY B0, `(.L_x_911) ;  /* 0x000000f000007945 */ /* 0x000fe80003800000 */
        /* <DEDUP_REMOVED lines=11> */
.L_x_912:
[----:B------:R-:W-:Y:S01]  /*38c0*/  IMAD.MOV.U32 R0, RZ, RZ, 0x7f ;  /* 0x0000007fff007424 */ /* 0x000fe200078e00ff */
[----:B------:R-:W-:-:S04]  /*38d0*/  ISETP.GT.U32.AND P0, PT, R2, 0x7f800000, PT ;  /* 0x7f8000000200780c */ /* 0x000fc80003f04070 */
[----:B------:R-:W-:-:S04]  /*38e0*/  SEL R0, R0, 0x7c, P0 ;  /* 0x0000007c00007807 */ /* 0x000fc80000000000 */
.L_x_913:
[----:B------:R-:W-:Y:S05]  /*38f0*/  BSYNC B0 ;  /* 0x0000000000007941 */ /* 0x000fea0003800000 */
.L_x_911:
[----:B------:R-:W-:-:S04]  /*3900*/  LOP3.LUT R2, R23, 0x80000000, RZ, 0xc0, !PT ;  /* 0x8000000017027812 */ /* 0x000fc800078ec0ff */
[----:B------:R-:W-:-:S04]  /*3910*/  SHF.R.U32.HI R3, RZ, 0x18, R2 ;  /* 0x00000018ff037819 */ /* 0x000fc80000011602 */
[----:B------:R-:W-:-:S05]  /*3920*/  LOP3.LUT R3, R0, R3, RZ, 0xfc, !PT ;  /* 0x0000000300037212 */ /* 0x000fca00078efcff */
[----:B------:R0:W-:Y:S01]  /*3930*/  STG.E.U8 [R16.64], R3 ;  /* 0x0000000310007986 */ /* 0x0001e2000c101124 */
[----:B------:R-:W-:Y:S05]  /*3940*/  BRA `(.L_x_897) ;  /* 0x0000071000007947 */ /* 0x000fea0003800000 */
.L_x_907:
[----:B------:R-:W-:-:S05]  /*3950*/  HADD2.F32 R0, -RZ, R23.H0_H0 ;  /* 0x20000017ff007230 */ /* 0x000fca0000004100 */
[----:B------:R-:W-:-:S05]  /*3960*/  F2FP.BF16.PACK_AB R0, RZ, R0 ;  /* 0x00000000ff00723e */ /* 0x000fca00000010ff */
[----:B------:R0:W-:Y:S01]  /*3970*/  STG.E.U16 [R16.64], R0 ;  /* 0x0000000010007986 */ /* 0x0001e2000c101524 */
[----:B------:R-:W-:Y:S05]  /*3980*/  BRA `(.L_x_897) ;  /* 0x000006d000007947 */ /* 0x000fea0003800000 */
.L_x_904:
        /* <DEDUP_REMOVED lines=8> */
[----:B------:R-:W-:-:S06]  /*3a10*/  HADD2.F32 R3, -RZ, R23.H0_H0 ;  /* 0x20000017ff037230 */ /* 0x000fcc0000004100 */
[----:B------:R-:W0:Y:S02]  /*3a20*/  F2I.FTZ.U32.TRUNC.NTZ R3, R3 ;  /* 0x0000000300037305 */ /* 0x000e24000021f000 */
[----:B0-----:R0:W-:Y:S01]  /*3a30*/  STG.E.U16 [R16.64], R3 ;  /* 0x0000000310007986 */ /* 0x0011e2000c101524 */
[----:B------:R-:W-:Y:S05]  /*3a40*/  BRA `(.L_x_897) ;  /* 0x0000061000007947 */ /* 0x000fea0003800000 */
.L_x_916:
[----:B------:R-:W-:Y:S01]  /*3a50*/  HADD2.F32 R23, -RZ, R23.H0_H0 ;  /* 0x20000017ff177230 */ /* 0x000fe20000004100 */
[----:B------:R-:W-:Y:S01]  /*3a60*/  BSSY B0, `(.L_x_917) ;  /* 0x0000014000007945 */ /* 0x000fe20003800000 */
[----:B------:R-:W-:-:S03]  /*3a70*/  IMAD.MOV.U32 R8, RZ, RZ, 0x80 ;  /* 0x00000080ff087424 */ /* 0x000fc600078e00ff */
        /* <DEDUP_REMOVED lines=14> */
.L_x_919:
[----:B------:R-:W-:-:S04]  /*3b60*/  LOP3.LUT R2, R23, 0x80000000, RZ, 0xc0, !PT ;  /* 0x8000000017027812 */ /* 0x000fc800078ec0ff */
[----:B------:R-:W-:-:S04]  /*3b70*/  SHF.R.U32.HI R3, RZ, 0x18, R2 ;  /* 0x00000018ff037819 */ /* 0x000fc80000011602 */
[----:B------:R-:W-:-:S04]  /*3b80*/  LOP3.LUT R0, R0, R3, RZ, 0xfc, !PT ;  /* 0x0000000300007212 */ /* 0x000fc800078efcff */
[----:B------:R-:W-:Y:S02]  /*3b90*/  PRMT R8, R0, 0x7610, R8 ;  /* 0x0000761000087816 */ /* 0x000fe40000000008 */
.L_x_918:
[----:B------:R-:W-:Y:S05]  /*3ba0*/  BSYNC B0 ;  /* 0x0000000000007941 */ /* 0x000fea0003800000 */
.L_x_917:
[----:B------:R0:W-:Y:S01]  /*3bb0*/  STG.E.U8 [R16.64], R8 ;  /* 0x0000000810007986 */ /* 0x0001e2000c101124 */
[----:B------:R-:W-:Y:S05]  /*3bc0*/  BRA `(.L_x_897) ;  /* 0x0000049000007947 */ /* 0x000fea0003800000 */
.L_x_915:
        /* <DEDUP_REMOVED lines=17> */
.L_x_922:
[----:B------:R-:W-:-:S04]  /*3ce0*/  LOP3.LUT R2, R23, 0x80000000, RZ, 0xc0, !PT ;  /* 0x8000000017027812 */ /* 0x000fc800078ec0ff */
[----:B------:R-:W-:-:S04]  /*3cf0*/  SHF.R.U32.HI R3, RZ, 0x18, R2 ;  /* 0x00000018ff037819 */ /* 0x000fc80000011602 */
[----:B------:R-:W-:-:S04]  /*3d00*/  LOP3.LUT R0, R0, R3, RZ, 0xfc, !PT ;  /* 0x0000000300007212 */ /* 0x000fc800078efcff */
[----:B------:R-:W-:Y:S02]  /*3d10*/  PRMT R8, R0, 0x7610, R8 ;  /* 0x0000761000087816 */ /* 0x000fe40000000008 */
.L_x_921:
[----:B------:R-:W-:Y:S05]  /*3d20*/  BSYNC B0 ;  /* 0x0000000000007941 */ /* 0x000fea0003800000 */
.L_x_920:
[----:B------:R0:W-:Y:S01]  /*3d30*/  STG.E.U8 [R16.64], R8 ;  /* 0x0000000810007986 */ /* 0x0001e2000c101124 */
[----:B------:R-:W-:Y:S05]  /*3d40*/  BRA `(.L_x_897) ;  /* 0x0000031000007947 */ /* 0x000fea0003800000 */
.L_x_914:
[----:B------:R-:W-:-:S13]  /*3d50*/  ISETP.NE.AND P0, PT, R0, 0x1c, PT ;  /* 0x0000001c0000780c */ /* 0x000fda0003f05270 */
[----:B------:R-:W-:Y:S05]  /*3d60*/  @!P0 BRA `(.L_x_923) ;  /* 0x000002c000008947 */ /* 0x000fea0003800000 */
[----:B------:R-:W-:-:S13]  /*3d70*/  ISETP.NE.AND P0, PT, R0, 0x1d, PT ;  /* 0x0000001d0000780c */ /* 0x000fda0003f05270 */
[----:B------:R-:W-:Y:S05]  /*3d80*/  @!P0 BRA `(.L_x_924) ;  /* 0x0000026000008947 */ /* 0x000fea0003800000 */
[----:B------:R-:W-:-:S13]  /*3d90*/  ISETP.NE.AND P0, PT, R0, 0x2c, PT ;  /* 0x0000002c0000780c */ /* 0x000fda0003f05270 */
[----:B------:R-:W-:Y:S05]  /*3da0*/  @P0 BRA `(.L_x_896) ;  /* 0x0000010000000947 */ /* 0x000fea0003800000 */
[----:B------:R-:W-:Y:S01]  /*3db0*/  HADD2.F32 R23, -RZ, R23.H0_H0 ;  /* 0x20000017ff177230 */ /* 0x000fe20000004100 */
[----:B------:R-:W-:Y:S01]  /*3dc0*/  PLOP3.LUT P0, PT, PT, PT, PT, 0x80, 0x0 ;  /* 0x000000000000781c */ /* 0x000fe20003f0f070 */
[----:B------:R-:W-:-:S03]  /*3dd0*/  IMAD.MOV.U32 R3, RZ, RZ, 0xff ;  /* 0x000000ffff037424 */ /* 0x000fc600078e00ff */
        /* <DEDUP_REMOVED lines=13> */
.L_x_896:
        /* <DEDUP_REMOVED lines=20> */
.L_x_924:
[----:B------:R-:W-:-:S06]  /*3ff0*/  HADD2.F32 R2, -RZ, R23.H0_H0 ;  /* 0x20000017ff027230 */ /* 0x000fcc0000004100 */
[----:B------:R-:W0:Y:S02]  /*4000*/  F2I.U64.TRUNC R2, R2 ;  /* 0x0000000200027311 */ /* 0x000e24000020d800 */
[----:B0-----:R0:W-:Y:S01]  /*4010*/  STG.E.64 [R16.64], R2 ;  /* 0x0000000210007986 */ /* 0x0011e2000c101b24 */
[----:B------:R-:W-:Y:S05]  /*4020*/  BRA `(.L_x_897) ;  /* 0x0000003000007947 */ /* 0x000fea0003800000 */
.L_x_923:
[----:B------:R-:W-:-:S06]  /*4030*/  HADD2.F32 R23, -RZ, R23.H0_H0 ;  /* 0x20000017ff177230 */ /* 0x000fcc0000004100 */
[----:B------:R-:W0:Y:S02]  /*4040*/  F2I.FTZ.U32.TRUNC.NTZ R23, R23 ;  /* 0x0000001700177305 */ /* 0x000e24000021f000 */
[----:B0-----:R0:W-:Y:S02]  /*4050*/  STG.E [R16.64], R23 ;  /* 0x0000001710007986 */ /* 0x0011e4000c101924 */
.L_x_897:
[----:B------:R-:W-:-:S05]  /*4060*/  IMAD R18, R19, 0x200, R18 ;  /* 0x0000020013127824 */ /* 0x000fca00078e0212 */
[----:B0-----:R-:W-:Y:S02]  /*4070*/  IADD3 R23, R18, 0x80, RZ ;  /* 0x0000008012177810 */ /* 0x001fe40007ffe0ff */
.L_x_826:
[----:B------:R-:W-:Y:S05]  /*4080*/  BSYNC B6 ;  /* 0x0000000000067941 */ /* 0x000fea0003800000 */
.L_x_825:
        /* <DEDUP_REMOVED lines=258> */
.L_x_927:
        /* <DEDUP_REMOVED lines=21> */
.L_x_931:
[----:B------:R-:W2:Y:S02]  /*5200*/  LDG.E.U8 R2, [R2.64] ;  /* 0x0000002402027981 */ /* 0x000ea4000c1e1100 */
[----:B--2---:R-:W0:Y:S02]  /*5210*/  I2F.U16 R0, R2 ;  /* 0x0000000200007306 */ /* 0x004e240000101000 */
[----:B0-----:R-:W-:-:S04]  /*5220*/  F2FP.PACK_AB R0, RZ, R0 ;  /* 0x00000000ff00723e */ /* 0x001fc800000000ff */
[----:B------:R-:W-:Y:S01]  /*5230*/  PRMT R19, R0, 0x7610, R19 ;  /* 0x0000761000137816 */ /* 0x000fe20000000013 */
[----:B------:R-:W-:Y:S05]  /*5240*/  BRA `(.L_x_933) ;  /* 0x00000ed000007947 */ /* 0x000fea0003800000 */
.L_x_930:
        /* <DEDUP_REMOVED lines=11> */
.L_x_935:
[----:B------:R-:W2:Y:S02]  /*5300*/  LDG.E R2, [R2.64] ;  /* 0x0000002402027981 */ /* 0x000ea4000c1e1900 */
[----:B--2---:R-:W0:Y:S02]  /*5310*/  I2F R0, R2 ;  /* 0x0000000200007306 */ /* 0x004e240000201400 */
[----:B0-----:R-:W-:-:S04]  /*5320*/  F2FP.PACK_AB R0, RZ, R0 ;  /* 0x00000000ff00723e */ /* 0x001fc800000000ff */
[----:B------:R-:W-:Y:S01]  /*5330*/  PRMT R19, R0, 0x7610, R19 ;  /* 0x0000761000137816 */ /* 0x000fe20000000013 */
[----:B------:R-:W-:Y:S05]  /*5340*/  BRA `(.L_x_933) ;  /* 0x00000dd000007947 */ /* 0x000fea0003800000 */
.L_x_934:
[----:B------:R-:W2:Y:S02]  /*5350*/  LDG.E.U16 R2, [R2.64] ;  /* 0x0000002402027981 */ /* 0x000ea4000c1e1500 */
[----:B--2---:R-:W0:Y:S02]  /*5360*/  I2F.S16 R0, R2 ;  /* 0x0000000200007306 */ /* 0x004e240000101400 */
[----:B0-----:R-:W-:-:S04]  /*5370*/  F2FP.PACK_AB R0, RZ, R0 ;  /* 0x00000000ff00723e */ /* 0x001fc800000000ff */
[----:B------:R-:W-:Y:S01]  /*5380*/  PRMT R19, R0, 0x7610, R19 ;  /* 0x0000761000137816 */ /* 0x000fe20000000013 */
[----:B------:R-:W-:Y:S05]  /*5390*/  BRA `(.L_x_933) ;  /* 0x00000d8000007947 */ /* 0x000fea0003800000 */
.L_x_929:
        /* <DEDUP_REMOVED lines=9> */
.L_x_937:
[----:B------:R0:W5:Y:S01]  /*5430*/  LDG.E.U16 R19, [R2.64] ;  /* 0x0000002402137981 */ /* 0x000162000c1e1500 */
[----:B------:R-:W-:Y:S05]  /*5440*/  BRA `(.L_x_933) ;  /* 0x00000cd000007947 */ /* 0x000fea0003800000 */
.L_x_936:
        /* <DEDUP_REMOVED lines=9> */
.L_x_939:
[----:B------:R0:W5:Y:S01]  /*54e0*/  LDG.E.U16 R19, [R2.64] ;  /* 0x0000002402137981 */ /* 0x000162000c1e1500 */
[----:B------:R-:W-:Y:S05]  /*54f0*/  BRA `(.L_x_933) ;  /* 0x00000c2000007947 */ /* 0x000fea0003800000 */
.L_x_938:
[----:B------:R-:W2:Y:S02]  /*5500*/  LDG.E.64 R2, [R2.64] ;  /* 0x0000002402027981 */ /* 0x000ea4000c1e1b00 */
[----:B--2---:R-:W0:Y:S01]  /*5510*/  F2F.F32.F64 R0, R2 ;  /* 0x0000000200007310 */ /* 0x004e220000301000 */
[----:B------:R-:W0:-:S14]  /*5520*/  DSETP.GEU.AND P0, PT, |R2|, c[0x2][0x0], PT ;  /* 0x008000000200762a */ /* 0x000e1c0003f0e200 */
[----:B0-----:R-:W-:-:S05]  /*5530*/  @!P0 FMUL R0, R0, 1.175494350822287508e-38 ;  /* 0x0080000000008820 */ /* 0x001fca0000400000 */
[----:B------:R-:W-:-:S04]  /*5540*/  F2FP.PACK_AB R0, RZ, R0 ;  /* 0x00000000ff00723e */ /* 0x000fc800000000ff */
[----:B------:R-:W-:Y:S01]  /*5550*/  PRMT R19, R0, 0x7610, R19 ;  /* 0x0000761000137816 */ /* 0x000fe20000000013 */
[----:B------:R-:W-:Y:S05]  /*5560*/  BRA `(.L_x_933) ;  /* 0x00000bb000007947 */ /* 0x000fea0003800000 */
.L_x_928:
        /* <DEDUP_REMOVED lines=14> */
.L_x_942:
[----:B------:R-:W2:Y:S02]  /*5650*/  LDG.E.64 R2, [R2.64] ;  /* 0x0000002402027981 */ /* 0x000ea4000c1e1b00 */
[----:B--2---:R-:W0:Y:S01]  /*5660*/  F2F.F32.F64 R0, R2 ;  /* 0x0000000200007310 */ /* 0x004e220000301000 */
[----:B------:R-:W0:-:S14]  /*5670*/  DSETP.GEU.AND P0, PT, |R2|, c[0x2][0x0], PT ;  /* 0x008000000200762a */ /* 0x000e1c0003f0e200 */
[----:B0-----:R-:W-:-:S05]  /*5680*/  @!P0 FMUL R0, R0, 1.175494350822287508e-38 ;  /* 0x0080000000008820 */ /* 0x001fca0000400000 */
[----:B------:R-:W-:-:S04]  /*5690*/  F2FP.PACK_AB R0, RZ, R0 ;  /* 0x00000000ff00723e */ /* 0x000fc800000000ff */
[----:B------:R-:W-:Y:S01]  /*56a0*/  PRMT R19, R0, 0x7610, R19 ;  /* 0x0000761000137816 */ /* 0x000fe20000000013 */
[----:B------:R-:W-:Y:S05]  /*56b0*/  BRA `(.L_x_933) ;  /* 0x00000a6000007947 */ /* 0x000fea0003800000 */
.L_x_941:
        /* <DEDUP_REMOVED lines=28> */
.L_x_944:
        /* <DEDUP_REMOVED lines=15> */
.L_x_943:
[----:B------:R-:W2:Y:S02]  /*5970*/  LDG.E.U16 R0, [R2.64] ;  /* 0x0000002402007981 */ /* 0x000ea4000c1e1500 */
[----:B--2---:R-:W-:-:S04]  /*5980*/  PRMT R0, RZ, 0x5410, R0 ;  /* 0x00005410ff007816 */ /* 0x004fc80000000000 */
[----:B------:R-:W-:-:S04]  /*5990*/  F2FP.PACK_AB R0, RZ, R0 ;  /* 0x00000000ff00723e */ /* 0x000fc800000000ff */
[----:B------:R-:W-:Y:S01]  /*59a0*/  PRMT R19, R0, 0x7610, R19 ;  /* 0x0000761000137816 */ /* 0x000fe20000000013 */
[----:B------:R-:W-:Y:S05]  /*59b0*/  BRA `(.L_x_933) ;  /* 0x0000076000007947 */ /* 0x000fea0003800000 */
.L_x_940:
        /* <DEDUP_REMOVED lines=12> */
.L_x_947:
        /* <DEDUP_REMOVED lines=21> */
.L_x_951:
[----:B------:R-:W-:Y:S05]  /*5bd0*/  BSYNC B1 ;  /* 0x0000000000017941 */ /* 0x000fea0003800000 */
.L_x_950:
[----:B------:R-:W-:Y:S01]  /*5be0*/  LEA R3, R0, 0x3b800000, 0x17 ;  /* 0x3b80000000037811 */ /* 0x000fe200078eb8ff */
[----:B------:R-:W-:-:S05]  /*5bf0*/  IMAD.SHL.U32 R0, R2, 0x100000, RZ ;  /* 0x0010000002007824 */ /* 0x000fca00078e00ff */
[----:B------:R-:W-:Y:S02]  /*5c00*/  LOP3.LUT R0, R3, R0, R4, 0xfe, !PT ;  /* 0x0000000003007212 */ /* 0x000fe400078efe04 */
.L_x_949:
[----:B------:R-:W-:Y:S05]  /*5c10*/  BSYNC B0 ;  /* 0x0000000000007941 */ /* 0x000fea0003800000 */
.L_x_948:
[----:B------:R-:W-:-:S04]  /*5c20*/  F2FP.PACK_AB R0, RZ, R0 ;  /* 0x00000000ff00723e */ /* 0x000fc800000000ff */
[----:B------:R-:W-:Y:S01]  /*5c30*/  PRMT R19, R0, 0x7610, R19 ;  /* 0x0000761000137816 */ /* 0x000fe20000000013 */
[----:B------:R-:W-:Y:S05]  /*5c40*/  BRA `(.L_x_933) ;  /* 0x000004d000007947 */ /* 0x000fea0003800000 */
.L_x_946:
        /* <DEDUP_REMOVED lines=21> */
.L_x_955:
[----:B------:R-:W-:Y:S05]  /*5da0*/  BSYNC B1 ;  /* 0x0000000000017941 */ /* 0x000fea0003800000 */
.L_x_954:
[----:B------:R-:W-:Y:S01]  /*5db0*/  LEA R3, R0, 0x37800000, 0x17 ;  /* 0x3780000000037811 */ /* 0x000fe200078eb8ff */
[----:B------:R-:W-:-:S05]  /*5dc0*/  IMAD.SHL.U32 R0, R2, 0x200000, RZ ;  /* 0x0020000002007824 */ /* 0x000fca00078e00ff */
[----:B------:R-:W-:Y:S02]  /*5dd0*/  LOP3.LUT R0, R3, R0, R4, 0xfe, !PT ;  /* 0x0000000003007212 */ /* 0x000fe400078efe04 */
.L_x_953:
[----:B------:R-:W-:Y:S05]  /*5de0*/  BSYNC B0 ;  /* 0x0000000000007941 */ /* 0x000fea0003800000 */
.L_x_952:
[----:B------:R-:W-:-:S04]  /*5df0*/  F2FP.PACK_AB R0, RZ, R0 ;  /* 0x00000000ff00723e */ /* 0x000fc800000000ff */
[----:B------:R-:W-:Y:S01]  /*5e00*/  PRMT R19, R0, 0x7610, R19 ;  /* 0x0000761000137816 */ /* 0x000fe20000000013 */
[----:B------:R-:W-:Y:S05]  /*5e10*/  BRA `(.L_x_933) ;  /* 0x0000030000007947 */ /* 0x000fea0003800000 */
.L_x_945:
        /* <DEDUP_REMOVED lines=14> */
.L_x_959:
[----:B------:R-:W-:Y:S05]  /*5f00*/  BSYNC B0 ;  /* 0x0000000000007941 */ /* 0x000fea0003800000 */
.L_x_958:
[----:B------:R-:W-:-:S04]  /*5f10*/  F2FP.PACK_AB R0, RZ, R0 ;  /* 0x00000000ff00723e */ /* 0x000fc800000000ff */
[----:B------:R-:W-:Y:S01]  /*5f20*/  PRMT R19, R0, 0x7610, R19 ;  /* 0x0000761000137816 */ /* 0x000fe20000000013 */
[----:B------:R-:W-:Y:S05]  /*5f30*/  BRA `(.L_x_933) ;  /* 0x000001e000007947 */ /* 0x000fea0003800000 */
.L_x_932:
        /* <DEDUP_REMOVED lines=21> */
.L_x_957:
[----:B------:R-:W2:Y:S02]  /*6090*/  LDG.E.64 R2, [R2.64] ;  /* 0x0000002402027981 */ /* 0x000ea4000c1e1b00 */
[----:B--2---:R-:W0:Y:S02]  /*60a0*/  I2F.U64 R0, R2 ;  /* 0x0000000200007312 */ /* 0x004e240000301000 */
[----:B0-----:R-:W-:-:S04]  /*60b0*/  F2FP.PACK_AB R0, RZ, R0 ;  /* 0x00000000ff00723e */ /* 0x001fc800000000ff */
[----:B------:R-:W-:Y:S01]  /*60c0*/  PRMT R19, R0, 0x7610, R19 ;  /* 0x0000761000137816 */ /* 0x000fe20000000013 */
[----:B------:R-:W-:Y:S05]  /*60d0*/  BRA `(.L_x_933) ;  /* 0x0000004000007947 */ /* 0x000fea0003800000 */
.L_x_956:
[----:B------:R-:W2:Y:S02]  /*60e0*/  LDG.E R2, [R2.64] ;  /* 0x0000002402027981 */ /* 0x000ea4000c1e1900 */
[----:B--2---:R-:W0:Y:S02]  /*60f0*/  I2F.U32 R0, R2 ;  /* 0x0000000200007306 */ /* 0x004e240000201000 */
[----:B0-----:R-:W-:-:S04]  /*6100*/  F2FP.PACK_AB R0, RZ, R0 ;  /* 0x00000000ff00723e */ /* 0x001fc800000000ff */
[----:B------:R-:W-:Y:S02]  /*6110*/  PRMT R19, R0, 0x7610, R19 ;  /* 0x0000761000137816 */ /* 0x000fe40000000013 */
.L_x_933:
        /* <DEDUP_REMOVED lines=18> */
.L_x_963:
[----:B------:R-:W2:Y:S02]  /*6240*/  LDG.E.U8 R2, [R2.64] ;  /* 0x0000002402027981 */ /* 0x000ea4000c1e1100 */
[----:B--2---:R-:W0:Y:S02]  /*6250*/  I2F.U16 R0, R2 ;  /* 0x0000000200007306 */ /* 0x004e240000101000 */
[----:B0-----:R-:W-:Y:S01]  /*6260*/  F2FP.PACK_AB R0, RZ, R0 ;  /* 0x00000000ff00723e */ /* 0x001fe200000000ff */
[----:B------:R-:W-:Y:S05]  /*6270*/  BRA `(.L_x_965) ;  /* 0x00000e1000007947 */ /* 0x000fea0003800000 */
.L_x_962:
        /* <DEDUP_REMOVED lines=10> */
.L_x_967:
[----:B------:R-:W2:Y:S02]  /*6320*/  LDG.E R2, [R2.64] ;  /* 0x0000002402027981 */ /* 0x000ea4000c1e1900 */
[----:B--2---:R-:W0:Y:S02]  /*6330*/  I2F R0, R2 ;  /* 0x0000000200007306 */ /* 0x004e240000201400 */
[----:B0-----:R-:W-:Y:S01]  /*6340*/  F2FP.PACK_AB R0, RZ, R0 ;  /* 0x00000000ff00723e */ /* 0x001fe200000000ff */
[----:B------:R-:W-:Y:S05]  /*6350*/  BRA `(.L_x_965) ;  /* 0x00000d3000007947 */ /* 0x000fea0003800000 */
.L_x_966:
[----:B------:R-:W2:Y:S02]  /*6360*/  LDG.E.U16 R2, [R2.64] ;  /* 0x0000002402027981 */ /* 0x000ea4000c1e1500 */
[----:B--2---:R-:W0:Y:S02]  /*6370*/  I2F.S16 R0, R2 ;  /* 0x0000000200007306 */ /* 0x004e240000101400 */
[----:B0-----:R-:W-:Y:S01]  /*6380*/  F2FP.PACK_AB R0, RZ, R0 ;  /* 0x00000000ff00723e */ /* 0x001fe200000000ff */
[----:B------:R-:W-:Y:S05]  /*6390*/  BRA `(.L_x_965) ;  /* 0x00000cf000007947 */ /* 0x000fea0003800000 */
.L_x_961:
        /* <DEDUP_REMOVED lines=9> */
.L_x_969:
[----:B------:R0:W5:Y:S01]  /*6430*/  LDG.E.U16 R0, [R2.64] ;  /* 0x0000002402007981 */ /* 0x000162000c1e1500 */
[----:B------:R-:W-:Y:S05]  /*6440*/  BRA `(.L_x_965) ;  /* 0x00000c4000007947 */ /* 0x000fea0003800000 */
.L_x_968:
        /* <DEDUP_REMOVED lines=9> */
.L_x_971:
[----:B------:R0:W5:Y:S01]  /*64e0*/  LDG.E.U16 R0, [R2.64] ;  /* 0x0000002402007981 */ /* 0x000162000c1e1500 */
[----:B------:R-:W-:Y:S05]  /*64f0*/  BRA `(.L_x_965) ;  /* 0x00000b9000007947 */ /* 0x000fea0003800000 */
.L_x_970:
[----:B------:R-:W2:Y:S02]  /*6500*/  LDG.E.64 R2, [R2.64] ;  /* 0x0000002402027981 */ /* 0x000ea4000c1e1b00 */
[----:B--2---:R-:W0:Y:S01]  /*6510*/  F2F.F32.F64 R0, R2 ;  /* 0x0000000200007310 */ /* 0x004e220000301000 */
[----:B------:R-:W0:-:S14]  /*6520*/  DSETP.GEU.AND P0, PT, |R2|, c[0x2][0x0], PT ;  /* 0x008000000200762a */ /* 0x000e1c0003f0e200 */
[----:B0-----:R-:W-:-:S05]  /*6530*/  @!P0 FMUL R0, R0, 1.175494350822287508e-38 ;  /* 0x0080000000008820 */ /* 0x001fca0000400000 */
[----:B------:R-:W-:Y:S01]  /*6540*/  F2FP.PACK_AB R0, RZ, R0 ;  /* 0x00000000ff00723e */ /* 0x000fe200000000ff */
[----:B------:R-:W-:Y:S05]  /*6550*/  BRA `(.L_x_965) ;  /* 0x00000b3000007947 */ /* 0x000fea0003800000 */
.L_x_960:
        /* <DEDUP_REMOVED lines=13> */
.L_x_974:
[----:B------:R-:W2:Y:S02]  /*6630*/  LDG.E.64 R2, [R2.64] ;  /* 0x0000002402027981 */ /* 0x000ea4000c1e1b00 */
[----:B--2---:R-:W0:Y:S01]  /*6640*/  F2F.F32.F64 R0, R2 ;  /* 0x0000000200007310 */ /* 0x004e220000301000 */
[----:B------:R-:W0:-:S14]  /*6650*/  DSETP.GEU.AND P0, PT, |R2|, c[0x2][0x0], PT ;  /* 0x008000000200762a */ /* 0x000e1c0003f0e200 */
[----:B0-----:R-:W-:-:S05]  /*6660*/  @!P0 FMUL R0, R0, 1.175494350822287508e-38 ;  /* 0x0080000000008820 */ /* 0x001fca0000400000 */
[----:B------:R-:W-:Y:S01]  /*6670*/  F2FP.PACK_AB R0, RZ, R0 ;  /* 0x00000000ff00723e */ /* 0x000fe200000000ff */
[----:B------:R-:W-:Y:S05]  /*6680*/  BRA `(.L_x_965) ;  /* 0x00000a0000007947 */ /* 0x000fea0003800000 */
.L_x_973:
        /* <DEDUP_REMOVED lines=28> */
.L_x_976:
        /* <DEDUP_REMOVED lines=15> */
.L_x_975:
[----:B------:R-:W2:Y:S02]  /*6940*/  LDG.E.U16 R0, [R2.64] ;  /* 0x0000002402007981 */ /* 0x000ea4000c1e1500 */
[----:B--2---:R-:W-:-:S04]  /*6950*/  PRMT R0, RZ, 0x5410, R0 ;  /* 0x00005410ff007816 */ /* 0x004fc80000000000 */
[----:B------:R-:W-:Y:S01]  /*6960*/  F2FP.PACK_AB R0, RZ, R0 ;  /* 0x00000000ff00723e */ /* 0x000fe200000000ff */
[----:B------:R-:W-:Y:S05]  /*6970*/  BRA `(.L_x_965) ;  /* 0x0000071000007947 */ /* 0x000fea0003800000 */
.L_x_972:
        /* <DEDUP_REMOVED lines=12> */
.L_x_979:
        /* <DEDUP_REMOVED lines=21> */
.L_x_983:
[----:B------:R-:W-:Y:S05]  /*6b90*/  BSYNC B1 ;  /* 0x0000000000017941 */ /* 0x000fea0003800000 */
.L_x_982:
[----:B------:R-:W-:Y:S01]  /*6ba0*/  LEA R3, R0, 0x3b800000, 0x17 ;  /* 0x3b80000000037811 */ /* 0x000fe200078eb8ff */
[----:B------:R-:W-:-:S05]  /*6bb0*/  IMAD.SHL.U32 R0, R2, 0x100000, RZ ;  /* 0x0010000002007824 */ /* 0x000fca00078e00ff */
[----:B------:R-:W-:Y:S02]  /*6bc0*/  LOP3.LUT R0, R3, R0, R4, 0xfe, !PT ;  /* 0x0000000003007212 */ /* 0x000fe400078efe04 */
.L_x_981:
[----:B------:R-:W-:Y:S05]  /*6bd0*/  BSYNC B0 ;  /* 0x0000000000007941 */ /* 0x000fea0003800000 */
.L_x_980:
[----:B------:R-:W-:Y:S01]  /*6be0*/  F2FP.PACK_AB R0, RZ, R0 ;  /* 0x00000000ff00723e */ /* 0x000fe200000000ff */
[----:B------:R-:W-:Y:S05]  /*6bf0*/  BRA `(.L_x_965) ;  /* 0x0000049000007947 */ /* 0x000fea0003800000 */
.L_x_978:
        /* <DEDUP_REMOVED lines=21> */
.L_x_987:
[----:B------:R-:W-:Y:S05]  /*6d50*/  BSYNC B1 ;  /* 0x0000000000017941 */ /* 0x000fea0003800000 */
.L_x_986:
[----:B------:R-:W-:Y:S01]  /*6d60*/  LEA R3, R0, 0x37800000, 0x17 ;  /* 0x3780000000037811 */ /* 0x000fe200078eb8ff */
[----:B------:R-:W-:-:S05]  /*6d70*/  IMAD.SHL.U32 R0, R2, 0x200000, RZ ;  /* 0x0020000002007824 */ /* 0x000fca00078e00ff */
[----:B------:R-:W-:Y:S02]  /*6d80*/  LOP3.LUT R0, R3, R0, R4, 0xfe, !PT ;  /* 0x0000000003007212 */ /* 0x000fe400078efe04 */
.L_x_985:
[----:B------:R-:W-:Y:S05]  /*6d90*/  BSYNC B0 ;  /* 0x0000000000007941 */ /* 0x000fea0003800000 */
.L_x_984:
[----:B------:R-:W-:Y:S01]  /*6da0*/  F2FP.PACK_AB R0, RZ, R0 ;  /* 0x00000000ff00723e */ /* 0x000fe200000000ff */
[----:B------:R-:W-:Y:S05]  /*6db0*/  BRA `(.L_x_965) ;  /* 0x000002d000007947 */ /* 0x000fea0003800000 */
.L_x_977:
        /* <DEDUP_REMOVED lines=14> */
.L_x_991:
[----:B------:R-:W-:Y:S05]  /*6ea0*/  BSYNC B0 ;  /* 0x0000000000007941 */ /* 0x000fea0003800000 */
.L_x_990:
[----:B------:R-:W-:Y:S01]  /*6eb0*/  F2FP.PACK_AB R0, RZ, R0 ;  /* 0x00000000ff00723e */ /* 0x000fe200000000ff */
[----:B------:R-:W-:Y:S05]  /*6ec0*/  BRA `(.L_x_965) ;  /* 0x000001c000007947 */ /* 0x000fea0003800000 */
.L_x_964:
        /* <DEDUP_REMOVED lines=21> */
.L_x_989:
[----:B------:R-:W2:Y:S02]  /*7020*/  LDG.E.64 R2, [R2.64] ;  /* 0x0000002402027981 */ /* 0x000ea4000c1e1b00 */
[----:B--2---:R-:W0:Y:S02]  /*7030*/  I2F.U64 R0, R2 ;  /* 0x0000000200007312 */ /* 0x004e240000301000 */
[----:B0-----:R-:W-:Y:S01]  /*7040*/  F2FP.PACK_AB R0, RZ, R0 ;  /* 0x00000000ff00723e */ /* 0x001fe200000000ff */
[----:B------:R-:W-:Y:S05]  /*7050*/  BRA `(.L_x_965) ;  /* 0x0000003000007947 */ /* 0x000fea0003800000 */
.L_x_988:
[----:B------:R-:W2:Y:S02]  /*7060*/  LDG.E R2, [R2.64] ;  /* 0x0000002402027981 */ /* 0x000ea4000c1e1900 */
[----:B--2---:R-:W0:Y:S02]  /*7070*/  I2F.U32 R0, R2 ;  /* 0x0000000200007306 */ /* 0x004e240000201000 */
[----:B0-----:R-:W-:-:S06]  /*7080*/  F2FP.PACK_AB R0, RZ, R0 ;  /* 0x00000000ff00723e */ /* 0x001fcc00000000ff */
.L_x_965:
        /* <DEDUP_REMOVED lines=25> */
.L_x_995:
[----:B------:R-:W-:-:S06]  /*7220*/  HADD2.F32 R3, -RZ, R19.H0_H0 ;  /* 0x20000013ff037230 */ /* 0x000fcc0000004100 */
[----:B------:R-:W0:Y:S02]  /*7230*/  F2I.S64.TRUNC R2, R3 ;  /* 0x0000000300027311 */ /* 0x000e24000020d900 */
[----:B0-----:R0:W-:Y:S01]  /*7240*/  STG.E.U8 [R16.64], R2 ;  /* 0x0000000210007986 */ /* 0x0011e2000c101124 */
[----:B------:R-:W-:Y:S05]  /*7250*/  BRA `(.L_x_997) ;  /* 0x00000e4000007947 */ /* 0x000fea0003800000 */
.L_x_994:
        /* <DEDUP_REMOVED lines=10> */
.L_x_999:
[----:B------:R-:W-:-:S06]  /*7300*/  HADD2.F32 R19, -RZ, R19.H0_H0 ;  /* 0x20000013ff137230 */ /* 0x000fcc0000004100 */
[----:B------:R-:W0:Y:S02]  /*7310*/  F2I.FTZ.TRUNC.NTZ R19, R19 ;  /* 0x0000001300137305 */ /* 0x000e24000021f100 */
[----:B0-----:R0:W-:Y:S01]  /*7320*/  STG.E [R16.64], R19 ;  /* 0x0000001310007986 */ /* 0x0011e2000c101924 */
[----:B------:R-:W-:Y:S05]  /*7330*/  BRA `(.L_x_997) ;  /* 0x00000d6000007947 */ /* 0x000fea0003800000 */
.L_x_998:
[----:B------:R-:W-:-:S06]  /*7340*/  HADD2.F32 R19, -RZ, R19.H0_H0 ;  /* 0x20000013ff137230 */ /* 0x000fcc0000004100 */
[----:B------:R-:W0:Y:S02]  /*7350*/  F2I.FTZ.TRUNC.NTZ R19, R19 ;  /* 0x0000001300137305 */ /* 0x000e24000021f100 */
[----:B0-----:R0:W-:Y:S01]  /*7360*/  STG.E.U16 [R16.64], R19 ;  /* 0x0000001310007986 */ /* 0x0011e2000c101524 */
[----:B------:R-:W-:Y:S05]  /*7370*/  BRA `(.L_x_997) ;  /* 0x00000d2000007947 */ /* 0x000fea0003800000 */
.L_x_993:
        /* <DEDUP_REMOVED lines=9> */
.L_x_1001:
[----:B------:R0:W-:Y:S01]  /*7410*/  STG.E.U16 [R16.64], R19 ;  /* 0x0000001310007986 */ /* 0x0001e2000c101524 */
[----:B------:R-:W-:Y:S05]  /*7420*/  BRA `(.L_x_997) ;  /* 0x00000c7000007947 */ /* 0x000fea0003800000 */
.L_x_1000:
        /* <DEDUP_REMOVED lines=10> */
.L_x_1003:
[----:B------:R-:W-:-:S05]  /*74d0*/  HADD2.F32 R0, -RZ, R19.H0_H0 ;  /* 0x20000013ff007230 */ /* 0x000fca0000004100 */
[----:B------:R-:W-:-:S04]  /*74e0*/  F2FP.PACK_AB R0, RZ, R0 ;  /* 0x00000000ff00723e */ /* 0x000fc800000000ff */
[----:B------:R-:W-:-:S05]  /*74f0*/  PRMT R0, R0, 0x5410, RZ ;  /* 0x0000541000007816 */ /* 0x000fca00000000ff */
[----:B------:R0:W-:Y:S01]  /*7500*/  STG.E [R16.64], R0 ;  /* 0x0000000010007986 */ /* 0x0001e2000c101924 */
[----:B------:R-:W-:Y:S05]  /*7510*/  BRA `(.L_x_997) ;  /* 0x00000b8000007947 */ /* 0x000fea0003800000 */
.L_x_1002:
[----:B------:R-:W-:-:S05]  /*7520*/  HADD2.F32 R2, -RZ, R19.H0_H0 ;  /* 0x20000013ff027230 */ /* 0x000fca0000004100 */
[----:B------:R-:W-:-:S06]  /*7530*/  FMUL.FTZ R2, R2, 1 ;  /* 0x3f80000002027820 */ /* 0x000fcc0000410000 */
[----:B------:R-:W0:Y:S02]  /*7540*/  F2F.F64.F32 R2, R2 ;  /* 0x0000000200027310 */ /* 0x000e240000201800 */
[----:B0-----:R0:W-:Y:S01]  /*7550*/  STG.E.64 [R16.64], R2 ;  /* 0x0000000210007986 */ /* 0x0011e2000c101b24 */
[----:B------:R-:W-:Y:S05]  /*7560*/  BRA `(.L_x_997) ;  /* 0x00000b3000007947 */ /* 0x000fea0003800000 */
.L_x_992:
        /* <DEDUP_REMOVED lines=13> */
.L_x_1006:
[----:B------:R-:W-:Y:S01]  /*7640*/  HADD2.F32 R19, -RZ, R19.H0_H0 ;  /* 0x20000013ff137230 */ /* 0x000fe20000004100 */
[----:B------:R-:W-:-:S04]  /*7650*/  CS2R R6, SRZ ;  /* 0x0000000000067805 */ /* 0x000fc8000001ff00 */
[----:B------:R-:W-:-:S06]  /*7660*/  FMUL.FTZ R4, R19, 1 ;  /* 0x3f80000013047820 */ /* 0x000fcc0000410000 */
[----:B------:R-:W0:Y:S02]  /*7670*/  F2F.F64.F32 R4, R4 ;  /* 0x0000000400047310 */ /* 0x000e240000201800 */
[----:B0-----:R0:W-:Y:S01]  /*7680*/  STG.E.128 [R16.64], R4 ;  /* 0x0000000410007986 */ /* 0x0011e2000c101d24 */
[----:B------:R-:W-:Y:S05]  /*7690*/  BRA `(.L_x_997) ;  /* 0x00000a0000007947 */ /* 0x000fea0003800000 */
.L_x_1005:
        /* <DEDUP_REMOVED lines=21> */
.L_x_1010:
[----:B------:R-:W-:Y:S05]  /*77f0*/  BSYNC B0 ;  /* 0x0000000000007941 */ /* 0x000fea0003800000 */
.L_x_1009:
[----:B------:R-:W-:-:S05]  /*7800*/  LOP3.LUT R3, R0, R3, RZ, 0xfc, !PT ;  /* 0x0000000300037212 */ /* 0x000fca00078efcff */
[----:B------:R0:W-:Y:S01]  /*7810*/  STG.E.U8 [R16.64], R3 ;  /* 0x0000000310007986 */ /* 0x0001e2000c101124 */
[----:B------:R-:W-:Y:S05]  /*7820*/  BRA `(.L_x_997) ;  /* 0x0000087000007947 */ /* 0x000fea0003800000 */
.L_x_1008:
        /* <DEDUP_REMOVED lines=13> */
.L_x_1012:
[----:B------:R-:W-:Y:S01]  /*7900*/  IMAD.MOV.U32 R0, RZ, RZ, 0x7f ;  /* 0x0000007fff007424 */ /* 0x000fe200078e00ff */
[----:B------:R-:W-:-:S04]  /*7910*/  ISETP.GT.U32.AND P0, PT, R2, 0x7f800000, PT ;  /* 0x7f8000000200780c */ /* 0x000fc80003f04070 */
[----:B------:R-:W-:-:S04]  /*7920*/  SEL R0, R0, 0x7c, P0 ;  /* 0x0000007c00007807 */ /* 0x000fc80000000000 */
.L_x_1013:
[----:B------:R-:W-:Y:S05]  /*7930*/  BSYNC B0 ;  /* 0x0000000000007941 */ /* 0x000fea0003800000 */
.L_x_1011:
[----:B------:R-:W-:-:S04]  /*7940*/  LOP3.LUT R2, R19, 0x80000000, RZ, 0xc0, !PT ;  /* 0x8000000013027812 */ /* 0x000fc800078ec0ff */
[----:B------:R-:W-:-:S04]  /*7950*/  SHF.R.U32.HI R3, RZ, 0x18, R2 ;  /* 0x00000018ff037819 */ /* 0x000fc80000011602 */
[----:B------:R-:W-:-:S05]  /*7960*/  LOP3.LUT R3, R0, R3, RZ, 0xfc, !PT ;  /* 0x0000000300037212 */ /* 0x000fca00078efcff */
[----:B------:R0:W-:Y:S01]  /*7970*/  STG.E.U8 [R16.64], R3 ;  /* 0x0000000310007986 */ /* 0x0001e2000c101124 */
[----:B------:R-:W-:Y:S05]  /*7980*/  BRA `(.L_x_997) ;  /* 0x0000071000007947 */ /* 0x000fea0003800000 */
.L_x_1007:
[----:B------:R-:W-:-:S05]  /*7990*/  HADD2.F32 R0, -RZ, R19.H0_H0 ;  /* 0x20000013ff007230 */ /* 0x000fca0000004100 */
[----:B------:R-:W-:-:S05]  /*79a0*/  F2FP.BF16.PACK_AB R0, RZ, R0 ;  /* 0x00000000ff00723e */ /* 0x000fca00000010ff */
[----:B------:R0:W-:Y:S01]  /*79b0*/  STG.E.U16 [R16.64], R0 ;  /* 0x0000000010007986 */ /* 0x0001e2000c101524 */
[----:B------:R-:W-:Y:S05]  /*79c0*/  BRA `(.L_x_997) ;  /* 0x000006d000007947 */ /* 0x000fea0003800000 */
.L_x_1004:
        /* <DEDUP_REMOVED lines=12> */
.L_x_1016:
        /* <DEDUP_REMOVED lines=17> */
.L_x_1019:
[----:B------:R-:W-:-:S04]  /*7ba0*/  LOP3.LUT R2, R19, 0x80000000, RZ, 0xc0, !PT ;  /* 0x8000000013027812 */ /* 0x000fc800078ec0ff */
[----:B------:R-:W-:-:S04]  /*7bb0*/  SHF.R.U32.HI R3, RZ, 0x18, R2 ;  /* 0x00000018ff037819 */ /* 0x000fc80000011602 */
[----:B------:R-:W-:-:S04]  /*7bc0*/  LOP3.LUT R0, R0, R3, RZ, 0xfc, !PT ;  /* 0x0000000300007212 */ /* 0x000fc800078efcff */
[----:B------:R-:W-:Y:S02]  /*7bd0*/  PRMT R8, R0, 0x7610, R8 ;  /* 0x0000761000087816 */ /* 0x000fe40000000008 */
.L_x_1018:
[----:B------:R-:W-:Y:S05]  /*7be0*/  BSYNC B0 ;  /* 0x0000000000007941 */ /* 0x000fea0003800000 */
.L_x_1017:
[----:B------:R0:W-:Y:S01]  /*7bf0*/  STG.E.U8 [R16.64], R8 ;  /* 0x0000000810007986 */ /* 0x0001e2000c101124 */
[----:B------:R-:W-:Y:S05]  /*7c00*/  BRA `(.L_x_997) ;  /* 0x0000049000007947 */ /* 0x000fea0003800000 */
.L_x_1015:
        /* <DEDUP_REMOVED lines=17> */
.L_x_1022:
[----:B------:R-:W-:-:S04]  /*7d20*/  LOP3.LUT R2, R19, 0x80000000, RZ, 0xc0, !PT ;  /* 0x8000000013027812 */ /* 0x000fc800078ec0ff */
[----:B------:R-:W-:-:S04]  /*7d30*/  SHF.R.U32.HI R3, RZ, 0x18, R2 ;  /* 0x00000018ff037819 */ /* 0x000fc80000011602 */
[----:B------:R-:W-:-:S04]  /*7d40*/  LOP3.LUT R0, R0, R3, RZ, 0xfc, !PT ;  /* 0x0000000300007212 */ /* 0x000fc800078efcff */
[----:B------:R-:W-:Y:S02]  /*7d50*/  PRMT R8, R0, 0x7610, R8 ;  /* 0x0000761000087816 */ /* 0x000fe40000000008 */
.L_x_1021:
[----:B------:R-:W-:Y:S05]  /*7d60*/  BSYNC B0 ;  /* 0x0000000000007941 */ /* 0x000fea0003800000 */
.L_x_1020:
[----:B------:R0:W-:Y:S01]  /*7d70*/  STG.E.U8 [R16.64], R8 ;  /* 0x0000000810007986 */ /* 0x0001e2000c101124 */
[----:B------:R-:W-:Y:S05]  /*7d80*/  BRA `(.L_x_997) ;  /* 0x0000031000007947 */ /* 0x000fea0003800000 */
.L_x_1014:
        /* <DEDUP_REMOVED lines=22> */
.L_x_996:
        /* <DEDUP_REMOVED lines=20> */
.L_x_1024:
[----:B------:R-:W-:-:S06]  /*8030*/  HADD2.F32 R2, -RZ, R19.H0_H0 ;  /* 0x20000013ff027230 */ /* 0x000fcc0000004100 */
[----:B------:R-:W0:Y:S02]  /*8040*/  F2I.U64.TRUNC R2, R2 ;  /* 0x0000000200027311 */ /* 0x000e24000020d800 */
[----:B0-----:R0:W-:Y:S01]  /*8050*/  STG.E.64 [R16.64], R2 ;  /* 0x0000000210007986 */ /* 0x0011e2000c101b24 */
[----:B------:R-:W-:Y:S05]  /*8060*/  BRA `(.L_x_997) ;  /* 0x0000003000007947 */ /* 0x000fea0003800000 */
.L_x_1023:
[----:B------:R-:W-:-:S06]  /*8070*/  HADD2.F32 R19, -RZ, R19.H0_H0 ;  /* 0x20000013ff137230 */ /* 0x000fcc0000004100 */
[----:B------:R-:W0:Y:S02]  /*8080*/  F2I.FTZ.U32.TRUNC.NTZ R19, R19 ;  /* 0x0000001300137305 */ /* 0x000e24000021f000 */
[----:B0-----:R0:W-:Y:S02]  /*8090*/  STG.E [R16.64], R19 ;  /* 0x0000001310007986 */ /* 0x0011e4000c101924 */
.L_x_997:
        /* <DEDUP_REMOVED lines=258> */
.L_x_1025:
        /* <DEDUP_REMOVED lines=21> */
.L_x_1029:
[----:B------:R-:W2:Y:S02]  /*9210*/  LDG.E.U8 R2, [R2.64] ;  /* 0x0000002402027981 */ /* 0x000ea4000c1e1100 */
[----:B--2---:R-:W0:Y:S02]  /*9220*/  I2F.U16 R0, R2 ;  /* 0x0000000200007306 */ /* 0x004e240000101000 */
[----:B0-----:R-:W-:-:S04]  /*9230*/  F2FP.PACK_AB R0, RZ, R0 ;  /* 0x00000000ff00723e */ /* 0x001fc800000000ff */
[----:B------:R-:W-:Y:S01]  /*9240*/  PRMT R19, R0, 0x7610, R19 ;  /* 0x0000761000137816 */ /* 0x000fe20000000013 */
[----:B------:R-:W-:Y:S05]  /*9250*/  BRA `(.L_x_1031) ;  /* 0x00000ed000007947 */ /* 0x000fea0003800000 */
.L_x_1028:
        /* <DEDUP_REMOVED lines=11> */
.L_x_1033:
[----:B------:R-:W2:Y:S02]  /*9310*/  LDG.E R2, [R2.64] ;  /* 0x0000002402027981 */ /* 0x000ea4000c1e1900 */
[----:B--2---:R-:W0:Y:S02]  /*9320*/  I2F R0, R2 ;  /* 0x0000000200007306 */ /* 0x004e240000201400 */
[----:B0-----:R-:W-:-:S04]  /*9330*/  F2FP.PACK_AB R0, RZ, R0 ;  /* 0x00000000ff00723e */ /* 0x001fc800000000ff */
[----:B------:R-:W-:Y:S01]  /*9340*/  PRMT R19, R0, 0x7610, R19 ;  /* 0x0000761000137816 */ /* 0x000fe20000000013 */
[----:B------:R-:W-:Y:S05]  /*9350*/  BRA `(.L_x_1031) ;  /* 0x00000dd000007947 */ /* 0x000fea0003800000 */
.L_x_1032:
[----:B------:R-:W2:Y:S02]  /*9360*/  LDG.E.U16 R2, [R2.64] ;  /* 0x0000002402027981 */ /* 0x000ea4000c1e1500 */
[----:B--2---:R-:W0:Y:S02]  /*9370*/  I2F.S16 R0, R2 ;  /* 0x0000000200007306 */ /* 0x004e240000101400 */
[----:B0-----:R-:W-:-:S04]  /*9380*/  F2FP.PACK_AB R0, RZ, R0 ;  /* 0x00000000ff00723e */ /* 0x001fc800000000ff */
[----:B------:R-:W-:Y:S01]  /*9390*/  PRMT R19, R0, 0x7610, R19 ;  /* 0x0000761000137816 */ /* 0x000fe20000000013 */
[----:B------:R-:W-:Y:S05]  /*93a0*/  BRA `(.L_x_1031) ;  /* 0x00000d8000007947 */ /* 0x000fea0003800000 */
.L_x_1027:
        /* <DEDUP_REMOVED lines=9> */
.L_x_1035:
[----:B------:R0:W5:Y:S01]  /*9440*/  LDG.E.U16 R19, [R2.64] ;  /* 0x0000002402137981 */ /* 0x000162000c1e1500 */
[----:B------:R-:W-:Y:S05]  /*9450*/  BRA `(.L_x_1031) ;  /* 0x00000cd000007947 */ /* 0x000fea0003800000 */
.L_x_1034:
        /* <DEDUP_REMOVED lines=9> */
.L_x_1037:
[----:B------:R0:W5:Y:S01]  /*94f0*/  LDG.E.U16 R19, [R2.64] ;  /* 0x0000002402137981 */ /* 0x000162000c1e1500 */
[----:B------:R-:W-:Y:S05]  /*9500*/  BRA `(.L_x_1031) ;  /* 0x00000c2000007947 */ /* 0x000fea0003800000 */
.L_x_1036:
[----:B------:R-:W2:Y:S02]  /*9510*/  LDG.E.64 R2, [R2.64] ;  /* 0x0000002402027981 */ /* 0x000ea4000c1e1b00 */
[----:B--2---:R-:W0:Y:S01]  /*9520*/  F2F.F32.F64 R0, R2 ;  /* 0x0000000200007310 */ /* 0x004e220000301000 */
[----:B------:R-:W0:-:S14]  /*9530*/  DSETP.GEU.AND P0, PT, |R2|, c[0x2][0x0], PT ;  /* 0x008000000200762a */ /* 0x000e1c0003f0e200 */
[----:B0-----:R-:W-:-:S05]  /*9540*/  @!P0 FMUL R0, R0, 1.175494350822287508e-38 ;  /* 0x0080000000008820 */ /* 0x001fca0000400000 */
[----:B------:R-:W-:-:S04]  /*9550*/  F2FP.PACK_AB R0, RZ, R0 ;  /* 0x00000000ff00723e */ /* 0x000fc800000000ff */
[----:B------:R-:W-:Y:S01]  /*9560*/  PRMT R19, R0, 0x7610, R19 ;  /* 0x0000761000137816 */ /* 0x000fe20000000013 */
[----:B------:R-:W-:Y:S05]  /*9570*/  BRA `(.L_x_1031) ;  /* 0x00000bb000007947 */ /* 0x000fea0003800000 */
.L_x_1026:
        /* <DEDUP_REMOVED lines=14> */
.L_x_1040:
[----:B------:R-:W2:Y:S02]  /*9660*/  LDG.E.64 R2, [R2.64] ;  /* 0x0000002402027981 */ /* 0x000ea4000c1e1b00 */
[----:B--2---:R-:W0:Y:S01]  /*9670*/  F2F.F32.F64 R0, R2 ;  /* 0x0000000200007310 */ /* 0x004e220000301000 */
[----:B------:R-:W0:-:S14]  /*9680*/  DSETP.GEU.AND P0, PT, |R2|, c[0x2][0x0], PT ;  /* 0x008000000200762a */ /* 0x000e1c0003f0e200 */
[----:B0-----:R-:W-:-:S05]  /*9690*/  @!P0 FMUL R0, R0, 1.175494350822287508e-38 ;  /* 0x0080000000008820 */ /* 0x001fca0000400000 */
[----:B------:R-:W-:-:S04]  /*96a0*/  F2FP.PACK_AB R0, RZ, R0 ;  /* 0x00000000ff00723e */ /* 0x000fc800000000ff */
[----:B------:R-:W-:Y:S01]  /*96b0*/  PRMT R19, R0, 0x7610, R19 ;  /* 0x0000761000137816 */ /* 0x000fe20000000013 */
[----:B------:R-:W-:Y:S05]  /*96c0*/  BRA `(.L_x_1031) ;  /* 0x00000a6000007947 */ /* 0x000fea0003800000 */
.L_x_1039:
        /* <DEDUP_REMOVED lines=28> */
.L_x_1042:
        /* <DEDUP_REMOVED lines=15> */
.L_x_1041:
[----:B------:R-:W2:Y:S02]  /*9980*/  LDG.E.U16 R0, [R2.64] ;  /* 0x0000002402007981 */ /* 0x000ea4000c1e1500 */
[----:B--2---:R-:W-:-:S04]  /*9990*/  PRMT R0, RZ, 0x5410, R0 ;  /* 0x00005410ff007816 */ /* 0x004fc80000000000 */
[----:B------:R-:W-:-:S04]  /*99a0*/  F2FP.PACK_AB R0, RZ, R0 ;  /* 0x00000000ff00723e */ /* 0x000fc800000000ff */
[----:B------:R-:W-:Y:S01]  /*99b0*/  PRMT R19, R0, 0x7610, R19 ;  /* 0x0000761000137816 */ /* 0x000fe20000000013 */
[----:B------:R-:W-:Y:S05]  /*99c0*/  BRA `(.L_x_1031) ;  /* 0x0000076000007947 */ /* 0x000fea0003800000 */
.L_x_1038:
        /* <DEDUP_REMOVED lines=12> */
.L_x_1045:
        /* <DEDUP_REMOVED lines=21> */
.L_x_1049:
[----:B------:R-:W-:Y:S05]  /*9be0*/  BSYNC B1 ;  /* 0x0000000000017941 */ /* 0x000fea0003800000 */
.L_x_1048:
[----:B------:R-:W-:Y:S01]  /*9bf0*/  LEA R3, R0, 0x3b800000, 0x17 ;  /* 0x3b80000000037811 */ /* 0x000fe200078eb8ff */
[----:B------:R-:W-:-:S05]  /*9c00*/  IMAD.SHL.U32 R0, R2, 0x100000, RZ ;  /* 0x0010000002007824 */ /* 0x000fca00078e00ff */
[----:B------:R-:W-:Y:S02]  /*9c10*/  LOP3.LUT R0, R3, R0, R4, 0xfe, !PT ;  /* 0x0000000003007212 */ /* 0x000fe400078efe04 */
.L_x_1047:
[----:B------:R-:W-:Y:S05]  /*9c20*/  BSYNC B0 ;  /* 0x0000000000007941 */ /* 0x000fea0003800000 */
.L_x_1046:
[----:B------:R-:W-:-:S04]  /*9c30*/  F2FP.PACK_AB R0, RZ, R0 ;  /* 0x00000000ff00723e */ /* 0x000fc800000000ff */
[----:B------:R-:W-:Y:S01]  /*9c40*/  PRMT R19, R0, 0x7610, R19 ;  /* 0x0000761000137816 */ /* 0x000fe20000000013 */
[----:B------:R-:W-:Y:S05]  /*9c50*/  BRA `(.L_x_1031) ;  /* 0x000004d000007947 */ /* 0x000fea0003800000 */
.L_x_1044:
        /* <DEDUP_REMOVED lines=21> */
.L_x_1053:
[----:B------:R-:W-:Y:S05]  /*9db0*/  BSYNC B1 ;  /* 0x0000000000017941 */ /* 0x000fea0003800000 */
.L_x_1052:
[----:B------:R-:W-:Y:S01]  /*9dc0*/  LEA R3, R0, 0x37800000, 0x17 ;  /* 0x3780000000037811 */ /* 0x000fe200078eb8ff */
[----:B------:R-:W-:-:S05]  /*9dd0*/  IMAD.SHL.U32 R0, R2, 0x200000, RZ ;  /* 0x0020000002007824 */ /* 0x000fca00078e00ff */
[----:B------:R-:W-:Y:S02]  /*9de0*/  LOP3.LUT R0, R3, R0, R4, 0xfe, !PT ;  /* 0x0000000003007212 */ /* 0x000fe400078efe04 */
.L_x_1051:
[----:B------:R-:W-:Y:S05]  /*9df0*/  BSYNC B0 ;  /* 0x0000000000007941 */ /* 0x000fea0003800000 */
.L_x_1050:
[----:B------:R-:W-:-:S04]  /*9e00*/  F2FP.PACK_AB R0, RZ, R0 ;  /* 0x00000000ff00723e */ /* 0x000fc800000000ff */
[----:B------:R-:W-:Y:S01]  /*9e10*/  PRMT R19, R0, 0x7610, R19 ;  /* 0x0000761000137816 */ /* 0x000fe20000000013 */
[----:B------:R-:W-:Y:S05]  /*9e20*/  BRA `(.L_x_1031) ;  /* 0x0000030000007947 */ /* 0x000fea0003800000 */
.L_x_1043:
        /* <DEDUP_REMOVED lines=14> */
.L_x_1057:
[----:B------:R-:W-:Y:S05]  /*9f10*/  BSYNC B0 ;  /* 0x0000000000007941 */ /* 0x000fea0003800000 */
.L_x_1056:
[----:B------:R-:W-:-:S04]  /*9f20*/  F2FP.PACK_AB R0, RZ, R0 ;  /* 0x00000000ff00723e */ /* 0x000fc800000000ff */
[----:B------:R-:W-:Y:S01]  /*9f30*/  PRMT R19, R0, 0x7610, R19 ;  /* 0x0000761000137816 */ /* 0x000fe20000000013 */
[----:B------:R-:W-:Y:S05]  /*9f40*/  BRA `(.L_x_1031) ;  /* 0x000001e000007947 */ /* 0x000fea0003800000 */
.L_x_1030:
        /* <DEDUP_REMOVED lines=21> */
.L_x_1055:
[----:B------:R-:W2:Y:S02]  /*a0a0*/  LDG.E.64 R2, [R2.64] ;  /* 0x0000002402027981 */ /* 0x000ea4000c1e1b00 */
[----:B--2---:R-:W0:Y:S02]  /*a0b0*/  I2F.U64 R0, R2 ;  /* 0x0000000200007312 */ /* 0x004e240000301000 */
[----:B0-----:R-:W-:-:S04]  /*a0c0*/  F2FP.PACK_AB R0, RZ, R0 ;  /* 0x00000000ff00723e */ /* 0x001fc800000000ff */
[----:B------:R-:W-:Y:S01]  /*a0d0*/  PRMT R19, R0, 0x7610, R19 ;  /* 0x0000761000137816 */ /* 0x000fe20000000013 */
[----:B------:R-:W-:Y:S05]  /*a0e0*/  BRA `(.L_x_1031) ;  /* 0x0000004000007947 */ /* 0x000fea0003800000 */
.L_x_1054:
[----:B------:R-:W2:Y:S02]  /*a0f0*/  LDG.E R2, [R2.64] ;  /* 0x0000002402027981 */ /* 0x000ea4000c1e1900 */
[----:B--2---:R-:W0:Y:S02]  /*a100*/  I2F.U32 R0, R2 ;  /* 0x0000000200007306 */ /* 0x004e240000201000 */
[----:B0-----:R-:W-:-:S04]  /*a110*/  F2FP.PACK_AB R0, RZ, R0 ;  /* 0x00000000ff00723e */ /* 0x001fc800000000ff */
[----:B------:R-:W-:Y:S02]  /*a120*/  PRMT R19, R0, 0x7610, R19 ;  /* 0x0000761000137816 */ /* 0x000fe40000000013 */
.L_x_1031:
        /* <DEDUP_REMOVED lines=18> */
.L_x_1061:
[----:B------:R-:W2:Y:S02]  /*a250*/  LDG.E.U8 R2, [R2.64] ;  /* 0x0000002402027981 */ /* 0x000ea4000c1e1100 */
[----:B--2---:R-:W0:Y:S02]  /*a260*/  I2F.U16 R0, R2 ;  /* 0x0000000200007306 */ /* 0x004e240000101000 */
[----:B0-----:R-:W-:Y:S01]  /*a270*/  F2FP.PACK_AB R0, RZ, R0 ;  /* 0x00000000ff00723e */ /* 0x001fe200000000ff */
[----:B------:R-:W-:Y:S05]  /*a280*/  BRA `(.L_x_1063) ;  /* 0x00000e1000007947 */ /* 0x000fea0003800000 */
.L_x_1060:
        /* <DEDUP_REMOVED lines=10> */
.L_x_1065:
[----:B------:R-:W2:Y:S02]  /*a330*/  LDG.E R2, [R2.64] ;  /* 0x0000002402027981 */ /* 0x000ea4000c1e1900 */
[----:B--2---:R-:W0:Y:S02]  /*a340*/  I2F R0, R2 ;  /* 0x0000000200007306 */ /* 0x004e240000201400 */
[----:B0-----:R-:W-:Y:S01]  /*a350*/  F2FP.PACK_AB R0, RZ, R0 ;  /* 0x00000000ff00723e */ /* 0x001fe200000000ff */
[----:B------:R-:W-:Y:S05]  /*a360*/  BRA `(.L_x_1063) ;  /* 0x00000d3000007947 */ /* 0x000fea0003800000 */
.L_x_1064:
[----:B------:R-:W2:Y:S02]  /*a370*/  LDG.E.U16 R2, [R2.64] ;  /* 0x0000002402027981 */ /* 0x000ea4000c1e1500 */
[----:B--2---:R-:W0:Y:S02]  /*a380*/  I2F.S16 R0, R2 ;  /* 0x0000000200007306 */ /* 0x004e240000101400 */
[----:B0-----:R-:W-:Y:S01]  /*a390*/  F2FP.PACK_AB R0, RZ, R0 ;  /* 0x00000000ff00723e */ /* 0x001fe200000000ff */
[----:B------:R-:W-:Y:S05]  /*a3a0*/  BRA `(.L_x_1063) ;  /* 0x00000cf000007947 */ /* 0x000fea0003800000 */
.L_x_1059:
        /* <DEDUP_REMOVED lines=9> */
.L_x_1067:
[----:B------:R0:W5:Y:S01]  /*a440*/  LDG.E.U16 R0, [R2.64] ;  /* 0x0000002402007981 */ /* 0x000162000c1e1500 */
[----:B------:R-:W-:Y:S05]  /*a450*/  BRA `(.L_x_1063) ;  /* 0x00000c4000007947 */ /* 0x000fea0003800000 */
.L_x_1066:
        /* <DEDUP_REMOVED lines=9> */
.L_x_1069:
[----:B------:R0:W5:Y:S01]  /*a4f0*/  LDG.E.U16 R0, [R2.64] ;  /* 0x0000002402007981 */ /* 0x000162000c1e1500 */
[----:B------:R-:W-:Y:S05]  /*a500*/  BRA `(.L_x_1063) ;  /* 0x00000b9000007947 */ /* 0x000fea0003800000 */
.L_x_1068:
[----:B------:R-:W2:Y:S02]  /*a510*/  LDG.E.64 R2, [R2.64] ;  /* 0x0000002402027981 */ /* 0x000ea4000c1e1b00 */
[----:B--2---:R-:W0:Y:S01]  /*a520*/  F2F.F32.F64 R0, R2 ;  /* 0x0000000200007310 */ /* 0x004e220000301000 */
[----:B------:R-:W0:-:S14]  /*a530*/  DSETP.GEU.AND P0, PT, |R2|, c[0x2][0x0], PT ;  /* 0x008000000200762a */ /* 0x000e1c0003f0e200 */
[----:B0-----:R-:W-:-:S05]  /*a540*/  @!P0 FMUL R0, R0, 1.175494350822287508e-38 ;  /* 0x0080000000008820 */ /* 0x001fca0000400000 */
[----:B------:R-:W-:Y:S01]  /*a550*/  F2FP.PACK_AB R0, RZ, R0 ;  /* 0x00000000ff00723e */ /* 0x000fe200000000ff */
[----:B------:R-:W-:Y:S05]  /*a560*/  BRA `(.L_x_1063) ;  /* 0x00000b3000007947 */ /* 0x000fea0003800000 */
.L_x_1058:
        /* <DEDUP_REMOVED lines=13> */
.L_x_1072:
[----:B------:R-:W2:Y:S02]  /*a640*/  LDG.E.64 R2, [R2.64] ;  /* 0x0000002402027981 */ /* 0x000ea4000c1e1b00 */
[----:B--2---:R-:W0:Y:S01]  /*a650*/  F2F.F32.F64 R0, R2 ;  /* 0x0000000200007310 */ /* 0x004e220000301000 */
[----:B------:R-:W0:-:S14]  /*a660*/  DSETP.GEU.AND P0, PT, |R2|, c[0x2][0x0], PT ;  /* 0x008000000200762a */ /* 0x000e1c0003f0e200 */
[----:B0-----:R-:W-:-:S05]  /*a670*/  @!P0 FMUL R0, R0, 1.175494350822287508e-38 ;  /* 0x0080000000008820 */ /* 0x001fca0000400000 */
[----:B------:R-:W-:Y:S01]  /*a680*/  F2FP.PACK_AB R0, RZ, R0 ;  /* 0x00000000ff00723e */ /* 0x000fe200000000ff */
[----:B------:R-:W-:Y:S05]  /*a690*/  BRA `(.L_x_1063) ;  /* 0x00000a0000007947 */ /* 0x000fea0003800000 */
.L_x_1071:
        /* <DEDUP_REMOVED lines=28> */
.L_x_1074:
        /* <DEDUP_REMOVED lines=15> */
.L_x_1073:
[----:B------:R-:W2:Y:S02]  /*a950*/  LDG.E.U16 R0, [R2.64] ;  /* 0x0000002402007981 */ /* 0x000ea4000c1e1500 */
[----:B--2---:R-:W-:-:S04]  /*a960*/  PRMT R0, RZ, 0x5410, R0 ;  /* 0x00005410ff007816 */ /* 0x004fc80000000000 */
[----:B------:R-:W-:Y:S01]  /*a970*/  F2FP.PACK_AB R0, RZ, R0 ;  /* 0x00000000ff00723e */ /* 0x000fe200000000ff */
[----:B------:R-:W-:Y:S05]  /*a980*/  BRA `(.L_x_1063) ;  /* 0x0000071000007947 */ /* 0x000fea0003800000 */
.L_x_1070:
        /* <DEDUP_REMOVED lines=12> */
.L_x_1077:
        /* <DEDUP_REMOVED lines=21> */
.L_x_1081:
[----:B------:R-:W-:Y:S05]  /*aba0*/  BSYNC B1 ;  /* 0x0000000000017941 */ /* 0x000fea0003800000 */
.L_x_1080:
[----:B------:R-:W-:Y:S01]  /*abb0*/  LEA R3, R0, 0x3b800000, 0x17 ;  /* 0x3b80000000037811 */ /* 0x000fe200078eb8ff */
[----:B------:R-:W-:-:S05]  /*abc0*/  IMAD.SHL.U32 R0, R2, 0x100000, RZ ;  /* 0x0010000002007824 */ /* 0x000fca00078e00ff */
[----:B------:R-:W-:Y:S02]  /*abd0*/  LOP3.LUT R0, R3, R0, R4, 0xfe, !PT ;  /* 0x0000000003007212 */ /* 0x000fe400078efe04 */
.L_x_1079:
[----:B------:R-:W-:Y:S05]  /*abe0*/  BSYNC B0 ;  /* 0x0000000000007941 */ /* 0x000fea0003800000 */
.L_x_1078:
[----:B------:R-:W-:Y:S01]  /*abf0*/  F2FP.PACK_AB R0, RZ, R0 ;  /* 0x00000000ff00723e */ /* 0x000fe200000000ff */
[----:B------:R-:W-:Y:S05]  /*ac00*/  BRA `(.L_x_1063) ;  /* 0x0000049000007947 */ /* 0x000fea0003800000 */
.L_x_1076:
        /* <DEDUP_REMOVED lines=21> */
.L_x_1085:
[----:B------:R-:W-:Y:S05]  /*ad60*/  BSYNC B1 ;  /* 0x0000000000017941 */ /* 0x000fea0003800000 */
.L_x_1084:
[----:B------:R-:W-:Y:S01]  /*ad70*/  LEA R3, R0, 0x37800000, 0x17 ;  /* 0x3780000000037811 */ /* 0x000fe200078eb8ff */
[----:B------:R-:W-:-:S05]  /*ad80*/  IMAD.SHL.U32 R0, R2, 0x200000, RZ ;  /* 0x0020000002007824 */ /* 0x000fca00078e00ff */
[----:B------:R-:W-:Y:S02]  /*ad90*/  LOP3.LUT R0, R3, R0, R4, 0xfe, !PT ;  /* 0x0000000003007212 */ /* 0x000fe400078efe04 */
.L_x_1083:
[----:B------:R-:W-:Y:S05]  /*ada0*/  BSYNC B0 ;  /* 0x0000000000007941 */ /* 0x000fea0003800000 */
.L_x_1082:
[----:B------:R-:W-:Y:S01]  /*adb0*/  F2FP.PACK_AB R0, RZ, R0 ;  /* 0x00000000ff00723e */ /* 0x000fe200000000ff */
[----:B------:R-:W-:Y:S05]  /*adc0*/  BRA `(.L_x_1063) ;  /* 0x000002d000007947 */ /* 0x000fea0003800000 */
.L_x_1075:
        /* <DEDUP_REMOVED lines=14> */
.L_x_1089:
[----:B------:R-:W-:Y:S05]  /*aeb0*/  BSYNC B0 ;  /* 0x0000000000007941 */ /* 0x000fea0003800000 */
.L_x_1088:
[----:B------:R-:W-:Y:S01]  /*aec0*/  F2FP.PACK_AB R0, RZ, R0 ;  /* 0x00000000ff00723e */ /* 0x000fe200000000ff */
[----:B------:R-:W-:Y:S05]  /*aed0*/  BRA `(.L_x_1063) ;  /* 0x000001c000007947 */ /* 0x000fea0003800000 */
.L_x_1062:
        /* <DEDUP_REMOVED lines=21> */
.L_x_1087:
[----:B------:R-:W2:Y:S02]  /*b030*/  LDG.E.64 R2, [R2.64] ;  /* 0x0000002402027981 */ /* 0x000ea4000c1e1b00 */
[----:B--2---:R-:W0:Y:S02]  /*b040*/  I2F.U64 R0, R2 ;  /* 0x0000000200007312 */ /* 0x004e240000301000 */
[----:B0-----:R-:W-:Y:S01]  /*b050*/  F2FP.PACK_AB R0, RZ, R0 ;  /* 0x00000000ff00723e */ /* 0x001fe200000000ff */
[----:B------:R-:W-:Y:S05]  /*b060*/  BRA `(.L_x_1063) ;  /* 0x0000003000007947 */ /* 0x000fea0003800000 */
.L_x_1086:
[----:B------:R-:W2:Y:S02]  /*b070*/  LDG.E R2, [R2.64] ;  /* 0x0000002402027981 */ /* 0x000ea4000c1e1900 */
[----:B--2---:R-:W0:Y:S02]  /*b080*/  I2F.U32 R0, R2 ;  /* 0x0000000200007306 */ /* 0x004e240000201000 */
[----:B0-----:R-:W-:-:S06]  /*b090*/  F2FP.PACK_AB R0, RZ, R0 ;  /* 0x00000000ff00723e */ /* 0x001fcc00000000ff */
.L_x_1063:
        /* <DEDUP_REMOVED lines=25> */
.L_x_1093:
[----:B------:R-:W-:-:S06]  /*b230*/  HADD2.F32 R3, -RZ, R19.H0_H0 ;  /* 0x20000013ff037230 */ /* 0x000fcc0000004100 */
[----:B------:R-:W0:Y:S02]  /*b240*/  F2I.S64.TRUNC R2, R3 ;  /* 0x0000000300027311 */ /* 0x000e24000020d900 */
[----:B0-----:R0:W-:Y:S01]  /*b250*/  STG.E.U8 [R16.64], R2 ;  /* 0x0000000210007986 */ /* 0x0011e2000c101124 */
[----:B------:R-:W-:Y:S05]  /*b260*/  BRA `(.L_x_1095) ;  /* 0x00000e4000007947 */ /* 0x000fea0003800000 */
.L_x_1092:
        /* <DEDUP_REMOVED lines=10> */
.L_x_1097:
[----:B------:R-:W-:-:S06]  /*b310*/  HADD2.F32 R19, -RZ, R19.H0_H0 ;  /* 0x20000013ff137230 */ /* 0x000fcc0000004100 */
[----:B------:R-:W0:Y:S02]  /*b320*/  F2I.FTZ.TRUNC.NTZ R19, R19 ;  /* 0x0000001300137305 */ /* 0x000e24000021f100 */
[----:B0-----:R0:W-:Y:S01]  /*b330*/  STG.E [R16.64], R19 ;  /* 0x0000001310007986 */ /* 0x0011e2000c101924 */
[----:B------:R-:W-:Y:S05]  /*b340*/  BRA `(.L_x_1095) ;  /* 0x00000d6000007947 */ /* 0x000fea0003800000 */
.L_x_1096:
[----:B------:R-:W-:-:S06]  /*b350*/  HADD2.F32 R19, -RZ, R19.H0_H0 ;  /* 0x20000013ff137230 */ /* 0x000fcc0000004100 */
[----:B------:R-:W0:Y:S02]  /*b360*/  F2I.FTZ.TRUNC.NTZ R19, R19 ;  /* 0x0000001300137305 */ /* 0x000e24000021f100 */
[----:B0-----:R0:W-:Y:S01]  /*b370*/  STG.E.U16 [R16.64], R19 ;  /* 0x0000001310007986 */ /* 0x0011e2000c101524 */
[----:B------:R-:W-:Y:S05]  /*b380*/  BRA `(.L_x_1095) ;  /* 0x00000d2000007947 */ /* 0x000fea0003800000 */
.L_x_1091:
        /* <DEDUP_REMOVED lines=9> */
.L_x_1099:
[----:B------:R0:W-:Y:S01]  /*b420*/  STG.E.U16 [R16.64], R19 ;  /* 0x0000001310007986 */ /* 0x0001e2000c101524 */
[----:B------:R-:W-:Y:S05]  /*b430*/  BRA `(.L_x_1095) ;  /* 0x00000c7000007947 */ /* 0x000fea0003800000 */
.L_x_1098:
        /* <DEDUP_REMOVED lines=10> */
.L_x_1101:
[----:B------:R-:W-:-:S05]  /*b4e0*/  HADD2.F32 R0, -RZ, R19.H0_H0 ;  /* 0x20000013ff007230 */ /* 0x000fca0000004100 */
[----:B------:R-:W-:-:S04]  /*b4f0*/  F2FP.PACK_AB R0, RZ, R0 ;  /* 0x00000000ff00723e */ /* 0x000fc800000000ff */
[----:B------:R-:W-:-:S05]  /*b500*/  PRMT R0, R0, 0x5410, RZ ;  /* 0x0000541000007816 */ /* 0x000fca00000000ff */
[----:B------:R0:W-:Y:S01]  /*b510*/  STG.E [R16.64], R0 ;  /* 0x0000000010007986 */ /* 0x0001e2000c101924 */
[----:B------:R-:W-:Y:S05]  /*b520*/  BRA `(.L_x_1095) ;  /* 0x00000b8000007947 */ /* 0x000fea0003800000 */
.L_x_1100:
[----:B------:R-:W-:-:S05]  /*b530*/  HADD2.F32 R2, -RZ, R19.H0_H0 ;  /* 0x20000013ff027230 */ /* 0x000fca0000004100 */
[----:B------:R-:W-:-:S06]  /*b540*/  FMUL.FTZ R2, R2, 1 ;  /* 0x3f80000002027820 */ /* 0x000fcc0000410000 */
[----:B------:R-:W0:Y:S02]  /*b550*/  F2F.F64.F32 R2, R2 ;  /* 0x0000000200027310 */ /* 0x000e240000201800 */
[----:B0-----:R0:W-:Y:S01]  /*b560*/  STG.E.64 [R16.64], R2 ;  /* 0x0000000210007986 */ /* 0x0011e2000c101b24 */
[----:B------:R-:W-:Y:S05]  /*b570*/  BRA `(.L_x_1095) ;  /* 0x00000b3000007947 */ /* 0x000fea0003800000 */
.L_x_1090:
        /* <DEDUP_REMOVED lines=13> */
.L_x_1104:
[----:B------:R-:W-:Y:S01]  /*b650*/  HADD2.F32 R19, -RZ, R19.H0_H0 ;  /* 0x20000013ff137230 */ /* 0x000fe20000004100 */
[----:B------:R-:W-:-:S04]  /*b660*/  CS2R R6, SRZ ;  /* 0x0000000000067805 */ /* 0x000fc8000001ff00 */
[----:B------:R-:W-:-:S06]  /*b670*/  FMUL.FTZ R4, R19, 1 ;  /* 0x3f80000013047820 */ /* 0x000fcc0000410000 */
[----:B------:R-:W0:Y:S02]  /*b680*/  F2F.F64.F32 R4, R4 ;  /* 0x0000000400047310 */ /* 0x000e240000201800 */
[----:B0-----:R0:W-:Y:S01]  /*b690*/  STG.E.128 [R16.64], R4 ;  /* 0x0000000410007986 */ /* 0x0011e2000c101d24 */
[----:B------:R-:W-:Y:S05]  /*b6a0*/  BRA `(.L_x_1095) ;  /* 0x00000a0000007947 */ /* 0x000fea0003800000 */
.L_x_1103:
        /* <DEDUP_REMOVED lines=21> */
.L_x_1108:
[----:B------:R-:W-:Y:S05]  /*b800*/  BSYNC B0 ;  /* 0x0000000000007941 */ /* 0x000fea0003800000 */
.L_x_1107:
[----:B------:R-:W-:-:S05]  /*b810*/  LOP3.LUT R3, R0, R3, RZ, 0xfc, !PT ;  /* 0x0000000300037212 */ /* 0x000fca00078efcff */
[----:B------:R0:W-:Y:S01]  /*b820*/  STG.E.U8 [R16.64], R3 ;  /* 0x0000000310007986 */ /* 0x0001e2000c101124 */
[----:B------:R-:W-:Y:S05]  /*b830*/  BRA `(.L_x_1095) ;  /* 0x0000087000007947 */ /* 0x000fea0003800000 */
.L_x_1106:
        /* <DEDUP_REMOVED lines=13> */
.L_x_1110:
[----:B------:R-:W-:Y:S01]  /*b910*/  IMAD.MOV.U32 R0, RZ, RZ, 0x7f ;  /* 0x0000007fff007424 */ /* 0x000fe200078e00ff */
[----:B------:R-:W-:-:S04]  /*b920*/  ISETP.GT.U32.AND P0, PT, R2, 0x7f800000, PT ;  /* 0x7f8000000200780c */ /* 0x000fc80003f04070 */
[----:B------:R-:W-:-:S04]  /*b930*/  SEL R0, R0, 0x7c, P0 ;  /* 0x0000007c00007807 */ /* 0x000fc80000000000 */
.L_x_1111:
[----:B------:R-:W-:Y:S05]  /*b940*/  BSYNC B0 ;  /* 0x0000000000007941 */ /* 0x000fea0003800000 */
.L_x_1109:
[----:B------:R-:W-:-:S04]  /*b950*/  LOP3.LUT R2, R19, 0x80000000, RZ, 0xc0, !PT ;  /* 0x8000000013027812 */ /* 0x000fc800078ec0ff */
[----:B------:R-:W-:-:S04]  /*b960*/  SHF.R.U32.HI R3, RZ, 0x18, R2 ;  /* 0x00000018ff037819 */ /* 0x000fc80000011602 */
[----:B------:R-:W-:-:S05]  /*b970*/  LOP3.LUT R3, R0, R3, RZ, 0xfc, !PT ;  /* 0x0000000300037212 */ /* 0x000fca00078efcff */
[----:B------:R0:W-:Y:S01]  /*b980*/  STG.E.U8 [R16.64], R3 ;  /* 0x0000000310007986 */ /* 0x0001e2000c101124 */
[----:B------:R-:W-:Y:S05]  /*b990*/  BRA `(.L_x_1095) ;  /* 0x0000071000007947 */ /* 0x000fea0003800000 */
.L_x_1105:
[----:B------:R-:W-:-:S05]  /*b9a0*/  HADD2.F32 R0, -RZ, R19.H0_H0 ;  /* 0x20000013ff007230 */ /* 0x000fca0000004100 */
[----:B------:R-:W-:-:S05]  /*b9b0*/  F2FP.BF16.PACK_AB R0, RZ, R0 ;  /* 0x00000000ff00723e */ /* 0x000fca00000010ff */
[----:B------:R0:W-:Y:S01]  /*b9c0*/  STG.E.U16 [R16.64], R0 ;  /* 0x0000000010007986 */ /* 0x0001e2000c101524 */
[----:B------:R-:W-:Y:S05]  /*b9d0*/  BRA `(.L_x_1095) ;  /* 0x000006d000007947 */ /* 0x000fea0003800000 */
.L_x_1102:
        /* <DEDUP_REMOVED lines=12> */
.L_x_1114:
        /* <DEDUP_REMOVED lines=17> */
.L_x_1117:
[----:B------:R-:W-:-:S04]  /*bbb0*/  LOP3.LUT R2, R19, 0x80000000, RZ, 0xc0, !PT ;  /* 0x8000000013027812 */ /* 0x000fc800078ec0ff */
[----:B------:R-:W-:-:S04]  /*bbc0*/  SHF.R.U32.HI R3, RZ, 0x18, R2 ;  /* 0x00000018ff037819 */ /* 0x000fc80000011602 */
[----:B------:R-:W-:-:S04]  /*bbd0*/  LOP3.LUT R0, R0, R3, RZ, 0xfc, !PT ;  /* 0x0000000300007212 */ /* 0x000fc800078efcff */
[----:B------:R-:W-:Y:S02]  /*bbe0*/  PRMT R8, R0, 0x7610, R8 ;  /* 0x0000761000087816 */ /* 0x000fe40000000008 */
.L_x_1116:
[----:B------:R-:W-:Y:S05]  /*bbf0*/  BSYNC B0 ;  /* 0x0000000000007941 */ /* 0x000fea0003800000 */
.L_x_1115:
[----:B------:R0:W-:Y:S01]  /*bc00*/  STG.E.U8 [R16.64], R8 ;  /* 0x0000000810007986 */ /* 0x0001e2000c101124 */
[----:B------:R-:W-:Y:S05]  /*bc10*/  BRA `(.L_x_1095) ;  /* 0x0000049000007947 */ /* 0x000fea0003800000 */
.L_x_1113:
        /* <DEDUP_REMOVED lines=17> */
.L_x_1120:
[----:B------:R-:W-:-:S04]  /*bd30*/  LOP3.LUT R2, R19, 0x80000000, RZ, 0xc0, !PT ;  /* 0x8000000013027812 */ /* 0x000fc800078ec0ff */
[----:B------:R-:W-:-:S04]  /*bd40*/  SHF.R.U32.HI R3, RZ, 0x18, R2 ;  /* 0x00000018ff037819 */ /* 0x000fc80000011602 */
[----:B------:R-:W-:-:S04]  /*bd50*/  LOP3.LUT R0, R0, R3, RZ, 0xfc, !PT ;  /* 0x0000000300007212 */ /* 0x000fc800078efcff */
[----:B------:R-:W-:Y:S02]  /*bd60*/  PRMT R8, R0, 0x7610, R8 ;  /* 0x0000761000087816 */ /* 0x000fe40000000008 */
.L_x_1119:
[----:B------:R-:W-:Y:S05]  /*bd70*/  BSYNC B0 ;  /* 0x0000000000007941 */ /* 0x000fea0003800000 */
.L_x_1118:
[----:B------:R0:W-:Y:S01]  /*bd80*/  STG.E.U8 [R16.64], R8 ;  /* 0x0000000810007986 */ /* 0x0001e2000c101124 */
[----:B------:R-:W-:Y:S05]  /*bd90*/  BRA `(.L_x_1095) ;  /* 0x0000031000007947 */ /* 0x000fea0003800000 */
.L_x_1112:
        /* <DEDUP_REMOVED lines=22> */
.L_x_1094:
        /* <DEDUP_REMOVED lines=20> */
.L_x_1122:
[----:B------:R-:W-:-:S06]  /*c040*/  HADD2.F32 R2, -RZ, R19.H0_H0 ;  /* 0x20000013ff027230 */ /* 0x000fcc0000004100 */
[----:B------:R-:W0:Y:S02]  /*c050*/  F2I.U64.TRUNC R2, R2 ;  /* 0x0000000200027311 */ /* 0x000e24000020d800 */
[----:B0-----:R0:W-:Y:S01]  /*c060*/  STG.E.64 [R16.64], R2 ;  /* 0x0000000210007986 */ /* 0x0011e2000c101b24 */
[----:B------:R-:W-:Y:S05]  /*c070*/  BRA `(.L_x_1095) ;  /* 0x0000003000007947 */ /* 0x000fea0003800000 */
.L_x_1121:
[----:B------:R-:W-:-:S06]  /*c080*/  HADD2.F32 R19, -RZ, R19.H0_H0 ;  /* 0x20000013ff137230 */ /* 0x000fcc0000004100 */
[----:B------:R-:W0:Y:S02]  /*c090*/  F2I.FTZ.U32.TRUNC.NTZ R19, R19 ;  /* 0x0000001300137305 */ /* 0x000e24000021f000 */
[----:B0-----:R0:W-:Y:S02]  /*c0a0*/  STG.E [R16.64], R19 ;  /* 0x0000001310007986 */ /* 0x0011e4000c101924 */
.L_x_1095:
[----:B------:R-:W-:Y:S02]  /*c0b0*/  IADD3 R23, R23, 0x80, RZ ;  /* 0x0000008017177810 */ /* 0x000fe40007ffe0ff */
.L_x_926:
[----:B------:R-:W-:Y:S05]  /*c0c0*/  BSYNC B6 ;  /* 0x0000000000067941 */ /* 0x000fea0003800000 */
.L_x_925:
        /* <DEDUP_REMOVED lines=257> */
.L_x_1123:
        /* <DEDUP_REMOVED lines=21> */
.L_x_1127:
[----:B------:R-:W2:Y:S02]  /*d230*/  LDG.E.U8 R2, [R2.64] ;  /* 0x0000002402027981 */ /* 0x000ea4000c1e1100 */
[----:B--2---:R-:W0:Y:S02]  /*d240*/  I2F.U16 R0, R2 ;  /* 0x0000000200007306 */ /* 0x004e240000101000 */
[----:B0-----:R-:W-:-:S04]  /*d250*/  F2FP.PACK_AB R0, RZ, R0 ;  /* 0x00000000ff00723e */ /* 0x001fc800000000ff */
[----:B------:R-:W-:Y:S01]  /*d260*/  PRMT R19, R0, 0x7610, R19 ;  /* 0x0000761000137816 */ /* 0x000fe20000000013 */
[----:B------:R-:W-:Y:S05]  /*d270*/  BRA `(.L_x_1129) ;  /* 0x00000ed000007947 */ /* 0x000fea0003800000 */
.L_x_1126:
        /* <DEDUP_REMOVED lines=11> */
.L_x_1131:
[----:B------:R-:W2:Y:S02]  /*d330*/  LDG.E R2, [R2.64] ;  /* 0x0000002402027981 */ /* 0x000ea4000c1e1900 */
[----:B--2---:R-:W0:Y:S02]  /*d340*/  I2F R0, R2 ;  /* 0x0000000200007306 */ /* 0x004e240000201400 */
[----:B0-----:R-:W-:-:S04]  /*d350*/  F2FP.PACK_AB R0, RZ, R0 ;  /* 0x00000000ff00723e */ /* 0x001fc800000000ff */
[----:B------:R-:W-:Y:S01]  /*d360*/  PRMT R19, R0, 0x7610, R19 ;  /* 0x0000761000137816 */ /* 0x000fe20000000013 */
[----:B------:R-:W-:Y:S05]  /*d370*/  BRA `(.L_x_1129) ;  /* 0x00000dd000007947 */ /* 0x000fea0003800000 */
.L_x_1130:
[----:B------:R-:W2:Y:S02]  /*d380*/  LDG.E.U16 R2, [R2.64] ;  /* 0x0000002402027981 */ /* 0x000ea4000c1e1500 */
[----:B--2---:R-:W0:Y:S02]  /*d390*/  I2F.S16 R0, R2 ;  /* 0x0000000200007306 */ /* 0x004e240000101400 */
[----:B0-----:R-:W-:-:S04]  /*d3a0*/  F2FP.PACK_AB R0, RZ, R0 ;  /* 0x00000000ff00723e */ /* 0x001fc800000000ff */
[----:B------:R-:W-:Y:S01]  /*d3b0*/  PRMT R19, R0, 0x7610, R19 ;  /* 0x0000761000137816 */ /* 0x000fe20000000013 */
[----:B------:R-:W-:Y:S05]  /*d3c0*/  BRA `(.L_x_1129) ;  /* 0x00000d8000007947 */ /* 0x000fea0003800000 */
.L_x_1125:
        /* <DEDUP_REMOVED lines=9> */
.L_x_1133:
[----:B------:R0:W5:Y:S01]  /*d460*/  LDG.E.U16 R19, [R2.64] ;  /* 0x0000002402137981 */ /* 0x000162000c1e1500 */
[----:B------:R-:W-:Y:S05]  /*d470*/  BRA `(.L_x_1129) ;  /* 0x00000cd000007947 */ /* 0x000fea0003800000 */
.L_x_1132:
        /* <DEDUP_REMOVED lines=9> */
.L_x_1135:
[----:B------:R0:W5:Y:S01]  /*d510*/  LDG.E.U16 R19, [R2.64] ;  /* 0x0000002402137981 */ /* 0x000162000c1e1500 */
[----:B------:R-:W-:Y:S05]  /*d520*/  BRA `(.L_x_1129) ;  /* 0x00000c2000007947 */ /* 0x000fea0003800000 */
.L_x_1134:
[----:B------:R-:W2:Y:S02]  /*d530*/  LDG.E.64 R2, [R2.64] ;  /* 0x0000002402027981 */ /* 0x000ea4000c1e1b00 */
[----:B--2---:R-:W0:Y:S01]  /*d540*/  F2F.F32.F64 R0, R2 ;  /* 0x0000000200007310 */ /* 0x004e220000301000 */
[----:B------:R-:W0:-:S14]  /*d550*/  DSETP.GEU.AND P0, PT, |R2|, c[0x2][0x0], PT ;  /* 0x008000000200762a */ /* 0x000e1c0003f0e200 */
[----:B0-----:R-:W-:-:S05]  /*d560*/  @!P0 FMUL R0, R0, 1.175494350822287508e-38 ;  /* 0x0080000000008820 */ /* 0x001fca0000400000 */
[----:B------:R-:W-:-:S04]  /*d570*/  F2FP.PACK_AB R0, RZ, R0 ;  /* 0x00000000ff00723e */ /* 0x000fc800000000ff */
[----:B------:R-:W-:Y:S01]  /*d580*/  PRMT R19, R0, 0x7610, R19 ;  /* 0x0000761000137816 */ /* 0x000fe20000000013 */
[----:B------:R-:W-:Y:S05]  /*d590*/  BRA `(.L_x_1129) ;  /* 0x00000bb000007947 */ /* 0x000fea0003800000 */
.L_x_1124:
        /* <DEDUP_REMOVED lines=14> */
.L_x_1138:
[----:B------:R-:W2:Y:S02]  /*d680*/  LDG.E.64 R2, [R2.64] ;  /* 0x0000002402027981 */ /* 0x000ea4000c1e1b00 */
[----:B--2---:R-:W0:Y:S01]  /*d690*/  F2F.F32.F64 R0, R2 ;  /* 0x0000000200007310 */ /* 0x004e220000301000 */
[----:B------:R-:W0:-:S14]  /*d6a0*/  DSETP.GEU.AND P0, PT, |R2|, c[0x2][0x0], PT ;  /* 0x008000000200762a */ /* 0x000e1c0003f0e200 */
[----:B0-----:R-:W-:-:S05]  /*d6b0*/  @!P0 FMUL R0, R0, 1.175494350822287508e-38 ;  /* 0x0080000000008820 */ /* 0x001fca0000400000 */
[----:B------:R-:W-:-:S04]  /*d6c0*/  F2FP.PACK_AB R0, RZ, R0 ;  /* 0x00000000ff00723e */ /* 0x000fc800000000ff */
[----:B------:R-:W-:Y:S01]  /*d6d0*/  PRMT R19, R0, 0x7610, R19 ;  /* 0x0000761000137816 */ /* 0x000fe20000000013 */
[----:B------:R-:W-:Y:S05]  /*d6e0*/  BRA `(.L_x_1129) ;  /* 0x00000a6000007947 */ /* 0x000fea0003800000 */
.L_x_1137:
        /* <DEDUP_REMOVED lines=28> */
.L_x_1140:
        /* <DEDUP_REMOVED lines=15> */
.L_x_1139:
[----:B------:R-:W2:Y:S02]  /*d9a0*/  LDG.E.U16 R0, [R2.64] ;  /* 0x0000002402007981 */ /* 0x000ea4000c1e1500 */
[----:B--2---:R-:W-:-:S04]  /*d9b0*/  PRMT R0, RZ, 0x5410, R0 ;  /* 0x00005410ff007816 */ /* 0x004fc80000000000 */
[----:B------:R-:W-:-:S04]  /*d9c0*/  F2FP.PACK_AB R0, RZ, R0 ;  /* 0x00000000ff00723e */ /* 0x000fc800000000ff */
[----:B------:R-:W-:Y:S01]  /*d9d0*/  PRMT R19, R0, 0x7610, R19 ;  /* 0x0000761000137816 */ /* 0x000fe20000000013 */
[----:B------:R-:W-:Y:S05]  /*d9e0*/  BRA `(.L_x_1129) ;  /* 0x0000076000007947 */ /* 0x000fea0003800000 */
.L_x_1136:
        /* <DEDUP_REMOVED lines=12> */
.L_x_1143:
        /* <DEDUP_REMOVED lines=21> */
.L_x_1147:
[----:B------:R-:W-:Y:S05]  /*dc00*/  BSYNC B1 ;  /* 0x0000000000017941 */ /* 0x000fea0003800000 */
.L_x_1146:
[----:B------:R-:W-:Y:S01]  /*dc10*/  LEA R3, R0, 0x3b800000, 0x17 ;  /* 0x3b80000000037811 */ /* 0x000fe200078eb8ff */
[----:B------:R-:W-:-:S05]  /*dc20*/  IMAD.SHL.U32 R0, R2, 0x100000, RZ ;  /* 0x0010000002007824 */ /* 0x000fca00078e00ff */
[----:B------:R-:W-:Y:S02]  /*dc30*/  LOP3.LUT R0, R3, R0, R4, 0xfe, !PT ;  /* 0x0000000003007212 */ /* 0x000fe400078efe04 */
.L_x_1145:
[----:B------:R-:W-:Y:S05]  /*dc40*/  BSYNC B0 ;  /* 0x0000000000007941 */ /* 0x000fea0003800000 */
.L_x_1144:
[----:B------:R-:W-:-:S04]  /*dc50*/  F2FP.PACK_AB R0, RZ, R0 ;  /* 0x00000000ff00723e */ /* 0x000fc800000000ff */
[----:B------:R-:W-:Y:S01]  /*dc60*/  PRMT R19, R0, 0x7610, R19 ;  /* 0x0000761000137816 */ /* 0x000fe20000000013 */
[----:B------:R-:W-:Y:S05]  /*dc70*/  BRA `(.L_x_1129) ;  /* 0x000004d000007947 */ /* 0x000fea0003800000 */
.L_x_1142:
        /* <DEDUP_REMOVED lines=21> */
.L_x_1151:
[----:B------:R-:W-:Y:S05]  /*ddd0*/  BSYNC B1 ;  /* 0x0000000000017941 */ /* 0x000fea0003800000 */
.L_x_1150:
[----:B------:R-:W-:Y:S01]  /*dde0*/  LEA R3, R0, 0x37800000, 0x17 ;  /* 0x3780000000037811 */ /* 0x000fe200078eb8ff */
[----:B------:R-:W-:-:S05]  /*ddf0*/  IMAD.SHL.U32 R0, R2, 0x200000, RZ ;  /* 0x0020000002007824 */ /* 0x000fca00078e00ff */
[----:B------:R-:W-:Y:S02]  /*de00*/  LOP3.LUT R0, R3, R0, R4, 0xfe, !PT ;  /* 0x0000000003007212 */ /* 0x000fe400078efe04 */
.L_x_1149:
[----:B------:R-:W-:Y:S05]  /*de10*/  BSYNC B0 ;  /* 0x0000000000007941 */ /* 0x000fea0003800000 */
.L_x_1148:
[----:B------:R-:W-:-:S04]  /*de20*/  F2FP.PACK_AB R0, RZ, R0 ;  /* 0x00000000ff00723e */ /* 0x000fc800000000ff */
[----:B------:R-:W-:Y:S01]  /*de30*/  PRMT R19, R0, 0x7610, R19 ;  /* 0x0000761000137816 */ /* 0x000fe20000000013 */
[----:B------:R-:W-:Y:S05]  /*de40*/  BRA `(.L_x_1129) ;  /* 0x0000030000007947 */ /* 0x000fea0003800000 */
.L_x_1141:
        /* <DEDUP_REMOVED lines=14> */
.L_x_1155:
[----:B------:R-:W-:Y:S05]  /*df30*/  BSYNC B0 ;  /* 0x0000000000007941 */ /* 0x000fea0003800000 */
.L_x_1154:
[----:B------:R-:W-:-:S04]  /*df40*/  F2FP.PACK_AB R0, RZ, R0 ;  /* 0x00000000ff00723e */ /* 0x000fc800000000ff */
[----:B------:R-:W-:Y:S01]  /*df50*/  PRMT R19, R0, 0x7610, R19 ;  /* 0x0000761000137816 */ /* 0x000fe20000000013 */
[----:B------:R-:W-:Y:S05]  /*df60*/  BRA `(.L_x_1129) ;  /* 0x000001e000007947 */ /* 0x000fea0003800000 */
.L_x_1128:
        /* <DEDUP_REMOVED lines=21> */
.L_x_1153:
[----:B------:R-:W2:Y:S02]  /*e0c0*/  LDG.E.64 R2, [R2.64] ;  /* 0x0000002402027981 */ /* 0x000ea4000c1e1b00 */
[----:B--2---:R-:W0:Y:S02]  /*e0d0*/  I2F.U64 R0, R2 ;  /* 0x0000000200007312 */ /* 0x004e240000301000 */
[----:B0-----:R-:W-:-:S04]  /*e0e0*/  F2FP.PACK_AB R0, RZ, R0 ;  /* 0x00000000ff00723e */ /* 0x001fc800000000ff */
[----:B------:R-:W-:Y:S01]  /*e0f0*/  PRMT R19, R0, 0x7610, R19 ;  /* 0x0000761000137816 */ /* 0x000fe20000000013 */
[----:B------:R-:W-:Y:S05]  /*e100*/  BRA `(.L_x_1129) ;  /* 0x0000004000007947 */ /* 0x000fea0003800000 */
.L_x_1152:
[----:B------:R-:W2:Y:S02]  /*e110*/  LDG.E R2, [R2.64] ;  /* 0x0000002402027981 */ /* 0x000ea4000c1e1900 */
[----:B--2---:R-:W0:Y:S02]  /*e120*/  I2F.U32 R0, R2 ;  /* 0x0000000200007306 */ /* 0x004e240000201000 */
[----:B0-----:R-:W-:-:S04]  /*e130*/  F2FP.PACK_AB R0, RZ, R0 ;  /* 0x00000000ff00723e */ /* 0x001fc800000000ff */
[----:B------:R-:W-:Y:S02]  /*e140*/  PRMT R19, R0, 0x7610, R19 ;  /* 0x0000761000137816 */ /* 0x000fe40000000013 */
.L_x_1129:
        /* <DEDUP_REMOVED lines=18> */
.L_x_1159:
[----:B------:R-:W2:Y:S02]  /*e270*/  LDG.E.U8 R2, [R2.64] ;  /* 0x0000002402027981 */ /* 0x000ea4000c1e1100 */
[----:B--2---:R-:W0:Y:S02]  /*e280*/  I2F.U16 R0, R2 ;  /* 0x0000000200007306 */ /* 0x004e240000101000 */
[----:B0-----:R-:W-:Y:S01]  /*e290*/  F2FP.PACK_AB R0, RZ, R0 ;  /* 0x00000000ff00723e */ /* 0x001fe200000000ff */
[----:B------:R-:W-:Y:S05]  /*e2a0*/  BRA `(.L_x_1161) ;  /* 0x00000e1000007947 */ /* 0x000fea0003800000 */
.L_x_1158:
        /* <DEDUP_REMOVED lines=10> */
.L_x_1163:
[----:B------:R-:W2:Y:S02]  /*e350*/  LDG.E R2, [R2.64] ;  /* 0x0000002402027981 */ /* 0x000ea4000c1e1900 */
[----:B--2---:R-:W0:Y:S02]  /*e360*/  I2F R0, R2 ;  /* 0x0000000200007306 */ /* 0x004e240000201400 */
[----:B0-----:R-:W-:Y:S01]  /*e370*/  F2FP.PACK_AB R0, RZ, R0 ;  /* 0x00000000ff00723e */ /* 0x001fe200000000ff */
[----:B------:R-:W-:Y:S05]  /*e380*/  BRA `(.L_x_1161) ;  /* 0x00000d3000007947 */ /* 0x000fea0003800000 */
.L_x_1162:
[----:B------:R-:W2:Y:S02]  /*e390*/  LDG.E.U16 R2, [R2.64] ;  /* 0x0000002402027981 */ /* 0x000ea4000c1e1500 */
[----:B--2---:R-:W0:Y:S02]  /*e3a0*/  I2F.S16 R0, R2 ;  /* 0x0000000200007306 */ /* 0x004e240000101400 */
[----:B0-----:R-:W-:Y:S01]  /*e3b0*/  F2FP.PACK_AB R0, RZ, R0 ;  /* 0x00000000ff00723e */ /* 0x001fe200000000ff */
[----:B------:R-:W-:Y:S05]  /*e3c0*/  BRA `(.L_x_1161) ;  /* 0x00000cf000007947 */ /* 0x000fea0003800000 */
.L_x_1157:
        /* <DEDUP_REMOVED lines=9> */
.L_x_1165:
[----:B------:R0:W5:Y:S01]  /*e460*/  LDG.E.U16 R0, [R2.64] ;  /* 0x0000002402007981 */ /* 0x000162000c1e1500 */
[----:B------:R-:W-:Y:S05]  /*e470*/  BRA `(.L_x_1161) ;  /* 0x00000c4000007947 */ /* 0x000fea0003800000 */
.L_x_1164:
        /* <DEDUP_REMOVED lines=9> */
.L_x_1167:
[----:B------:R0:W5:Y:S01]  /*e510*/  LDG.E.U16 R0, [R2.64] ;  /* 0x0000002402007981 */ /* 0x000162000c1e1500 */
[----:B------:R-:W-:Y:S05]  /*e520*/  BRA `(.L_x_1161) ;  /* 0x00000b9000007947 */ /* 0x000fea0003800000 */
.L_x_1166:
[----:B------:R-:W2:Y:S02]  /*e530*/  LDG.E.64 R2, [R2.64] ;  /* 0x0000002402027981 */ /* 0x000ea4000c1e1b00 */
[----:B--2---:R-:W0:Y:S01]  /*e540*/  F2F.F32.F64 R0, R2 ;  /* 0x0000000200007310 */ /* 0x004e220000301000 */
[----:B------:R-:W0:-:S14]  /*e550*/  DSETP.GEU.AND P0, PT, |R2|, c[0x2][0x0], PT ;  /* 0x008000000200762a */ /* 0x000e1c0003f0e200 */
[----:B0-----:R-:W-:-:S05]  /*e560*/  @!P0 FMUL R0, R0, 1.175494350822287508e-38 ;  /* 0x0080000000008820 */ /* 0x001fca0000400000 */
[----:B------:R-:W-:Y:S01]  /*e570*/  F2FP.PACK_AB R0, RZ, R0 ;  /* 0x00000000ff00723e */ /* 0x000fe200000000ff */
[----:B------:R-:W-:Y:S05]  /*e580*/  BRA `(.L_x_1161) ;  /* 0x00000b3000007947 */ /* 0x000fea0003800000 */
.L_x_1156:
        /* <DEDUP_REMOVED lines=13> */
.L_x_1170:
[----:B------:R-:W2:Y:S02]  /*e660*/  LDG.E.64 R2, [R2.64] ;  /* 0x0000002402027981 */ /* 0x000ea4000c1e1b00 */
[----:B--2---:R-:W0:Y:S01]  /*e670*/  F2F.F32.F64 R0, R2 ;  /* 0x0000000200007310 */ /* 0x004e220000301000 */
[----:B------:R-:W0:-:S14]  /*e680*/  DSETP.GEU.AND P0, PT, |R2|, c[0x2][0x0], PT ;  /* 0x008000000200762a */ /* 0x000e1c0003f0e200 */
[----:B0-----:R-:W-:-:S05]  /*e690*/  @!P0 FMUL R0, R0, 1.175494350822287508e-38 ;  /* 0x0080000000008820 */ /* 0x001fca0000400000 */
[----:B------:R-:W-:Y:S01]  /*e6a0*/  F2FP.PACK_AB R0, RZ, R0 ;  /* 0x00000000ff00723e */ /* 0x000fe200000000ff */
[----:B------:R-:W-:Y:S05]  /*e6b0*/  BRA `(.L_x_1161) ;  /* 0x00000a0000007947 */ /* 0x000fea0003800000 */
.L_x_1169:
        /* <DEDUP_REMOVED lines=28> */
.L_x_1172:
        /* <DEDUP_REMOVED lines=15> */
.L_x_1171:
[----:B------:R-:W2:Y:S02]  /*e970*/  LDG.E.U16 R0, [R2.64] ;  /* 0x0000002402007981 */ /* 0x000ea4000c1e1500 */
[----:B--2---:R-:W-:-:S04]  /*e980*/  PRMT R0, RZ, 0x5410, R0 ;  /* 0x00005410ff007816 */ /* 0x004fc80000000000 */
[----:B------:R-:W-:Y:S01]  /*e990*/  F2FP.PACK_AB R0, RZ, R0 ;  /* 0x00000000ff00723e */ /* 0x000fe200000000ff */
[----:B------:R-:W-:Y:S05]  /*e9a0*/  BRA `(.L_x_1161) ;  /* 0x0000071000007947 */ /* 0x000fea0003800000 */
.L_x_1168:
        /* <DEDUP_REMOVED lines=12> */
.L_x_1175:
        /* <DEDUP_REMOVED lines=21> */
.L_x_1179:
[----:B------:R-:W-:Y:S05]  /*ebc0*/  BSYNC B1 ;  /* 0x0000000000017941 */ /* 0x000fea0003800000 */
.L_x_1178:
[----:B------:R-:W-:Y:S01]  /*ebd0*/  LEA R3, R0, 0x3b800000, 0x17 ;  /* 0x3b80000000037811 */ /* 0x000fe200078eb8ff */
[----:B------:R-:W-:-:S05]  /*ebe0*/  IMAD.SHL.U32 R0, R2, 0x100000, RZ ;  /* 0x0010000002007824 */ /* 0x000fca00078e00ff */
[----:B------:R-:W-:Y:S02]  /*ebf0*/  LOP3.LUT R0, R3, R0, R4, 0xfe, !PT ;  /* 0x0000000003007212 */ /* 0x000fe400078efe04 */
.L_x_1177:
[----:B------:R-:W-:Y:S05]  /*ec00*/  BSYNC B0 ;  /* 0x0000000000007941 */ /* 0x000fea0003800000 */
.L_x_1176:
[----:B------:R-:W-:Y:S01]  /*ec10*/  F2FP.PACK_AB R0, RZ, R0 ;  /* 0x00000000ff00723e */ /* 0x000fe200000000ff */
[----:B------:R-:W-:Y:S05]  /*ec20*/  BRA `(.L_x_1161) ;  /* 0x0000049000007947 */ /* 0x000fea0003800000 */
.L_x_1174:
        /* <DEDUP_REMOVED lines=21> */
.L_x_1183:
[----:B------:R-:W-:Y:S05]  /*ed80*/  BSYNC B1 ;  /* 0x0000000000017941 */ /* 0x000fea0003800000 */
.L_x_1182:
[----:B------:R-:W-:Y:S01]  /*ed90*/  LEA R3, R0, 0x37800000, 0x17 ;  /* 0x3780000000037811 */ /* 0x000fe200078eb8ff */
[----:B------:R-:W-:-:S05]  /*eda0*/  IMAD.SHL.U32 R0, R2, 0x200000, RZ ;  /* 0x0020000002007824 */ /* 0x000fca00078e00ff */
[----:B------:R-:W-:Y:S02]  /*edb0*/  LOP3.LUT R0, R3, R0, R4, 0xfe, !PT ;  /* 0x0000000003007212 */ /* 0x000fe400078efe04 */
.L_x_1181:
[----:B------:R-:W-:Y:S05]  /*edc0*/  BSYNC B0 ;  /* 0x0000000000007941 */ /* 0x000fea0003800000 */
.L_x_1180:
[----:B------:R-:W-:Y:S01]  /*edd0*/  F2FP.PACK_AB R0, RZ, R0 ;  /* 0x00000000ff00723e */ /* 0x000fe200000000ff */
[----:B------:R-:W-:Y:S05]  /*ede0*/  BRA `(.L_x_1161) ;  /* 0x000002d000007947 */ /* 0x000fea0003800000 */
.L_x_1173:
        /* <DEDUP_REMOVED lines=14> */
.L_x_1187:
[----:B------:R-:W-:Y:S05]  /*eed0*/  BSYNC B0 ;  /* 0x0000000000007941 */ /* 0x000fea0003800000 */
.L_x_1186:
[----:B------:R-:W-:Y:S01]  /*eee0*/  F2FP.PACK_AB R0, RZ, R0 ;  /* 0x00000000ff00723e */ /* 0x000fe200000000ff */
[----:B------:R-:W-:Y:S05]  /*eef0*/  BRA `(.L_x_1161) ;  /* 0x000001c000007947 */ /* 0x000fea0003800000 */
.L_x_1160:
        /* <DEDUP_REMOVED lines=21> */
.L_x_1185:
[----:B------:R-:W2:Y:S02]  /*f050*/  LDG.E.64 R2, [R2.64] ;  /* 0x0000002402027981 */ /* 0x000ea4000c1e1b00 */
[----:B--2---:R-:W0:Y:S02]  /*f060*/  I2F.U64 R0, R2 ;  /* 0x0000000200007312 */ /* 0x004e240000301000 */
[----:B0-----:R-:W-:Y:S01]  /*f070*/  F2FP.PACK_AB R0, RZ, R0 ;  /* 0x00000000ff00723e */ /* 0x001fe200000000ff */
[----:B------:R-:W-:Y:S05]  /*f080*/  BRA `(.L_x_1161) ;  /* 0x0000003000007947 */ /* 0x000fea0003800000 */
.L_x_1184:
[----:B------:R-:W2:Y:S02]  /*f090*/  LDG.E R2, [R2.64] ;  /* 0x0000002402027981 */ /* 0x000ea4000c1e1900 */
[----:B--2---:R-:W0:Y:S02]  /*f0a0*/  I2F.U32 R0, R2 ;  /* 0x0000000200007306 */ /* 0x004e240000201000 */
[----:B0-----:R-:W-:-:S06]  /*f0b0*/  F2FP.PACK_AB R0, RZ, R0 ;  /* 0x00000000ff00723e */ /* 0x001fcc00000000ff */
.L_x_1161:
        /* <DEDUP_REMOVED lines=23> */
[----:B0-----:R-:W-:Y:S01]  /*f230*/  STG.E.U8 [R16.64], R3 ;  /* 0x0000000310007986 */ /* 0x001fe2000c101124 */
[----:B------:R-:W-:Y:S05]  /*f240*/  EXIT ;  /* 0x000000000000794d */ /* 0x000fea0003800000 */
.L_x_1191:
[----:B------:R-:W-:-:S06]  /*f250*/  HADD2.F32 R3, -RZ, R19.H0_H0 ;  /* 0x20000013ff037230 */ /* 0x000fcc0000004100 */
[----:B------:R-:W0:Y:S02]  /*f260*/  F2I.S64.TRUNC R2, R3 ;  /* 0x0000000300027311 */ /* 0x000e24000020d900 */
[----:B0-----:R-:W-:Y:S01]  /*f270*/  STG.E.U8 [R16.64], R2 ;  /* 0x0000000210007986 */ /* 0x001fe2000c101124 */
[----:B------:R-:W-:Y:S05]  /*f280*/  EXIT ;  /* 0x000000000000794d */ /* 0x000fea0003800000 */
.L_x_1190:
        /* <DEDUP_REMOVED lines=8> */
[----:B0-----:R-:W-:Y:S01]  /*f310*/  STG.E.64 [R16.64], R2 ;  /* 0x0000000210007986 */ /* 0x001fe2000c101b24 */
[----:B------:R-:W-:Y:S05]  /*f320*/  EXIT ;  /* 0x000000000000794d */ /* 0x000fea0003800000 */
.L_x_1194:
[----:B------:R-:W-:-:S06]  /*f330*/  HADD2.F32 R19, -RZ, R19.H0_H0 ;  /* 0x20000013ff137230 */ /* 0x000fcc0000004100 */
[----:B------:R-:W0:Y:S02]  /*f340*/  F2I.FTZ.TRUNC.NTZ R19, R19 ;  /* 0x0000001300137305 */ /* 0x000e24000021f100 */
[----:B0-----:R-:W-:Y:S01]  /*f350*/  STG.E [R16.64], R19 ;  /* 0x0000001310007986 */ /* 0x001fe2000c101924 */
[----:B------:R-:W-:Y:S05]  /*f360*/  EXIT ;  /* 0x000000000000794d */ /* 0x000fea0003800000 */
.L_x_1193:
[----:B------:R-:W-:-:S06]  /*f370*/  HADD2.F32 R19, -RZ, R19.H0_H0 ;  /* 0x20000013ff137230 */ /* 0x000fcc0000004100 */
[----:B------:R-:W0:Y:S02]  /*f380*/  F2I.FTZ.TRUNC.NTZ R19, R19 ;  /* 0x0000001300137305 */ /* 0x000e24000021f100 */
[----:B0-----:R-:W-:Y:S01]  /*f390*/  STG.E.U16 [R16.64], R19 ;  /* 0x0000001310007986 */ /* 0x001fe2000c101524 */
[----:B------:R-:W-:Y:S05]  /*f3a0*/  EXIT ;  /* 0x000000000000794d */ /* 0x000fea0003800000 */
.L_x_1189:
[----:B------:R-:W-:-:S13]  /*f3b0*/  ISETP.GT.AND P0, PT, R0, 0x6, PT ;  /* 0x000000060000780c */ /* 0x000fda0003f04270 */
[----:B------:R-:W-:Y:S05]  /*f3c0*/  @P0 BRA `(.L_x_1195) ;  /* 0x0000009000000947 */ /* 0x000fea0003800000 */
[----:B------:R-:W-:-:S13]  /*f3d0*/  ISETP.NE.AND P0, PT, R0, 0x5, PT ;  /* 0x000000050000780c */ /* 0x000fda0003f05270 */
[----:B------:R-:W-:Y:S05]  /*f3e0*/  @!P0 BRA `(.L_x_1196) ;  /* 0x0000005000008947 */ /* 0x000fea0003800000 */
[----:B------:R-:W-:-:S13]  /*f3f0*/  ISETP.NE.AND P0, PT, R0, 0x6, PT ;  /* 0x000000060000780c */ /* 0x000fda0003f05270 */
[----:B------:R-:W-:Y:S05]  /*f400*/  @P0 BRA `(.L_x_1192) ;  /* 0x00000b1000000947 */ /* 0x000fea0003800000 */
[----:B------:R-:W-:-:S05]  /*f410*/  HADD2.F32 R19, -RZ, R19.H0_H0 ;  /* 0x20000013ff137230 */ /* 0x000fca0000004100 */
[----:B------:R-:W-:Y:S01]  /*f420*/  STG.E [R16.64], R19 ;  /* 0x0000001310007986 */ /* 0x000fe2000c101924 */
[----:B------:R-:W-:Y:S05]  /*f430*/  EXIT ;  /* 0x000000000000794d */ /* 0x000fea0003800000 */
.L_x_1196:
[----:B------:R-:W-:Y:S01]  /*f440*/  STG.E.U16 [R16.64], R19 ;  /* 0x0000001310007986 */ /* 0x000fe2000c101524 */
[----:B------:R-:W-:Y:S05]  /*f450*/  EXIT ;  /* 0x000000000000794d */ /* 0x000fea0003800000 */
.L_x_1195:
        /* <DEDUP_REMOVED lines=8> */
[----:B------:R-:W-:Y:S01]  /*f4e0*/  STG.E.64 [R16.64], R2 ;  /* 0x0000000210007986 */ /* 0x000fe2000c101b24 */
[----:B------:R-:W-:Y:S05]  /*f4f0*/  EXIT ;  /* 0x000000000000794d */ /* 0x000fea0003800000 */
.L_x_1198:
[----:B------:R-:W-:-:S05]  /*f500*/  HADD2.F32 R0, -RZ, R19.H0_H0 ;  /* 0x20000013ff007230 */ /* 0x000fca0000004100 */
[----:B------:R-:W-:-:S04]  /*f510*/  F2FP.PACK_AB R0, RZ, R0 ;  /* 0x00000000ff00723e */ /* 0x000fc800000000ff */
[----:B------:R-:W-:-:S05]  /*f520*/  PRMT R0, R0, 0x5410, RZ ;  /* 0x0000541000007816 */ /* 0x000fca00000000ff */
[----:B------:R-:W-:Y:S01]  /*f530*/  STG.E [R16.64], R0 ;  /* 0x0000000010007986 */ /* 0x000fe2000c101924 */
[----:B------:R-:W-:Y:S05]  /*f540*/  EXIT ;  /* 0x000000000000794d */ /* 0x000fea0003800000 */
.L_x_1197:
[----:B------:R-:W-:-:S05]  /*f550*/  HADD2.F32 R2, -RZ, R19.H0_H0 ;  /* 0x20000013ff027230 */ /* 0x000fca0000004100 */
[----:B------:R-:W-:-:S06]  /*f560*/  FMUL.FTZ R2, R2, 1 ;  /* 0x3f80000002027820 */ /* 0x000fcc0000410000 */
[----:B------:R-:W0:Y:S02]  /*f570*/  F2F.F64.F32 R2, R2 ;  /* 0x0000000200027310 */ /* 0x000e240000201800 */
[----:B0-----:R-:W-:Y:S01]  /*f580*/  STG.E.64 [R16.64], R2 ;  /* 0x0000000210007986 */ /* 0x001fe2000c101b24 */
[----:B------:R-:W-:Y:S05]  /*f590*/  EXIT ;  /* 0x000000000000794d */ /* 0x000fea0003800000 */
.L_x_1188:
        /* <DEDUP_REMOVED lines=11> */
[----:B------:R-:W-:Y:S01]  /*f650*/  STG.E.U8 [R16.64], R3 ;  /* 0x0000000310007986 */ /* 0x000fe2000c101124 */
[----:B------:R-:W-:Y:S05]  /*f660*/  EXIT ;  /* 0x000000000000794d */ /* 0x000fea0003800000 */
.L_x_1201:
[----:B------:R-:W-:Y:S01]  /*f670*/  HADD2.F32 R19, -RZ, R19.H0_H0 ;  /* 0x20000013ff137230 */ /* 0x000fe20000004100 */
[----:B------:R-:W-:-:S04]  /*f680*/  CS2R R6, SRZ ;  /* 0x0000000000067805 */ /* 0x000fc8000001ff00 */
[----:B------:R-:W-:-:S06]  /*f690*/  FMUL.FTZ R4, R19, 1 ;  /* 0x3f80000013047820 */ /* 0x000fcc0000410000 */
[----:B------:R-:W0:Y:S02]  /*f6a0*/  F2F.F64.F32 R4, R4 ;  /* 0x0000000400047310 */ /* 0x000e240000201800 */
[----:B0-----:R-:W-:Y:S01]  /*f6b0*/  STG.E.128 [R16.64], R4 ;  /* 0x0000000410007986 */ /* 0x001fe2000c101d24 */
[----:B------:R-:W-:Y:S05]  /*f6c0*/  EXIT ;  /* 0x000000000000794d */ /* 0x000fea0003800000 */
.L_x_1200:
        /* <DEDUP_REMOVED lines=21> */
.L_x_1205:
[----:B------:R-:W-:Y:S05]  /*f820*/  BSYNC B0 ;  /* 0x0000000000007941 */ /* 0x000fea0003800000 */
.L_x_1204:
[----:B------:R-:W-:-:S05]  /*f830*/  LOP3.LUT R3, R0, R3, RZ, 0xfc, !PT ;  /* 0x0000000300037212 */ /* 0x000fca00078efcff */
[----:B------:R-:W-:Y:S01]  /*f840*/  STG.E.U8 [R16.64], R3 ;  /* 0x0000000310007986 */ /* 0x000fe2000c101124 */
[----:B------:R-:W-:Y:S05]  /*f850*/  EXIT ;  /* 0x000000000000794d */ /* 0x000fea0003800000 */
.L_x_1203:
        /* <DEDUP_REMOVED lines=13> */
.L_x_1207:
[----:B------:R-:W-:Y:S01]  /*f930*/  IMAD.MOV.U32 R0, RZ, RZ, 0x7f ;  /* 0x0000007fff007424 */ /* 0x000fe200078e00ff */
[----:B------:R-:W-:-:S04]  /*f940*/  ISETP.GT.U32.AND P0, PT, R2, 0x7f800000, PT ;  /* 0x7f8000000200780c */ /* 0x000fc80003f04070 */
[----:B------:R-:W-:-:S04]  /*f950*/  SEL R0, R0, 0x7c, P0 ;  /* 0x0000007c00007807 */ /* 0x000fc80000000000 */
.L_x_1208:
[----:B------:R-:W-:Y:S05]  /*f960*/  BSYNC B0 ;  /* 0x0000000000007941 */ /* 0x000fea0003800000 */
.L_x_1206:
[----:B------:R-:W-:-:S04]  /*f970*/  LOP3.LUT R2, R19, 0x80000000, RZ, 0xc0, !PT ;  /* 0x8000000013027812 */ /* 0x000fc800078ec0ff */
[----:B------:R-:W-:-:S04]  /*f980*/  SHF.R.U32.HI R3, RZ, 0x18, R2 ;  /* 0x00000018ff037819 */ /* 0x000fc80000011602 */
[----:B------:R-:W-:-:S05]  /*f990*/  LOP3.LUT R3, R0, R3, RZ, 0xfc, !PT ;  /* 0x0000000300037212 */ /* 0x000fca00078efcff */
[----:B------:R-:W-:Y:S01]  /*f9a0*/  STG.E.U8 [R16.64], R3 ;  /* 0x0000000310007986 */ /* 0x000fe2000c101124 */
[----:B------:R-:W-:Y:S05]  /*f9b0*/  EXIT ;  /* 0x000000000000794d */ /* 0x000fea0003800000 */
.L_x_1202:
[----:B------:R-:W-:-:S05]  /*f9c0*/  HADD2.F32 R0, -RZ, R19.H0_H0 ;  /* 0x20000013ff007230 */ /* 0x000fca0000004100 */
[----:B------:R-:W-:-:S05]  /*f9d0*/  F2FP.BF16.PACK_AB R0, RZ, R0 ;  /* 0x00000000ff00723e */ /* 0x000fca00000010ff */
[----:B------:R-:W-:Y:S01]  /*f9e0*/  STG.E.U16 [R16.64], R0 ;  /* 0x0000000010007986 */ /* 0x000fe2000c101524 */
[----:B------:R-:W-:Y:S05]  /*f9f0*/  EXIT ;  /* 0x000000000000794d */ /* 0x000fea0003800000 */
.L_x_1199:
        /* <DEDUP_REMOVED lines=10> */
[----:B0-----:R-:W-:Y:S01]  /*faa0*/  STG.E.U16 [R16.64], R3 ;  /* 0x0000000310007986 */ /* 0x001fe2000c101524 */
[----:B------:R-:W-:Y:S05]  /*fab0*/  EXIT ;  /* 0x000000000000794d */ /* 0x000fea0003800000 */
.L_x_1211:
        /* <DEDUP_REMOVED lines=17> */
.L_x_1214:
[----:B------:R-:W-:-:S04]  /*fbd0*/  LOP3.LUT R2, R19, 0x80000000, RZ, 0xc0, !PT ;  /* 0x8000000013027812 */ /* 0x000fc800078ec0ff */
[----:B------:R-:W-:-:S04]  /*fbe0*/  SHF.R.U32.HI R3, RZ, 0x18, R2 ;  /* 0x00000018ff037819 */ /* 0x000fc80000011602 */
[----:B------:R-:W-:-:S04]  /*fbf0*/  LOP3.LUT R0, R0, R3, RZ, 0xfc, !PT ;  /* 0x0000000300007212 */ /* 0x000fc800078efcff */
[----:B------:R-:W-:Y:S02]  /*fc00*/  PRMT R8, R0, 0x7610, R8 ;  /* 0x0000761000087816 */ /* 0x000fe40000000008 */
.L_x_1213:
[----:B------:R-:W-:Y:S05]  /*fc10*/  BSYNC B0 ;  /* 0x0000000000007941 */ /* 0x000fea0003800000 */
.L_x_1212:
[----:B------:R-:W-:Y:S01]  /*fc20*/  STG.E.U8 [R16.64], R8 ;  /* 0x0000000810007986 */ /* 0x000fe2000c101124 */
[----:B------:R-:W-:Y:S05]  /*fc30*/  EXIT ;  /* 0x000000000000794d */ /* 0x000fea0003800000 */
.L_x_1210:
        /* <DEDUP_REMOVED lines=17> */
.L_x_1217:
[----:B------:R-:W-:-:S04]  /*fd50*/  LOP3.LUT R2, R19, 0x80000000, RZ, 0xc0, !PT ;  /* 0x8000000013027812 */ /* 0x000fc800078ec0ff */
[----:B------:R-:W-:-:S04]  /*fd60*/  SHF.R.U32.HI R3, RZ, 0x18, R2 ;  /* 0x00000018ff037819 */ /* 0x000fc80000011602 */
[----:B------:R-:W-:-:S04]  /*fd70*/  LOP3.LUT R0, R0, R3, RZ, 0xfc, !PT ;  /* 0x0000000300007212 */ /* 0x000fc800078efcff */
[----:B------:R-:W-:Y:S02]  /*fd80*/  PRMT R8, R0, 0x7610, R8 ;  /* 0x0000761000087816 */ /* 0x000fe40000000008 */
.L_x_1216:
[----:B------:R-:W-:Y:S05]  /*fd90*/  BSYNC B0 ;  /* 0x0000000000007941 */ /* 0x000fea0003800000 */
.L_x_1215:
[----:B------:R-:W-:Y:S01]  /*fda0*/  STG.E.U8 [R16.64], R8 ;  /* 0x0000000810007986 */ /* 0x000fe2000c101124 */
[----:B------:R-:W-:Y:S05]  /*fdb0*/  EXIT ;  /* 0x000000000000794d */ /* 0x000fea0003800000 */
.L_x_1209:
        /* <DEDUP_REMOVED lines=22> */
.L_x_1192:
        /* <DEDUP_REMOVED lines=20> */
.L_x_1219:
[----:B------:R-:W-:-:S06]  /*10060*/  HADD2.F32 R2, -RZ, R19.H0_H0 ;  /* 0x20000013ff027230 */ /* 0x000fcc0000004100 */
[----:B------:R-:W0:Y:S02]  /*10070*/  F2I.U64.TRUNC R2, R2 ;  /* 0x0000000200027311 */ /* 0x000e24000020d800 */
[----:B0-----:R-:W-:Y:S01]  /*10080*/  STG.E.64 [R16.64], R2 ;  /* 0x0000000210007986 */ /* 0x001fe2000c101b24 */
[----:B------:R-:W-:Y:S05]  /*10090*/  EXIT ;  /* 0x000000000000794d */ /* 0x000fea0003800000 */
.L_x_1218:
[----:B------:R-:W-:-:S06]  /*100a0*/  HADD2.F32 R19, -RZ, R19.H0_H0 ;  /* 0x20000013ff137230 */ /* 0x000fcc0000004100 */
[----:B------:R-:W0:Y:S02]  /*100b0*/  F2I.FTZ.U32.TRUNC.NTZ R19, R19 ;  /* 0x0000001300137305 */ /* 0x000e24000021f000 */
[----:B0-----:R-:W-:Y:S01]  /*100c0*/  STG.E [R16.64], R19 ;  /* 0x0000001310007986 */ /* 0x001fe2000c101924 */
[----:B------:R-:W-:Y:S05]  /*100d0*/  EXIT ;  /* 0x000000000000794d */ /* 0x000fea0003800000 */
.L_x_1220:
        /* <DEDUP_REMOVED lines=10> */
.L_x_5453:


//--------------------- .text._ZN2at6native27unrolled_elementwise_kernelIZZZNS0_68_GLOBAL__N__08176361_30_ActivationHardsigmoidKernel_cu_1520ed90_304427hardsigmoid_backward_kernelERNS_18TensorIteratorBaseEENKUlvE_clEvENKUlvE1_clEvEUlN3c104HalfES8_E_St5arrayIPcLm3EELi4E23TrivialOffsetCalculatorILi2EjESD_ILi1EjENS0_6memory12LoadWithCastILi2EEENSG_13StoreWithCastILi1EEEEEviT_T0_T2_T3_T4_T5_ --------------------------
	.section	.text._ZN2at6native27unrolled_elementwise_kernelIZZZNS0_68_GLOBAL__N__08176361_30_ActivationHardsigmoidKernel_cu_1520ed90_304427hardsigmoid_backward_kernelERNS_18TensorIteratorBaseEENKUlvE_clEvENKUlvE1_clEvEUlN3c104HalfES8_E_St5arrayIPcLm3EELi4E23TrivialOffsetCalculatorILi2EjESD_ILi1EjENS0_6memory12LoadWithCastILi2EEENSG_13StoreWithCastILi1EEEEEviT_T0_T2_T3_T4_T5_,"ax",@progbits
	.sectioninfo	@"SHI_REGISTERS=31"
	.align	128
        .global         _ZN2at6native27unrolled_elementwise_kernelIZZZNS0_68_GLOBAL__N__08176361_30_ActivationHardsigmoidKernel_cu_1520ed90_304427hardsigmoid_backward_kernelERNS_18TensorIteratorBaseEENKUlvE_clEvENKUlvE1_clEvEUlN3c104HalfES8_E_St5arrayIPcLm3EELi4E23TrivialOffsetCalculatorILi2EjESD_ILi1EjENS0_6memory12LoadWithCastILi2EEENSG_13StoreWithCastILi1EEEEEviT_T0_T2_T3_T4_T5_
        .type           _ZN2at6native27unrolled_elementwise_kernelIZZZNS0_68_GLOBAL__N__08176361_30_ActivationHardsigmoidKernel_cu_1520ed90_304427hardsigmoid_backward_kernelERNS_18TensorIteratorBaseEENKUlvE_clEvENKUlvE1_clEvEUlN3c104HalfES8_E_St5arrayIPcLm3EELi4E23TrivialOffsetCalculatorILi2EjESD_ILi1EjENS0_6memory12LoadWithCastILi2EEENSG_13StoreWithCastILi1EEEEEviT_T0_T2_T3_T4_T5_,@function
        .size           _ZN2at6native27unrolled_elementwise_kernelIZZZNS0_68_GLOBAL__N__08176361_30_ActivationHardsigmoidKernel_cu_1520ed90_304427hardsigmoid_backward_kernelERNS_18TensorIteratorBaseEENKUlvE_clEvENKUlvE1_clEvEUlN3c104HalfES8_E_St5arrayIPcLm3EELi4E23TrivialOffsetCalculatorILi2EjESD_ILi1EjENS0_6memory12LoadWithCastILi2EEENSG_13StoreWithCastILi1EEEEEviT_T0_T2_T3_T4_T5_,(.L_x_5454 - _ZN2at6native27unrolled_elementwise_kernelIZZZNS0_68_GLOBAL__N__08176361_30_ActivationHardsigmoidKernel_cu_1520ed90_304427hardsigmoid_backward_kernelERNS_18TensorIteratorBaseEENKUlvE_clEvENKUlvE1_clEvEUlN3c104HalfES8_E_St5arrayIPcLm3EELi4E23TrivialOffsetCalculatorILi2EjESD_ILi1EjENS0_6memory12LoadWithCastILi2EEENSG_13StoreWithCastILi1EEEEEviT_T0_T2_T3_T4_T5_)
        .other          _ZN2at6native27unrolled_elementwise_kernelIZZZNS0_68_GLOBAL__N__08176361_30_ActivationHardsigmoidKernel_cu_1520ed90_304427hardsigmoid_backward_kernelERNS_18TensorIteratorBaseEENKUlvE_clEvENKUlvE1_clEvEUlN3c104HalfES8_E_St5arrayIPcLm3EELi4E23TrivialOffsetCalculatorILi2EjESD_ILi1EjENS0_6memory12LoadWithCastILi2EEENSG_13StoreWithCastILi1EEEEEviT_T0_T2_T3_T4_T5_,@"STO_CUDA_ENTRY STV_DEFAULT"
_ZN2at6native27unrolled_elementwise_kernelIZZZNS0_68_GLOBAL__N__08176361_30_ActivationHardsigmoidKernel_cu_1520ed90_304427hardsigmoid_backward_kernelERNS_18TensorIteratorBaseEENKUlvE_clEvENKUlvE1_clEvEUlN3c104HalfES8_E_St5arrayIPcLm3EELi4E23TrivialOffsetCalculatorILi2EjESD_ILi1EjENS0_6memory12LoadWithCastILi2EEENSG_13StoreWithCastILi1EEEEEviT_T0_T2_T3_T4_T5_:
.text._ZN2at6native27unrolled_elementwise_kernelIZZZNS0_68_GLOBAL__N__08176361_30_ActivationHardsigmoidKernel_cu_1520ed90_304427hardsigmoid_backward_kernelERNS_18TensorIteratorBaseEENKUlvE_clEvENKUlvE1_clEvEUlN3c104HalfES8_E_St5arrayIPcLm3EELi4E23TrivialOffsetCalculatorILi2EjESD_ILi1EjENS0_6memory12LoadWithCastILi2EEENSG_13StoreWithCastILi1EEEEEviT_T0_T2_T3_T4_T5_:
        /* <DEDUP_REMOVED lines=34> */
.L_x_1226:
[----:B------:R-:W2:Y:S02]  /*0220*/  LDG.E.U8 R2, [R2.64] ;  /* 0x0000002402027981 */ /* 0x000ea4000c1e1100 */
[----:B--2---:R-:W0:Y:S02]  /*0230*/  I2F.U16 R0, R2 ;  /* 0x0000000200007306 */ /* 0x004e240000101000 */
[----:B0-----:R-:W-:-:S04]  /*0240*/  F2FP.PACK_AB R0, RZ, R0 ;  /* 0x00000000ff00723e */ /* 0x001fc800000000ff */
[----:B------:R-:W-:Y:S01]  /*0250*/  PRMT R24, R0, 0x7610, R24 ;  /* 0x0000761000187816 */ /* 0x000fe20000000018 */
[----:B------:R-:W-:Y:S05]  /*0260*/  BRA `(.L_x_1228) ;  /* 0x00000ed000007947 */ /* 0x000fea0003800000 */
.L_x_1225:
        /* <DEDUP_REMOVED lines=11> */
.L_x_1230:
[----:B------:R-:W2:Y:S02]  /*0320*/  LDG.E R2, [R2.64] ;  /* 0x0000002402027981 */ /* 0x000ea4000c1e1900 */
[----:B--2---:R-:W0:Y:S02]  /*0330*/  I2F R0, R2 ;  /* 0x0000000200007306 */ /* 0x004e240000201400 */
[----:B0-----:R-:W-:-:S04]  /*0340*/  F2FP.PACK_AB R0, RZ, R0 ;  /* 0x00000000ff00723e */ /* 0x001fc800000000ff */
[----:B------:R-:W-:Y:S01]  /*0350*/  PRMT R24, R0, 0x7610, R24 ;  /* 0x0000761000187816 */ /* 0x000fe20000000018 */
[----:B------:R-:W-:Y:S05]  /*0360*/  BRA `(.L_x_1228) ;  /* 0x00000dd000007947 */ /* 0x000fea0003800000 */
.L_x_1229:
[----:B------:R-:W2:Y:S02]  /*0370*/  LDG.E.U16 R2, [R2.64] ;  /* 0x0000002402027981 */ /* 0x000ea4000c1e1500 */
[----:B--2---:R-:W0:Y:S02]  /*0380*/  I2F.S16 R0, R2 ;  /* 0x0000000200007306 */ /* 0x004e240000101400 */
[----:B0-----:R-:W-:-:S04]  /*0390*/  F2FP.PACK_AB R0, RZ, R0 ;  /* 0x00000000ff00723e */ /* 0x001fc800000000ff */
[----:B------:R-:W-:Y:S01]  /*03a0*/  PRMT R24, R0, 0x7610, R24 ;  /* 0x0000761000187816 */ /* 0x000fe20000000018 */
[----:B------:R-:W-:Y:S05]  /*03b0*/  BRA `(.L_x_1228) ;  /* 0x00000d8000007947 */ /* 0x000fea0003800000 */
.L_x_1224:
        /* <DEDUP_REMOVED lines=9> */
.L_x_1232:
[----:B------:R0:W5:Y:S01]  /*0450*/  LDG.E.U16 R24, [R2.64] ;  /* 0x0000002402187981 */ /* 0x000162000c1e1500 */
[----:B------:R-:W-:Y:S05]  /*0460*/  BRA `(.L_x_1228) ;  /* 0x00000cd000007947 */ /* 0x000fea0003800000 */
.L_x_1231:
        /* <DEDUP_REMOVED lines=9> */
.L_x_1234:
[----:B------:R0:W5:Y:S01]  /*0500*/  LDG.E.U16 R24, [R2.64] ;  /* 0x0000002402187981 */ /* 0x000162000c1e1500 */
[----:B------:R-:W-:Y:S05]  /*0510*/  BRA `(.L_x_1228) ;  /* 0x00000c2000007947 */ /* 0x000fea0003800000 */
.L_x_1233:
[----:B------:R-:W2:Y:S02]  /*0520*/  LDG.E.64 R2, [R2.64] ;  /* 0x0000002402027981 */ /* 0x000ea4000c1e1b00 */
[----:B--2---:R-:W0:Y:S01]  /*0530*/  F2F.F32.F64 R0, R2 ;  /* 0x0000000200007310 */ /* 0x004e220000301000 */
[----:B------:R-:W0:-:S14]  /*0540*/  DSETP.GEU.AND P0, PT, |R2|, c[0x2][0x0], PT ;  /* 0x008000000200762a */ /* 0x000e1c0003f0e200 */
[----:B0-----:R-:W-:-:S05]  /*0550*/  @!P0 FMUL R0, R0, 1.175494350822287508e-38 ;  /* 0x0080000000008820 */ /* 0x001fca0000400000 */
[----:B------:R-:W-:-:S04]  /*0560*/  F2FP.PACK_AB R0, RZ, R0 ;  /* 0x00000000ff00723e */ /* 0x000fc800000000ff */
[----:B------:R-:W-:Y:S01]  /*0570*/  PRMT R24, R0, 0x7610, R24 ;  /* 0x0000761000187816 */ /* 0x000fe20000000018 */
[----:B------:R-:W-:Y:S05]  /*0580*/  BRA `(.L_x_1228) ;  /* 0x00000bb000007947 */ /* 0x000fea0003800000 */
.L_x_1223:
        /* <DEDUP_REMOVED lines=14> */
.L_x_1237:
[----:B------:R-:W2:Y:S02]  /*0670*/  LDG.E.64 R2, [R2.64] ;  /* 0x0000002402027981 */ /* 0x000ea4000c1e1b00 */
[----:B--2---:R-:W0:Y:S01]  /*0680*/  F2F.F32.F64 R0, R2 ;  /* 0x0000000200007310 */ /* 0x004e220000301000 */
[----:B------:R-:W0:-:S14]  /*0690*/  DSETP.GEU.AND P0, PT, |R2|, c[0x2][0x0], PT ;  /* 0x008000000200762a */ /* 0x000e1c0003f0e200 */
[----:B0-----:R-:W-:-:S05]  /*06a0*/  @!P0 FMUL R0, R0, 1.175494350822287508e-38 ;  /* 0x0080000000008820 */ /* 0x001fca0000400000 */
[----:B------:R-:W-:-:S04]  /*06b0*/  F2FP.PACK_AB R0, RZ, R0 ;  /* 0x00000000ff00723e */ /* 0x000fc800000000ff */
[----:B------:R-:W-:Y:S01]  /*06c0*/  PRMT R24, R0, 0x7610, R24 ;  /* 0x0000761000187816 */ /* 0x000fe20000000018 */
[----:B------:R-:W-:Y:S05]  /*06d0*/  BRA `(.L_x_1228) ;  /* 0x00000a6000007947 */ /* 0x000fea0003800000 */
.L_x_1236:
        /* <DEDUP_REMOVED lines=28> */
.L_x_1239:
        /* <DEDUP_REMOVED lines=15> */
.L_x_1238:
[----:B------:R-:W2:Y:S02]  /*0990*/  LDG.E.U16 R0, [R2.64] ;  /* 0x0000002402007981 */ /* 0x000ea4000c1e1500 */
[----:B--2---:R-:W-:-:S04]  /*09a0*/  PRMT R0, RZ, 0x5410, R0 ;  /* 0x00005410ff007816 */ /* 0x004fc80000000000 */
[----:B------:R-:W-:-:S04]  /*09b0*/  F2FP.PACK_AB R0, RZ, R0 ;  /* 0x00000000ff00723e */ /* 0x000fc800000000ff */
[----:B------:R-:W-:Y:S01]  /*09c0*/  PRMT R24, R0, 0x7610, R24 ;  /* 0x0000761000187816 */ /* 0x000fe20000000018 */
[----:B------:R-:W-:Y:S05]  /*09d0*/  BRA `(.L_x_1228) ;  /* 0x0000076000007947 */ /* 0x000fea0003800000 */
.L_x_1235:
        /* <DEDUP_REMOVED lines=12> */
.L_x_1242:
        /* <DEDUP_REMOVED lines=21> */
.L_x_1246:
[----:B------:R-:W-:Y:S05]  /*0bf0*/  BSYNC B1 ;  /* 0x0000000000017941 */ /* 0x000fea0003800000 */
.L_x_1245:
[----:B------:R-:W-:Y:S01]  /*0c00*/  LEA R3, R0, 0x3b800000, 0x17 ;  /* 0x3b80000000037811 */ /* 0x000fe200078eb8ff */
[----:B------:R-:W-:-:S05]  /*0c10*/  IMAD.SHL.U32 R0, R2, 0x100000, RZ ;  /* 0x0010000002007824 */ /* 0x000fca00078e00ff */
[----:B------:R-:W-:Y:S02]  /*0c20*/  LOP3.LUT R0, R3, R0, R4, 0xfe, !PT ;  /* 0x0000000003007212 */ /* 0x000fe400078efe04 */
.L_x_1244:
[----:B------:R-:W-:Y:S05]  /*0c30*/  BSYNC B0 ;  /* 0x0000000000007941 */ /* 0x000fea0003800000 */
.L_x_1243:
[----:B------:R-:W-:-:S04]  /*0c40*/  F2FP.PACK_AB R0, RZ, R0 ;  /* 0x00000000ff00723e */ /* 0x000fc800000000ff */
[----:B------:R-:W-:Y:S01]  /*0c50*/  PRMT R24, R0, 0x7610, R24 ;  /* 0x0000761000187816 */ /* 0x000fe20000000018 */
[----:B------:R-:W-:Y:S05]  /*0c60*/  BRA `(.L_x_1228) ;  /* 0x000004d000007947 */ /* 0x000fea0003800000 */
.L_x_1241:
        /* <DEDUP_REMOVED lines=21> */
.L_x_1250:
[----:B------:R-:W-:Y:S05]  /*0dc0*/  BSYNC B1 ;  /* 0x0000000000017941 */ /* 0x000fea0003800000 */
.L_x_1249:
[----:B------:R-:W-:Y:S01]  /*0dd0*/  LEA R3, R0, 0x37800000, 0x17 ;  /* 0x3780000000037811 */ /* 0x000fe200078eb8ff */
[----:B------:R-:W-:-:S05]  /*0de0*/  IMAD.SHL.U32 R0, R2, 0x200000, RZ ;  /* 0x0020000002007824 */ /* 0x000fca00078e00ff */
[----:B------:R-:W-:Y:S02]  /*0df0*/  LOP3.LUT R0, R3, R0, R4, 0xfe, !PT ;  /* 0x0000000003007212 */ /* 0x000fe400078efe04 */
.L_x_1248:
[----:B------:R-:W-:Y:S05]  /*0e00*/  BSYNC B0 ;  /* 0x0000000000007941 */ /* 0x000fea0003800000 */
.L_x_1247:
[----:B------:R-:W-:-:S04]  /*0e10*/  F2FP.PACK_AB R0, RZ, R0 ;  /* 0x00000000ff00723e */ /* 0x000fc800000000ff */
[----:B------:R-:W-:Y:S01]  /*0e20*/  PRMT R24, R0, 0x7610, R24 ;  /* 0x0000761000187816 */ /* 0x000fe20000000018 */
[----:B------:R-:W-:Y:S05]  /*0e30*/  BRA `(.L_x_1228) ;  /* 0x0000030000007947 */ /* 0x000fea0003800000 */
.L_x_1240:
        /* <DEDUP_REMOVED lines=14> */
.L_x_1254:
[----:B------:R-:W-:Y:S05]  /*0f20*/  BSYNC B0 ;  /* 0x0000000000007941 */ /* 0x000fea0003800000 */
.L_x_1253:
[----:B------:R-:W-:-:S04]  /*0f30*/  F2FP.PACK_AB R0, RZ, R0 ;  /* 0x00000000ff00723e */ /* 0x000fc800000000ff */
[----:B------:R-:W-:Y:S01]  /*0f40*/  PRMT R24, R0, 0x7610, R24 ;  /* 0x0000761000187816 */ /* 0x000fe20000000018 */
[----:B------:R-:W-:Y:S05]  /*0f50*/  BRA `(.L_x_1228) ;  /* 0x000001e000007947 */ /* 0x000fea0003800000 */
.L_x_1227:
        /* <DEDUP_REMOVED lines=21> */
.L_x_1252:
[----:B------:R-:W2:Y:S02]  /*10b0*/  LDG.E.64 R2, [R2.64] ;  /* 0x0000002402027981 */ /* 0x000ea4000c1e1b00 */
[----:B--2---:R-:W0:Y:S02]  /*10c0*/  I2F.U64 R0, R2 ;  /* 0x0000000200007312 */ /* 0x004e240000301000 */
[----:B0-----:R-:W-:-:S04]  /*10d0*/  F2FP.PACK_AB R0, RZ, R0 ;  /* 0x00000000ff00723e */ /* 0x001fc800000000ff */
[----:B------:R-:W-:Y:S01]  /*10e0*/  PRMT R24, R0, 0x7610, R24 ;  /* 0x0000761000187816 */ /* 0x000fe20000000018 */
[----:B------:R-:W-:Y:S05]  /*10f0*/  BRA `(.L_x_1228) ;  /* 0x0000004000007947 */ /* 0x000fea0003800000 */
.L_x_1251:
[----:B------:R-:W2:Y:S02]  /*1100*/  LDG.E R2, [R2.64] ;  /* 0x0000002402027981 */ /* 0x000ea4000c1e1900 */
[----:B--2---:R-:W0:Y:S02]  /*1110*/  I2F.U32 R0, R2 ;  /* 0x0000000200007306 */ /* 0x004e240000201000 */
[----:B0-----:R-:W-:-:S04]  /*1120*/  F2FP.PACK_AB R0, RZ, R0 ;  /* 0x00000000ff00723e */ /* 0x001fc800000000ff */
[----:B------:R-:W-:Y:S02]  /*1130*/  PRMT R24, R0, 0x7610, R24 ;  /* 0x0000761000187816 */ /* 0x000fe40000000018 */
.L_x_1228:
        /* <DEDUP_REMOVED lines=19> */
.L_x_1258:
[----:B------:R-:W2:Y:S02]  /*1270*/  LDG.E.U8 R2, [R2.64] ;  /* 0x0000002402027981 */ /* 0x000ea4000c1e1100 */
[----:B--2---:R-:W0:Y:S02]  /*1280*/  I2F.U16 R0, R2 ;  /* 0x0000000200007306 */ /* 0x004e240000101000 */
[----:B0-----:R-:W-:-:S04]  /*1290*/  F2FP.PACK_AB R0, RZ, R0 ;  /* 0x00000000ff00723e */ /* 0x001fc800000000ff */
[----:B------:R-:W-:Y:S01]  /*12a0*/  PRMT R25, R0, 0x7610, R25 ;  /* 0x0000761000197816 */ /* 0x000fe20000000019 */
[----:B------:R-:W-:Y:S05]  /*12b0*/  BRA `(.L_x_1260) ;  /* 0x00000ed000007947 */ /* 0x000fea0003800000 */
.L_x_1257:
        /* <DEDUP_REMOVED lines=11> */
.L_x_1262:
[----:B------:R-:W2:Y:S02]  /*1370*/  LDG.E R2, [R2.64] ;  /* 0x0000002402027981 */ /* 0x000ea4000c1e1900 */
[----:B--2---:R-:W0:Y:S02]  /*1380*/  I2F R0, R2 ;  /* 0x0000000200007306 */ /* 0x004e240000201400 */
[----:B0-----:R-:W-:-:S04]  /*1390*/  F2FP.PACK_AB R0, RZ, R0 ;  /* 0x00000000ff00723e */ /* 0x001fc800000000ff */
[----:B------:R-:W-:Y:S01]  /*13a0*/  PRMT R25, R0, 0x7610, R25 ;  /* 0x0000761000197816 */ /* 0x000fe20000000019 */
[----:B------:R-:W-:Y:S05]  /*13b0*/  BRA `(.L_x_1260) ;  /* 0x00000dd000007947 */ /* 0x000fea0003800000 */
.L_x_1261:
[----:B------:R-:W2:Y:S02]  /*13c0*/  LDG.E.U16 R2, [R2.64] ;  /* 0x0000002402027981 */ /* 0x000ea4000c1e1500 */
[----:B--2---:R-:W0:Y:S02]  /*13d0*/  I2F.S16 R0, R2 ;  /* 0x0000000200007306 */ /* 0x004e240000101400 */
[----:B0-----:R-:W-:-:S04]  /*13e0*/  F2FP.PACK_AB R0, RZ, R0 ;  /* 0x00000000ff00723e */ /* 0x001fc800000000ff */
[----:B------:R-:W-:Y:S01]  /*13f0*/  PRMT R25, R0, 0x7610, R25 ;  /* 0x0000761000197816 */ /* 0x000fe20000000019 */
[----:B------:R-:W-:Y:S05]  /*1400*/  BRA `(.L_x_1260) ;  /* 0x00000d8000007947 */ /* 0x000fea0003800000 */
.L_x_1256:
        /* <DEDUP_REMOVED lines=9> */
.L_x_1264:
[----:B------:R0:W5:Y:S01]  /*14a0*/  LDG.E.U16 R25, [R2.64] ;  /* 0x0000002402197981 */ /* 0x000162000c1e1500 */
[----:B------:R-:W-:Y:S05]  /*14b0*/  BRA `(.L_x_1260) ;  /* 0x00000cd000007947 */ /* 0x000fea0003800000 */
.L_x_1263:
        /* <DEDUP_REMOVED lines=9> */
.L_x_1266:
[----:B------:R0:W5:Y:S01]  /*1550*/  LDG.E.U16 R25, [R2.64] ;  /* 0x0000002402197981 */ /* 0x000162000c1e1500 */
[----:B------:R-:W-:Y:S05]  /*1560*/  BRA `(.L_x_1260) ;  /* 0x00000c2000007947 */ /* 0x000fea0003800000 */
.L_x_1265:
[----:B------:R-:W2:Y:S02]  /*1570*/  LDG.E.64 R2, [R2.64] ;  /* 0x0000002402027981 */ /* 0x000ea4000c1e1b00 */
[----:B--2---:R-:W0:Y:S01]  /*1580*/  F2F.F32.F64 R0, R2 ;  /* 0x0000000200007310 */ /* 0x004e220000301000 */
[----:B------:R-:W0:-:S14]  /*1590*/  DSETP.GEU.AND P0, PT, |R2|, c[0x2][0x0], PT ;  /* 0x008000000200762a */ /* 0x000e1c0003f0e200 */
[----:B0-----:R-:W-:-:S05]  /*15a0*/  @!P0 FMUL R0, R0, 1.175494350822287508e-38 ;  /* 0x0080000000008820 */ /* 0x001fca0000400000 */
[----:B------:R-:W-:-:S04]  /*15b0*/  F2FP.PACK_AB R0, RZ, R0 ;  /* 0x00000000ff00723e */ /* 0x000fc800000000ff */
[----:B------:R-:W-:Y:S01]  /*15c0*/  PRMT R25, R0, 0x7610, R25 ;  /* 0x0000761000197816 */ /* 0x000fe20000000019 */
[----:B------:R-:W-:Y:S05]  /*15d0*/  BRA `(.L_x_1260) ;  /* 0x00000bb000007947 */ /* 0x000fea0003800000 */
.L_x_1255:
        /* <DEDUP_REMOVED lines=14> */
.L_x_1269:
[----:B------:R-:W2:Y:S02]  /*16c0*/  LDG.E.64 R2, [R2.64] ;  /* 0x0000002402027981 */ /* 0x000ea4000c1e1b00 */
[----:B--2---:R-:W0:Y:S01]  /*16d0*/  F2F.F32.F64 R0, R2 ;  /* 0x0000000200007310 */ /* 0x004e220000301000 */
[----:B------:R-:W0:-:S14]  /*16e0*/  DSETP.GEU.AND P0, PT, |R2|, c[0x2][0x0], PT ;  /* 0x008000000200762a */ /* 0x000e1c0003f0e200 */
[----:B0-----:R-:W-:-:S05]  /*16f0*/  @!P0 FMUL R0, R0, 1.175494350822287508e-38 ;  /* 0x0080000000008820 */ /* 0x001fca0000400000 */
[----:B------:R-:W-:-:S04]  /*1700*/  F2FP.PACK_AB R0, RZ, R0 ;  /* 0x00000000ff00723e */ /* 0x000fc800000000ff */
[----:B------:R-:W-:Y:S01]  /*1710*/  PRMT R25, R0, 0x7610, R25 ;  /* 0x0000761000197816 */ /* 0x000fe20000000019 */
[----:B------:R-:W-:Y:S05]  /*1720*/  BRA `(.L_x_1260) ;  /* 0x00000a6000007947 */ /* 0x000fea0003800000 */
.L_x_1268:
        /* <DEDUP_REMOVED lines=28> */
.L_x_1271:
        /* <DEDUP_REMOVED lines=15> */
.L_x_1270:
[----:B------:R-:W2:Y:S02]  /*19e0*/  LDG.E.U16 R0, [R2.64] ;  /* 0x0000002402007981 */ /* 0x000ea4000c1e1500 */
[----:B--2---:R-:W-:-:S04]  /*19f0*/  PRMT R0, RZ, 0x5410, R0 ;  /* 0x00005410ff007816 */ /* 0x004fc80000000000 */
[----:B------:R-:W-:-:S04]  /*1a00*/  F2FP.PACK_AB R0, RZ, R0 ;  /* 0x00000000ff00723e */ /* 0x000fc800000000ff */
[----:B------:R-:W-:Y:S01]  /*1a10*/  PRMT R25, R0, 0x7610, R25 ;  /* 0x0000761000197816 */ /* 0x000fe20000000019 */
[----:B------:R-:W-:Y:S05]  /*1a20*/  BRA `(.L_x_1260) ;  /* 0x0000076000007947 */ /* 0x000fea0003800000 */
.L_x_1267:
        /* <DEDUP_REMOVED lines=12> */
.L_x_1274:
        /* <DEDUP_REMOVED lines=21> */
.L_x_1278:
[----:B------:R-:W-:Y:S05]  /*1c40*/  BSYNC B1 ;  /* 0x0000000000017941 */ /* 0x000fea0003800000 */
.L_x_1277:
[----:B------:R-:W-:Y:S01]  /*1c50*/  LEA R3, R0, 0x3b800000, 0x17 ;  /* 0x3b80000000037811 */ /* 0x000fe200078eb8ff */
[----:B------:R-:W-:-:S05]  /*1c60*/  IMAD.SHL.U32 R0, R2, 0x100000, RZ ;  /* 0x0010000002007824 */ /* 0x000fca00078e00ff */
[----:B------:R-:W-:Y:S02]  /*1c70*/  LOP3.LUT R0, R3, R0, R4, 0xfe, !PT ;  /* 0x0000000003007212 */ /* 0x000fe400078efe04 */
.L_x_1276:
[----:B------:R-:W-:Y:S05]  /*1c80*/  BSYNC B0 ;  /* 0x0000000000007941 */ /* 0x000fea0003800000 */
.L_x_1275:
[----:B------:R-:W-:-:S04]  /*1c90*/  F2FP.PACK_AB R0, RZ, R0 ;  /* 0x00000000ff00723e */ /* 0x000fc800000000ff */
[----:B------:R-:W-:Y:S01]  /*1ca0*/  PRMT R25, R0, 0x7610, R25 ;  /* 0x0000761000197816 */ /* 0x000fe20000000019 */
[----:B------:R-:W-:Y:S05]  /*1cb0*/  BRA `(.L_x_1260) ;  /* 0x000004d000007947 */ /* 0x000fea0003800000 */
.L_x_1273:
        /* <DEDUP_REMOVED lines=21> */
.L_x_1282:
[----:B------:R-:W-:Y:S05]  /*1e10*/  BSYNC B1 ;  /* 0x0000000000017941 */ /* 0x000fea0003800000 */
.L_x_1281:
[----:B------:R-:W-:Y:S01]  /*1e20*/  LEA R3, R0, 0x37800000, 0x17 ;  /* 0x3780000000037811 */ /* 0x000fe200078eb8ff */
[----:B------:R-:W-:-:S05]  /*1e30*/  IMAD.SHL.U32 R0, R2, 0x200000, RZ ;  /* 0x0020000002007824 */ /* 0x000fca00078e00ff */
[----:B------:R-:W-:Y:S02]  /*1e40*/  LOP3.LUT R0, R3, R0, R4, 0xfe, !PT ;  /* 0x0000000003007212 */ /* 0x000fe400078efe04 */
.L_x_1280:
[----:B------:R-:W-:Y:S05]  /*1e50*/  BSYNC B0 ;  /* 0x0000000000007941 */ /* 0x000fea0003800000 */
.L_x_1279:
[----:B------:R-:W-:-:S04]  /*1e60*/  F2FP.PACK_AB R0, RZ, R0 ;  /* 0x00000000ff00723e */ /* 0x000fc800000000ff */
[----:B------:R-:W-:Y:S01]  /*1e70*/  PRMT R25, R0, 0x7610, R25 ;  /* 0x0000761000197816 */ /* 0x000fe20000000019 */
[----:B------:R-:W-:Y:S05]  /*1e80*/  BRA `(.L_x_1260) ;  /* 0x0000030000007947 */ /* 0x000fea0003800000 */
.L_x_1272:
        /* <DEDUP_REMOVED lines=14> */
.L_x_1286:
[----:B------:R-:W-:Y:S05]  /*1f70*/  BSYNC B0 ;  /* 0x0000000000007941 */ /* 0x000fea0003800000 */
.L_x_1285:
[----:B------:R-:W-:-:S04]  /*1f80*/  F2FP.PACK_AB R0, RZ, R0 ;  /* 0x00000000ff00723e */ /* 0x000fc800000000ff */
[----:B------:R-:W-:Y:S01]  /*1f90*/  PRMT R25, R0, 0x7610, R25 ;  /* 0x0000761000197816 */ /* 0x000fe20000000019 */
[----:B------:R-:W-:Y:S05]  /*1fa0*/  BRA `(.L_x_1260) ;  /* 0x000001e000007947 */ /* 0x000fea0003800000 */
.L_x_1259:
        /* <DEDUP_REMOVED lines=21> */
.L_x_1284:
[----:B------:R-:W2:Y:S02]  /*2100*/  LDG.E.64 R2, [R2.64] ;  /* 0x0000002402027981 */ /* 0x000ea4000c1e1b00 */
[----:B--2---:R-:W0:Y:S02]  /*2110*/  I2F.U64 R0, R2 ;  /* 0x0000000200007312 */ /* 0x004e240000301000 */
[----:B0-----:R-:W-:-:S04]  /*2120*/  F2FP.PACK_AB R0, RZ, R0 ;  /* 0x00000000ff00723e */ /* 0x001fc800000000ff */
[----:B------:R-:W-:Y:S01]  /*2130*/  PRMT R25, R0, 0x7610, R25 ;  /* 0x0000761000197816 */ /* 0x000fe20000000019 */
[----:B------:R-:W-:Y:S05]  /*2140*/  BRA `(.L_x_1260) ;  /* 0x0000004000007947 */ /* 0x000fea0003800000 */
.L_x_1283:
[----:B------:R-:W2:Y:S02]  /*2150*/  LDG.E R2, [R2.64] ;  /* 0x0000002402027981 */ /* 0x000ea4000c1e1900 */
[----:B--2---:R-:W0:Y:S02]  /*2160*/  I2F.U32 R0, R2 ;  /* 0x0000000200007306 */ /* 0x004e240000201000 */
[----:B0-----:R-:W-:-:S04]  /*2170*/  F2FP.PACK_AB R0, RZ, R0 ;  /* 0x00000000ff00723e */ /* 0x001fc800000000ff */
[----:B------:R-:W-:Y:S02]  /*2180*/  PRMT R25, R0, 0x7610, R25 ;  /* 0x0000761000197816 */ /* 0x000fe40000000019 */
.L_x_1260:
[----:B------:R-:W-:-:S05]  /*2190*/  IADD3 R17, R17, 0x80, RZ ;  /* 0x0000008011117810 */ /* 0x000fca0007ffe0ff */
.L_x_1222:
[----:B-1-3--:R-:W-:Y:S05]  /*21a0*/  BSYNC B6 ;  /* 0x0000000000067941 */ /* 0x00afea0003800000 */
.L_x_1221:
        /* <DEDUP_REMOVED lines=24> */
.L_x_1292:
[----:B------:R-:W2:Y:S02]  /*2330*/  LDG.E.U8 R2, [R2.64] ;  /* 0x0000002402027981 */ /* 0x000ea4000c1e1100 */
[----:B--2---:R-:W0:Y:S02]  /*2340*/  I2F.U16 R0, R2 ;  /* 0x0000000200007306 */ /* 0x004e240000101000 */
[----:B0-----:R-:W-:-:S04]  /*2350*/  F2FP.PACK_AB R0, RZ, R0 ;  /* 0x00000000ff00723e */ /* 0x001fc800000000ff */
[----:B------:R-:W-:Y:S01]  /*2360*/  PRMT R23, R0, 0x7610, R23 ;  /* 0x0000761000177816 */ /* 0x000fe20000000017 */
[----:B------:R-:W-:Y:S05]  /*2370*/  BRA `(.L_x_1294) ;  /* 0x00000ee000007947 */ /* 0x000fea0003800000 */
.L_x_1291:
        /* <DEDUP_REMOVED lines=11> */
.L_x_1296:
[----:B------:R-:W2:Y:S02]  /*2430*/  LDG.E R2, [R2.64] ;  /* 0x0000002402027981 */ /* 0x000ea4000c1e1900 */
[----:B--2---:R-:W0:Y:S02]  /*2440*/  I2F R0, R2 ;  /* 0x0000000200007306 */ /* 0x004e240000201400 */
[----:B0-----:R-:W-:-:S04]  /*2450*/  F2FP.PACK_AB R0, RZ, R0 ;  /* 0x00000000ff00723e */ /* 0x001fc800000000ff */
[----:B------:R-:W-:Y:S01]  /*2460*/  PRMT R23, R0, 0x7610, R23 ;  /* 0x0000761000177816 */ /* 0x000fe20000000017 */
[----:B------:R-:W-:Y:S05]  /*2470*/  BRA `(.L_x_1294) ;  /* 0x00000de000007947 */ /* 0x000fea0003800000 */
.L_x_1295:
[----:B------:R-:W2:Y:S02]  /*2480*/  LDG.E.U16 R2, [R2.64] ;  /* 0x0000002402027981 */ /* 0x000ea4000c1e1500 */
[----:B--2---:R-:W0:Y:S02]  /*2490*/  I2F.S16 R0, R2 ;  /* 0x0000000200007306 */ /* 0x004e240000101400 */
[----:B0-----:R-:W-:-:S04]  /*24a0*/  F2FP.PACK_AB R0, RZ, R0 ;  /* 0x00000000ff00723e */ /* 0x001fc800000000ff */
[----:B------:R-:W-:Y:S01]  /*24b0*/  PRMT R23, R0, 0x7610, R23 ;  /* 0x0000761000177816 */ /* 0x000fe20000000017 */
[----:B------:R-:W-:Y:S05]  /*24c0*/  BRA `(.L_x_1294) ;  /* 0x00000d9000007947 */ /* 0x000fea0003800000 */
.L_x_1290:
        /* <DEDUP_REMOVED lines=9> */
.L_x_1298:
[----:B------:R0:W5:Y:S01]  /*2560*/  LDG.E.U16 R23, [R2.64] ;  /* 0x0000002402177981 */ /* 0x000162000c1e1500 */
[----:B------:R-:W-:Y:S05]  /*2570*/  BRA `(.L_x_1294) ;  /* 0x00000ce000007947 */ /* 0x000fea0003800000 */
.L_x_1297:
        /* <DEDUP_REMOVED lines=9> */
.L_x_1300:
[----:B------:R0:W5:Y:S01]  /*2610*/  LDG.E.U16 R23, [R2.64] ;  /* 0x0000002402177981 */ /* 0x000162000c1e1500 */
[----:B------:R-:W-:Y:S05]  /*2620*/  BRA `(.L_x_1294) ;  /* 0x00000c3000007947 */ /* 0x000fea0003800000 */
.L_x_1299:
[----:B------:R-:W2:Y:S02]  /*2630*/  LDG.E.64 R2, [R2.64] ;  /* 0x0000002402027981 */ /* 0x000ea4000c1e1b00 */
[----:B--2---:R-:W0:Y:S01]  /*2640*/  F2F.F32.F64 R0, R2 ;  /* 0x0000000200007310 */ /* 0x004e220000301000 */
[----:B------:R-:W0:-:S14]  /*2650*/  DSETP.GEU.AND P0, PT, |R2|, c[0x2][0x0], PT ;  /* 0x008000000200762a */ /* 0x000e1c0003f0e200 */
[----:B0-----:R-:W-:-:S05]  /*2660*/  @!P0 FMUL R0, R0, 1.175494350822287508e-38 ;  /* 0x0080000000008820 */ /* 0x001fca0000400000 */
[----:B------:R-:W-:-:S04]  /*2670*/  F2FP.PACK_AB R0, RZ, R0 ;  /* 0x00000000ff00723e */ /* 0x000fc800000000ff */
[----:B------:R-:W-:Y:S01]  /*2680*/  PRMT R23, R0, 0x7610, R23 ;  /* 0x0000761000177816 */ /* 0x000fe20000000017 */
[----:B------:R-:W-:Y:S05]  /*2690*/  BRA `(.L_x_1294) ;  /* 0x00000bc000007947 */ /* 0x000fea0003800000 */
.L_x_1289:
        /* <DEDUP_REMOVED lines=14> */
.L_x_1303:
[----:B------:R-:W2:Y:S02]  /*2780*/  LDG.E.64 R2, [R2.64] ;  /* 0x0000002402027981 */ /* 0x000ea4000c1e1b00 */
[----:B--2---:R-:W0:Y:S01]  /*2790*/  F2F.F32.F64 R0, R2 ;  /* 0x0000000200007310 */ /* 0x004e220000301000 */
[----:B------:R-:W0:-:S14]  /*27a0*/  DSETP.GEU.AND P0, PT, |R2|, c[0x2][0x0], PT ;  /* 0x008000000200762a */ /* 0x000e1c0003f0e200 */
[----:B0-----:R-:W-:-:S05]  /*27b0*/  @!P0 FMUL R0, R0, 1.175494350822287508e-38 ;  /* 0x0080000000008820 */ /* 0x001fca0000400000 */
[----:B------:R-:W-:-:S04]  /*27c0*/  F2FP.PACK_AB R0, RZ, R0 ;  /* 0x00000000ff00723e */ /* 0x000fc800000000ff */
[----:B------:R-:W-:Y:S01]  /*27d0*/  PRMT R23, R0, 0x7610, R23 ;  /* 0x0000761000177816 */ /* 0x000fe20000000017 */
[----:B------:R-:W-:Y:S05]  /*27e0*/  BRA `(.L_x_1294) ;  /* 0x00000a7000007947 */ /* 0x000fea0003800000 */
.L_x_1302:
        /* <DEDUP_REMOVED lines=28> */
.L_x_1305:
        /* <DEDUP_REMOVED lines=16> */
.L_x_1304:
[----:B------:R-:W2:Y:S02]  /*2ab0*/  LDG.E.U16 R0, [R2.64] ;  /* 0x0000002402007981 */ /* 0x000ea4000c1e1500 */
[----:B--2---:R-:W-:-:S04]  /*2ac0*/  PRMT R0, RZ, 0x5410, R0 ;  /* 0x00005410ff007816 */ /* 0x004fc80000000000 */
[----:B------:R-:W-:-:S04]  /*2ad0*/  F2FP.PACK_AB R0, RZ, R0 ;  /* 0x00000000ff00723e */ /* 0x000fc800000000ff */
[----:B------:R-:W-:Y:S01]  /*2ae0*/  PRMT R23, R0, 0x7610, R23 ;  /* 0x0000761000177816 */ /* 0x000fe20000000017 */
[----:B------:R-:W-:Y:S05]  /*2af0*/  BRA `(.L_x_1294) ;  /* 0x0000076000007947 */ /* 0x000fea0003800000 */
.L_x_1301:
        /* <DEDUP_REMOVED lines=12> */
.L_x_1308:
        /* <DEDUP_REMOVED lines=21> */
.L_x_1312:
[----:B------:R-:W-:Y:S05]  /*2d10*/  BSYNC B1 ;  /* 0x0000000000017941 */ /* 0x000fea0003800000 */
.L_x_1311:
[----:B------:R-:W-:Y:S01]  /*2d20*/  LEA R3, R0, 0x3b800000, 0x17 ;  /* 0x3b80000000037811 */ /* 0x000fe200078eb8ff */
[----:B------:R-:W-:-:S05]  /*2d30*/  IMAD.SHL.U32 R0, R2, 0x100000, RZ ;  /* 0x0010000002007824 */ /* 0x000fca00078e00ff */
[----:B------:R-:W-:Y:S02]  /*2d40*/  LOP3.LUT R0, R3, R0, R4, 0xfe, !PT ;  /* 0x0000000003007212 */ /* 0x000fe400078efe04 */
.L_x_1310:
[----:B------:R-:W-:Y:S05]  /*2d50*/  BSYNC B0 ;  /* 0x0000000000007941 */ /* 0x000fea0003800000 */
.L_x_1309:
[----:B------:R-:W-:-:S04]  /*2d60*/  F2FP.PACK_AB R0, RZ, R0 ;  /* 0x00000000ff00723e */ /* 0x000fc800000000ff */
[----:B------:R-:W-:Y:S01]  /*2d70*/  PRMT R23, R0, 0x7610, R23 ;  /* 0x0000761000177816 */ /* 0x000fe20000000017 */
[----:B------:R-:W-:Y:S05]  /*2d80*/  BRA `(.L_x_1294) ;  /* 0x000004d000007947 */ /* 0x000fea0003800000 */
.L_x_1307:
        /* <DEDUP_REMOVED lines=21> */
.L_x_1316:
[----:B------:R-:W-:Y:S05]  /*2ee0*/  BSYNC B1 ;  /* 0x0000000000017941 */ /* 0x000fea0003800000 */
.L_x_1315:
[----:B------:R-:W-:Y:S01]  /*2ef0*/  LEA R3, R0, 0x37800000, 0x17 ;  /* 0x3780000000037811 */ /* 0x000fe200078eb8ff */
[----:B------:R-:W-:-:S05]  /*2f00*/  IMAD.SHL.U32 R0, R2, 0x200000, RZ ;  /* 0x0020000002007824 */ /* 0x000fca00078e00ff */
[----:B------:R-:W-:Y:S02]  /*2f10*/  LOP3.LUT R0, R3, R0, R4, 0xfe, !PT ;  /* 0x0000000003007212 */ /* 0x000fe400078efe04 */
.L_x_1314:
[----:B------:R-:W-:Y:S05]  /*2f20*/  BSYNC B0 ;  /* 0x0000000000007941 */ /* 0x000fea0003800000 */
.L_x_1313:
[----:B------:R-:W-:-:S04]  /*2f30*/  F2FP.PACK_AB R0, RZ, R0 ;  /* 0x00000000ff00723e */ /* 0x000fc800000000ff */
[----:B------:R-:W-:Y:S01]  /*2f40*/  PRMT R23, R0, 0x7610, R23 ;  /* 0x0000761000177816 */ /* 0x000fe20000000017 */
[----:B------:R-:W-:Y:S05]  /*2f50*/  BRA `(.L_x_1294) ;  /* 0x0000030000007947 */ /* 0x000fea0003800000 */
.L_x_1306:
        /* <DEDUP_REMOVED lines=14> */
.L_x_1320:
[----:B------:R-:W-:Y:S05]  /*3040*/  BSYNC B0 ;  /* 0x0000000000007941 */ /* 0x000fea0003800000 */
.L_x_1319:
[----:B------:R-:W-:-:S04]  /*3050*/  F2FP.PACK_AB R0, RZ, R0 ;  /* 0x00000000ff00723e */ /* 0x000fc800000000ff */
[----:B------:R-:W-:Y:S01]  /*3060*/  PRMT R23, R0, 0x7610, R23 ;  /* 0x0000761000177816 */ /* 0x000fe20000000017 */
[----:B------:R-:W-:Y:S05]  /*3070*/  BRA `(.L_x_1294) ;  /* 0x000001e000007947 */ /* 0x000fea0003800000 */
.L_x_1293:
        /* <DEDUP_REMOVED lines=21> */
.L_x_1318:
[----:B------:R-:W2:Y:S02]  /*31d0*/  LDG.E.64 R2, [R2.64] ;  /* 0x0000002402027981 */ /* 0x000ea4000c1e1b00 */
[----:B--2---:R-:W0:Y:S02]  /*31e0*/  I2F.U64 R0, R2 ;  /* 0x0000000200007312 */ /* 0x004e240000301000 */
[----:B0-----:R-:W-:-:S04]  /*31f0*/  F2FP.PACK_AB R0, RZ, R0 ;  /* 0x00000000ff00723e */ /* 0x001fc800000000ff */
[----:B------:R-:W-:Y:S01]  /*3200*/  PRMT R23, R0, 0x7610, R23 ;  /* 0x0000761000177816 */ /* 0x000fe20000000017 */
[----:B------:R-:W-:Y:S05]  /*3210*/  BRA `(.L_x_1294) ;  /* 0x0000004000007947 */ /* 0x000fea0003800000 */
.L_x_1317:
[----:B------:R-:W2:Y:S02]  /*3220*/  LDG.E R2, [R2.64] ;  /* 0x0000002402027981 */ /* 0x000ea4000c1e1900 */
[----:B--2---:R-:W0:Y:S02]  /*3230*/  I2F.U32 R0, R2 ;  /* 0x0000000200007306 */ /* 0x004e240000201000 */
[----:B0-----:R-:W-:-:S04]  /*3240*/  F2FP.PACK_AB R0, RZ, R0 ;  /* 0x00000000ff00723e */ /* 0x001fc800000000ff */
[----:B------:R-:W-:Y:S02]  /*3250*/  PRMT R23, R0, 0x7610, R23 ;  /* 0x0000761000177816 */ /* 0x000fe40000000017 */
.L_x_1294:
        /* <DEDUP_REMOVED lines=19> */
.L_x_1324:
[----:B------:R-:W2:Y:S02]  /*3390*/  LDG.E.U8 R2, [R2.64] ;  /* 0x0000002402027981 */ /* 0x000ea4000c1e1100 */
[----:B--2---:R-:W0:Y:S02]  /*33a0*/  I2F.U16 R0, R2 ;  /* 0x0000000200007306 */ /* 0x004e240000101000 */
[----:B0-----:R-:W-:-:S04]  /*33b0*/  F2FP.PACK_AB R0, RZ, R0 ;  /* 0x00000000ff00723e */ /* 0x001fc800000000ff */
[----:B------:R-:W-:Y:S01]  /*33c0*/  PRMT R26, R0, 0x7610, R26 ;  /* 0x00007610001a7816 */ /* 0x000fe2000000001a */
[----:B------:R-:W-:Y:S05]  /*33d0*/  BRA `(.L_x_1326) ;  /* 0x00000ed000007947 */ /* 0x000fea0003800000 */
.L_x_1323:
        /* <DEDUP_REMOVED lines=11> */
.L_x_1328:
[----:B------:R-:W2:Y:S02]  /*3490*/  LDG.E R2, [R2.64] ;  /* 0x0000002402027981 */ /* 0x000ea4000c1e1900 */
[----:B--2---:R-:W0:Y:S02]  /*34a0*/  I2F R0, R2 ;  /* 0x0000000200007306 */ /* 0x004e240000201400 */
[----:B0-----:R-:W-:-:S04]  /*34b0*/  F2FP.PACK_AB R0, RZ, R0 ;  /* 0x00000000ff00723e */ /* 0x001fc800000000ff */
[----:B------:R-:W-:Y:S01]  /*34c0*/  PRMT R26, R0, 0x7610, R26 ;  /* 0x00007610001a7816 */ /* 0x000fe2000000001a */
[----:B------:R-:W-:Y:S05]  /*34d0*/  BRA `(.L_x_1326) ;  /* 0x00000dd000007947 */ /* 0x000fea0003800000 */
.L_x_1327:
[----:B------:R-:W2:Y:S02]  /*34e0*/  LDG.E.U16 R2, [R2.64] ;  /* 0x0000002402027981 */ /* 0x000ea4000c1e1500 */
[----:B--2---:R-:W0:Y:S02]  /*34f0*/  I2F.S16 R0, R2 ;  /* 0x0000000200007306 */ /* 0x004e240000101400 */
[----:B0-----:R-:W-:-:S04]  /*3500*/  F2FP.PACK_AB R0, RZ, R0 ;  /* 0x00000000ff00723e */ /* 0x001fc800000000ff */
[----:B------:R-:W-:Y:S01]  /*3510*/  PRMT R26, R0, 0x7610, R26 ;  /* 0x00007610001a7816 */ /* 0x000fe2000000001a */
[----:B------:R-:W-:Y:S05]  /*3520*/  BRA `(.L_x_1326) ;  /* 0x00000d8000007947 */ /* 0x000fea0003800000 */
.L_x_1322:
        /* <DEDUP_REMOVED lines=9> */
.L_x_1330:
[----:B------:R0:W5:Y:S01]  /*35c0*/  LDG.E.U16 R26, [R2.64] ;  /* 0x00000024021a7981 */ /* 0x000162000c1e1500 */
[----:B------:R-:W-:Y:S05]  /*35d0*/  BRA `(.L_x_1326) ;  /* 0x00000cd000007947 */ /* 0x000fea0003800000 */
.L_x_1329:
        /* <DEDUP_REMOVED lines=9> */
.L_x_1332:
[----:B------:R0:W5:Y:S01]  /*3670*/  LDG.E.U16 R26, [R2.64] ;  /* 0x00000024021a7981 */ /* 0x000162000c1e1500 */
[----:B------:R-:W-:Y:S05]  /*3680*/  BRA `(.L_x_1326) ;  /* 0x00000c2000007947 */ /* 0x000fea0003800000 */
.L_x_1331:
[----:B------:R-:W2:Y:S02]  /*3690*/  LDG.E.64 R2, [R2.64] ;  /* 0x0000002402027981 */ /* 0x000ea4000c1e1b00 */
[----:B--2---:R-:W0:Y:S01]  /*36a0*/  F2F.F32.F64 R0, R2 ;  /* 0x0000000200007310 */ /* 0x004e220000301000 */
[----:B------:R-:W0:-:S14]  /*36b0*/  DSETP.GEU.AND P0, PT, |R2|, c[0x2][0x0], PT ;  /* 0x008000000200762a */ /* 0x000e1c0003f0e200 */
[----:B0-----:R-:W-:-:S05]  /*36c0*/  @!P0 FMUL R0, R0, 1.175494350822287508e-38 ;  /* 0x0080000000008820 */ /* 0x001fca0000400000 */
[----:B------:R-:W-:-:S04]  /*36d0*/  F2FP.PACK_AB R0, RZ, R0 ;  /* 0x00000000ff00723e */ /* 0x000fc800000000ff */
[----:B------:R-:W-:Y:S01]  /*36e0*/  PRMT R26, R0, 0x7610, R26 ;  /* 0x00007610001a7816 */ /* 0x000fe2000000001a */
[----:B------:R-:W-:Y:S05]  /*36f0*/  BRA `(.L_x_1326) ;  /* 0x00000bb000007947 */ /* 0x000fea0003800000 */
.L_x_1321:
        /* <DEDUP_REMOVED lines=14> */
.L_x_1335:
[----:B------:R-:W2:Y:S02]  /*37e0*/  LDG.E.64 R2, [R2.64] ;  /* 0x0000002402027981 */ /* 0x000ea4000c1e1b00 */
[----:B--2---:R-:W0:Y:S01]  /*37f0*/  F2F.F32.F64 R0, R2 ;  /* 0x0000000200007310 */ /* 0x004e220000301000 */
[----:B------:R-:W0:-:S14]  /*3800*/  DSETP.GEU.AND P0, PT, |R2|, c[0x2][0x0], PT ;  /* 0x008000000200762a */ /* 0x000e1c0003f0e200 */
[----:B0-----:R-:W-:-:S05]  /*3810*/  @!P0 FMUL R0, R0, 1.175494350822287508e-38 ;  /* 0x0080000000008820 */ /* 0x001fca0000400000 */
[----:B------:R-:W-:-:S04]  /*3820*/  F2FP.PACK_AB R0, RZ, R0 ;  /* 0x00000000ff00723e */ /* 0x000fc800000000ff */
[----:B------:R-:W-:Y:S01]  /*3830*/  PRMT R26, R0, 0x7610, R26 ;  /* 0x00007610001a7816 */ /* 0x000fe2000000001a */
[----:B------:R-:W-:Y:S05]  /*3840*/  BRA `(.L_x_1326) ;  /* 0x00000a6000007947 */ /* 0x000fea0003800000 */
.L_x_1334:
        /* <DEDUP_REMOVED lines=28> */
.L_x_1337:
        /* <DEDUP_REMOVED lines=15> */
.L_x_1336:
[----:B------:R-:W2:Y:S02]  /*3b00*/  LDG.E.U16 R0, [R2.64] ;  /* 0x0000002402007981 */ /* 0x000ea4000c1e1500 */
[----:B--2---:R-:W-:-:S04]  /*3b10*/  PRMT R0, RZ, 0x5410, R0 ;  /* 0x00005410ff007816 */ /* 0x004fc80000000000 */
[----:B------:R-:W-:-:S04]  /*3b20*/  F2FP.PACK_AB R0, RZ, R0 ;  /* 0x00000000ff00723e */ /* 0x000fc800000000ff */
[----:B------:R-:W-:Y:S01]  /*3b30*/  PRMT R26, R0, 0x7610, R26 ;  /* 0x00007610001a7816 */ /* 0x000fe2000000001a */
[----:B------:R-:W-:Y:S05]  /*3b40*/  BRA `(.L_x_1326) ;  /* 0x0000076000007947 */ /* 0x000fea0003800000 */
.L_x_1333:
        /* <DEDUP_REMOVED lines=12> */
.L_x_1340:
        /* <DEDUP_REMOVED lines=21> */
.L_x_1344:
[----:B------:R-:W-:Y:S05]  /*3d60*/  BSYNC B1 ;  /* 0x0000000000017941 */ /* 0x000fea0003800000 */
.L_x_1343:
[----:B------:R-:W-:Y:S01]  /*3d70*/  LEA R3, R0, 0x3b800000, 0x17 ;  /* 0x3b80000000037811 */ /* 0x000fe200078eb8ff */
[----:B------:R-:W-:-:S05]  /*3d80*/  IMAD.SHL.U32 R0, R2, 0x100000, RZ ;  /* 0x0010000002007824 */ /* 0x000fca00078e00ff */
[----:B------:R-:W-:Y:S02]  /*3d90*/  LOP3.LUT R0, R3, R0, R4, 0xfe, !PT ;  /* 0x0000000003007212 */ /* 0x000fe400078efe04 */
.L_x_1342:
[----:B------:R-:W-:Y:S05]  /*3da0*/  BSYNC B0 ;  /* 0x0000000000007941 */ /* 0x000fea0003800000 */
.L_x_1341:
[----:B------:R-:W-:-:S04]  /*3db0*/  F2FP.PACK_AB R0, RZ, R0 ;  /* 0x00000000ff00723e */ /* 0x000fc800000000ff */
[----:B------:R-:W-:Y:S01]  /*3dc0*/  PRMT R26, R0, 0x7610, R26 ;  /* 0x00007610001a7816 */ /* 0x000fe2000000001a */
[----:B------:R-:W-:Y:S05]  /*3dd0*/  BRA `(.L_x_1326) ;  /* 0x000004d000007947 */ /* 0x000fea0003800000 */
.L_x_1339:
        /* <DEDUP_REMOVED lines=21> */
.L_x_1348:
[----:B------:R-:W-:Y:S05]  /*3f30*/  BSYNC B1 ;  /* 0x0000000000017941 */ /* 0x000fea0003800000 */
.L_x_1347:
[----:B------:R-:W-:Y:S01]  /*3f40*/  LEA R3, R0, 0x37800000, 0x17 ;  /* 0x3780000000037811 */ /* 0x000fe200078eb8ff */
[----:B------:R-:W-:-:S05]  /*3f50*/  IMAD.SHL.U32 R0, R2, 0x200000, RZ ;  /* 0x0020000002007824 */ /* 0x000fca00078e00ff */
[----:B------:R-:W-:Y:S02]  /*3f60*/  LOP3.LUT R0, R3, R0, R4, 0xfe, !PT ;  /* 0x0000000003007212 */ /* 0x000fe400078efe04 */
.L_x_1346:
[----:B------:R-:W-:Y:S05]  /*3f70*/  BSYNC B0 ;  /* 0x0000000000007941 */ /* 0x000fea0003800000 */
.L_x_1345:
[----:B------:R-:W-:-:S04]  /*3f80*/  F2FP.PACK_AB R0, RZ, R0 ;  /* 0x00000000ff00723e */ /* 0x000fc800000000ff */
[----:B------:R-:W-:Y:S01]  /*3f90*/  PRMT R26, R0, 0x7610, R26 ;  /* 0x00007610001a7816 */ /* 0x000fe2000000001a */
[----:B------:R-:W-:Y:S05]  /*3fa0*/  BRA `(.L_x_1326) ;  /* 0x0000030000007947 */ /* 0x000fea0003800000 */
.L_x_1338:
        /* <DEDUP_REMOVED lines=14> */
.L_x_1352:
[----:B------:R-:W-:Y:S05]  /*4090*/  BSYNC B0 ;  /* 0x0000000000007941 */ /* 0x000fea0003800000 */
.L_x_1351:
[----:B------:R-:W-:-:S04]  /*40a0*/  F2FP.PACK_AB R0, RZ, R0 ;  /* 0x00000000ff00723e */ /* 0x000fc800000000ff */
[----:B------:R-:W-:Y:S01]  /*40b0*/  PRMT R26, R0, 0x7610, R26 ;  /* 0x00007610001a7816 */ /* 0x000fe2000000001a */
[----:B------:R-:W-:Y:S05]  /*40c0*/  BRA `(.L_x_1326) ;  /* 0x000001e000007947 */ /* 0x000fea0003800000 */
.L_x_1325:
        /* <DEDUP_REMOVED lines=21> */
.L_x_1350:
[----:B------:R-:W2:Y:S02]  /*4220*/  LDG.E.64 R2, [R2.64] ;  /* 0x0000002402027981 */ /* 0x000ea4000c1e1b00 */
[----:B--2---:R-:W0:Y:S02]  /*4230*/  I2F.U64 R0, R2 ;  /* 0x0000000200007312 */ /* 0x004e240000301000 */
[----:B0-----:R-:W-:-:S04]  /*4240*/  F2FP.PACK_AB R0, RZ, R0 ;  /* 0x00000000ff00723e */ /* 0x001fc800000000ff */
[----:B------:R-:W-:Y:S01]  /*4250*/  PRMT R26, R0, 0x7610, R26 ;  /* 0x00007610001a7816 */ /* 0x000fe2000000001a */
[----:B------:R-:W-:Y:S05]  /*4260*/  BRA `(.L_x_1326) ;  /* 0x0000004000007947 */ /* 0x000fea0003800000 */
.L_x_1349:
[----:B------:R-:W2:Y:S02]  /*4270*/  LDG.E R2, [R2.64] ;  /* 0x0000002402027981 */ /* 0x000ea4000c1e1900 */
[----:B--2---:R-:W0:Y:S02]  /*4280*/  I2F.U32 R0, R2 ;  /* 0x0000000200007306 */ /* 0x004e240000201000 */
[----:B0-----:R-:W-:-:S04]  /*4290*/  F2FP.PACK_AB R0, RZ, R0 ;  /* 0x00000000ff00723e */ /* 0x001fc800000000ff */
[----:B------:R-:W-:Y:S02]  /*42a0*/  PRMT R26, R0, 0x7610, R26 ;  /* 0x00007610001a7816 */ /* 0x000fe4000000001a */
.L_x_1326:
[----:B------:R-:W-:-:S05]  /*42b0*/  IADD3 R17, R17, 0x80, RZ ;  /* 0x0000008011117810 */ /* 0x000fca0007ffe0ff */
.L_x_1288:
[----:B------:R-:W-:Y:S05]  /*42c0*/  BSYNC B6 ;  /* 0x0000000000067941 */ /* 0x000fea0003800000 */
.L_x_1287:
        /* <DEDUP_REMOVED lines=26> */
.L_x_1358:
[----:B------:R-:W2:Y:S02]  /*4470*/  LDG.E.U8 R4, [R4.64] ;  /* 0x0000002404047981 */ /* 0x000ea4000c1e1100 */
[----:B--2---:R-:W0:Y:S02]  /*4480*/  I2F.U16 R0, R4 ;  /* 0x0000000400007306 */ /* 0x004e240000101000 */
[----:B0-----:R-:W-:-:S04]  /*4490*/  F2FP.PACK_AB R0, RZ, R0 ;  /* 0x00000000ff00723e */ /* 0x001fc800000000ff */
[----:B------:R-:W-:Y:S01]  /*44a0*/  PRMT R28, R0, 0x7610, R28 ;  /* 0x00007610001c7816 */ /* 0x000fe2000000001c */
[----:B------:R-:W-:Y:S05]  /*44b0*/  BRA `(.L_x_1360) ;  /* 0x00000ed000007947 */ /* 0x000fea0003800000 */
.L_x_1357:
        /* <DEDUP_REMOVED lines=11> */
.L_x_1362:
[----:B------:R-:W2:Y:S02]  /*4570*/  LDG.E R4, [R4.64] ;  /* 0x0000002404047981 */ /* 0x000ea4000c1e1900 */
[----:B--2---:R-:W0:Y:S02]  /*4580*/  I2F R0, R4 ;  /* 0x0000000400007306 */ /* 0x004e240000201400 */
[----:B0-----:R-:W-:-:S04]  /*4590*/  F2FP.PACK_AB R0, RZ, R0 ;  /* 0x00000000ff00723e */ /* 0x001fc800000000ff */
[----:B------:R-:W-:Y:S01]  /*45a0*/  PRMT R28, R0, 0x7610, R28 ;  /* 0x00007610001c7816 */ /* 0x000fe2000000001c */
[----:B------:R-:W-:Y:S05]  /*45b0*/  BRA `(.L_x_1360) ;  /* 0x00000dd000007947 */ /* 0x000fea0003800000 */
.L_x_1361:
[----:B------:R-:W2:Y:S02]  /*45c0*/  LDG.E.U16 R4, [R4.64] ;  /* 0x0000002404047981 */ /* 0x000ea4000c1e1500 */
[----:B--2---:R-:W0:Y:S02]  /*45d0*/  I2F.S16 R0, R4 ;  /* 0x0000000400007306 */ /* 0x004e240000101400 */
[----:B0-----:R-:W-:-:S04]  /*45e0*/  F2FP.PACK_AB R0, RZ, R0 ;  /* 0x00000000ff00723e */ /* 0x001fc800000000ff */
[----:B------:R-:W-:Y:S01]  /*45f0*/  PRMT R28, R0, 0x7610, R28 ;  /* 0x00007610001c7816 */ /* 0x000fe2000000001c */
[----:B------:R-:W-:Y:S05]  /*4600*/  BRA `(.L_x_1360) ;  /* 0x00000d8000007947 */ /* 0x000fea0003800000 */
.L_x_1356:
        /* <DEDUP_REMOVED lines=9> */
.L_x_1364:
[----:B------:R0:W5:Y:S01]  /*46a0*/  LDG.E.U16 R28, [R4.64] ;  /* 0x00000024041c7981 */ /* 0x000162000c1e1500 */
[----:B------:R-:W-:Y:S05]  /*46b0*/  BRA `(.L_x_1360) ;  /* 0x00000cd000007947 */ /* 0x000fea0003800000 */
.L_x_1363:
        /* <DEDUP_REMOVED lines=9> */
.L_x_1366:
[----:B------:R0:W5:Y:S01]  /*4750*/  LDG.E.U16 R28, [R4.64] ;  /* 0x00000024041c7981 */ /* 0x000162000c1e1500 */
[----:B------:R-:W-:Y:S05]  /*4760*/  BRA `(.L_x_1360) ;  /* 0x00000c2000007947 */ /* 0x000fea0003800000 */
.L_x_1365:
[----:B------:R-:W2:Y:S02]  /*4770*/  LDG.E.64 R4, [R4.64] ;  /* 0x0000002404047981 */ /* 0x000ea4000c1e1b00 */
[----:B--2---:R-:W0:Y:S01]  /*4780*/  F2F.F32.F64 R0, R4 ;  /* 0x0000000400007310 */ /* 0x004e220000301000 */
[----:B------:R-:W0:-:S14]  /*4790*/  DSETP.GEU.AND P0, PT, |R4|, c[0x2][0x0], PT ;  /* 0x008000000400762a */ /* 0x000e1c0003f0e200 */
[----:B0-----:R-:W-:-:S05]  /*47a0*/  @!P0 FMUL R0, R0, 1.175494350822287508e-38 ;  /* 0x0080000000008820 */ /* 0x001fca0000400000 */
[----:B------:R-:W-:-:S04]  /*47b0*/  F2FP.PACK_AB R0, RZ, R0 ;  /* 0x00000000ff00723e */ /* 0x000fc800000000ff */
[----:B------:R-:W-:Y:S01]  /*47c0*/  PRMT R28, R0, 0x7610, R28 ;  /* 0x00007610001c7816 */ /* 0x000fe2000000001c */
[----:B------:R-:W-:Y:S05]  /*47d0*/  BRA `(.L_x_1360) ;  /* 0x00000bb000007947 */ /* 0x000fea0003800000 */
.L_x_1355:
        /* <DEDUP_REMOVED lines=14> */
.L_x_1369:
[----:B------:R-:W2:Y:S02]  /*48c0*/  LDG.E.64 R4, [R4.64] ;  /* 0x0000002404047981 */ /* 0x000ea4000c1e1b00 */
[----:B--2---:R-:W0:Y:S01]  /*48d0*/  F2F.F32.F64 R0, R4 ;  /* 0x0000000400007310 */ /* 0x004e220000301000 */
[----:B------:R-:W0:-:S14]  /*48e0*/  DSETP.GEU.AND P0, PT, |R4|, c[0x2][0x0], PT ;  /* 0x008000000400762a */ /* 0x000e1c0003f0e200 */
[----:B0-----:R-:W-:-:S05]  /*48f0*/  @!P0 FMUL R0, R0, 1.175494350822287508e-38 ;  /* 0x0080000000008820 */ /* 0x001fca0000400000 */
[----:B------:R-:W-:-:S04]  /*4900*/  F2FP.PACK_AB R0, RZ, R0 ;  /* 0x00000000ff00723e */ /* 0x000fc800000000ff */
[----:B------:R-:W-:Y:S01]  /*4910*/  PRMT R28, R0, 0x7610, R28 ;  /* 0x00007610001c7816 */ /* 0x000fe2000000001c */
[----:B------:R-:W-:Y:S05]  /*4920*/  BRA `(.L_x_1360) ;  /* 0x00000a6000007947 */ /* 0x000fea0003800000 */
.L_x_1368:
        /* <DEDUP_REMOVED lines=28> */
.L_x_1371:
        /* <DEDUP_REMOVED lines=12> */
[----:B------:R-:W-:-:S04]  /*4bb0*/  F2FP.PACK_AB R0, RZ, R0 ;  /* 0x00000000ff00723e */ /* 0x000fc800000000ff */
[----:B------:R-:W-:Y:S01]  /*4bc0*/  PRMT R28, R0, 0x7610, R28 ;  /* 0x00007610001c7816 */ /* 0x000fe2000000001c */
[----:B------:R-:W-:Y:S05]  /*4bd0*/  BRA `(.L_x_1360) ;  /* 0x000007b000007947 */ /* 0x000fea0003800000 */
.L_x_1370:
[----:B------:R-:W2:Y:S02]  /*4be0*/  LDG.E.U16 R0, [R4.64] ;  /* 0x0000002404007981 */ /* 0x000ea4000c1e1500 */
[----:B--2---:R-:W-:-:S04]  /*4bf0*/  PRMT R0, RZ, 0x5410, R0 ;  /* 0x00005410ff007816 */ /* 0x004fc80000000000 */
[----:B------:R-:W-:-:S04]  /*4c00*/  F2FP.PACK_AB R0, RZ, R0 ;  /* 0x00000000ff00723e */ /* 0x000fc800000000ff */
[----:B------:R-:W-:Y:S01]  /*4c10*/  PRMT R28, R0, 0x7610, R28 ;  /* 0x00007610001c7816 */ /* 0x000fe2000000001c */
[----:B------:R-:W-:Y:S05]  /*4c20*/  BRA `(.L_x_1360) ;  /* 0x0000076000007947 */ /* 0x000fea0003800000 */
.L_x_1367:
        /* <DEDUP_REMOVED lines=12> */
.L_x_1374:
        /* <DEDUP_REMOVED lines=21> */
.L_x_1378:
[----:B------:R-:W-:Y:S05]  /*4e40*/  BSYNC B1 ;  /* 0x0000000000017941 */ /* 0x000fea0003800000 */
.L_x_1377:
[----:B------:R-:W-:Y:S01]  /*4e50*/  LEA R5, R0, 0x3b800000, 0x17 ;  /* 0x3b80000000057811 */ /* 0x000fe200078eb8ff */
[----:B------:R-:W-:-:S05]  /*4e60*/  IMAD.SHL.U32 R0, R3, 0x100000, RZ ;  /* 0x0010000003007824 */ /* 0x000fca00078e00ff */
[----:B------:R-:W-:Y:S02]  /*4e70*/  LOP3.LUT R0, R5, R0, R6, 0xfe, !PT ;  /* 0x0000000005007212 */ /* 0x000fe400078efe06 */
.L_x_1376:
[----:B------:R-:W-:Y:S05]  /*4e80*/  BSYNC B0 ;  /* 0x0000000000007941 */ /* 0x000fea0003800000 */
.L_x_1375:
[----:B------:R-:W-:-:S04]  /*4e90*/  F2FP.PACK_AB R0, RZ, R0 ;  /* 0x00000000ff00723e */ /* 0x000fc800000000ff */
[----:B------:R-:W-:Y:S01]  /*4ea0*/  PRMT R28, R0, 0x7610, R28 ;  /* 0x00007610001c7816 */ /* 0x000fe2000000001c */
[----:B------:R-:W-:Y:S05]  /*4eb0*/  BRA `(.L_x_1360) ;  /* 0x000004d000007947 */ /* 0x000fea0003800000 */
.L_x_1373:
        /* <DEDUP_REMOVED lines=21> */
.L_x_1382:
[----:B------:R-:W-:Y:S05]  /*5010*/  BSYNC B1 ;  /* 0x0000000000017941 */ /* 0x000fea0003800000 */
.L_x_1381:
[----:B------:R-:W-:Y:S01]  /*5020*/  LEA R5, R0, 0x37800000, 0x17 ;  /* 0x3780000000057811 */ /* 0x000fe200078eb8ff */
[----:B------:R-:W-:-:S05]  /*5030*/  IMAD.SHL.U32 R0, R3, 0x200000, RZ ;  /* 0x0020000003007824 */ /* 0x000fca00078e00ff */
[----:B------:R-:W-:Y:S02]  /*5040*/  LOP3.LUT R0, R5, R0, R6, 0xfe, !PT ;  /* 0x0000000005007212 */ /* 0x000fe400078efe06 */
.L_x_1380:
[----:B------:R-:W-:Y:S05]  /*5050*/  BSYNC B0 ;  /* 0x0000000000007941 */ /* 0x000fea0003800000 */
.L_x_1379:
[----:B------:R-:W-:-:S04]  /*5060*/  F2FP.PACK_AB R0, RZ, R0 ;  /* 0x00000000ff00723e */ /* 0x000fc800000000ff */
[----:B------:R-:W-:Y:S01]  /*5070*/  PRMT R28, R0, 0x7610, R28 ;  /* 0x00007610001c7816 */ /* 0x000fe2000000001c */
[----:B------:R-:W-:Y:S05]  /*5080*/  BRA `(.L_x_1360) ;  /* 0x0000030000007947 */ /* 0x000fea0003800000 */
.L_x_1372:
        /* <DEDUP_REMOVED lines=14> */
.L_x_1386:
[----:B------:R-:W-:Y:S05]  /*5170*/  BSYNC B0 ;  /* 0x0000000000007941 */ /* 0x000fea0003800000 */
.L_x_1385:
[----:B------:R-:W-:-:S04]  /*5180*/  F2FP.PACK_AB R0, RZ, R0 ;  /* 0x00000000ff00723e */ /* 0x000fc800000000ff */
[----:B------:R-:W-:Y:S01]  /*5190*/  PRMT R28, R0, 0x7610, R28 ;  /* 0x00007610001c7816 */ /* 0x000fe2000000001c */
[----:B------:R-:W-:Y:S05]  /*51a0*/  BRA `(.L_x_1360) ;  /* 0x000001e000007947 */ /* 0x000fea0003800000 */
.L_x_1359:
        /* <DEDUP_REMOVED lines=21> */
.L_x_1384:
[----:B------:R-:W2:Y:S02]  /*5300*/  LDG.E.64 R4, [R4.64] ;  /* 0x0000002404047981 */ /* 0x000ea4000c1e1b00 */
[----:B--2---:R-:W0:Y:S02]  /*5310*/  I2F.U64 R0, R4 ;  /* 0x0000000400007312 */ /* 0x004e240000301000 */
[----:B0-----:R-:W-:-:S04]  /*5320*/  F2FP.PACK_AB R0, RZ, R0 ;  /* 0x00000000ff00723e */ /* 0x001fc800000000ff */
[----:B------:R-:W-:Y:S01]  /*5330*/  PRMT R28, R0, 0x7610, R28 ;  /* 0x00007610001c7816 */ /* 0x000fe2000000001c */
[----:B------:R-:W-:Y:S05]  /*5340*/  BRA `(.L_x_1360) ;  /* 0x0000004000007947 */ /* 0x000fea0003800000 */
.L_x_1383:
[----:B------:R-:W2:Y:S02]  /*5350*/  LDG.E R4, [R4.64] ;  /* 0x0000002404047981 */ /* 0x000ea4000c1e1900 */
[----:B--2---:R-:W0:Y:S02]  /*5360*/  I2F.U32 R0, R4 ;  /* 0x0000000400007306 */ /* 0x004e240000201000 */
[----:B0-----:R-:W-:-:S04]  /*5370*/  F2FP.PACK_AB R0, RZ, R0 ;  /* 0x00000000ff00723e */ /* 0x001fc800000000ff */
[----:B------:R-:W-:Y:S02]  /*5380*/  PRMT R28, R0, 0x7610, R28 ;  /* 0x00007610001c7816 */ /* 0x000fe4000000001c */
.L_x_1360:
        /* <DEDUP_REMOVED lines=19> */
.L_x_1390:
[----:B------:R-:W2:Y:S02]  /*54c0*/  LDG.E.U8 R4, [R4.64] ;  /* 0x0000002404047981 */ /* 0x000ea4000c1e1100 */
[----:B--2---:R-:W0:Y:S02]  /*54d0*/  I2F.U16 R0, R4 ;  /* 0x0000000400007306 */ /* 0x004e240000101000 */
[----:B0-----:R-:W-:-:S04]  /*54e0*/  F2FP.PACK_AB R0, RZ, R0 ;  /* 0x00000000ff00723e */ /* 0x001fc800000000ff */
[----:B------:R-:W-:Y:S01]  /*54f0*/  PRMT R2, R0, 0x7610, R2 ;  /* 0x0000761000027816 */ /* 0x000fe20000000002 */
[----:B------:R-:W-:Y:S05]  /*5500*/  BRA `(.L_x_1392) ;  /* 0x00000ec000007947 */ /* 0x000fea0003800000 */
.L_x_1389:
        /* <DEDUP_REMOVED lines=11> */
.L_x_1394:
[----:B------:R-:W2:Y:S02]  /*55c0*/  LDG.E R4, [R4.64] ;  /* 0x0000002404047981 */ /* 0x000ea4000c1e1900 */
[----:B--2---:R-:W0:Y:S02]  /*55d0*/  I2F R0, R4 ;  /* 0x0000000400007306 */ /* 0x004e240000201400 */
[----:B0-----:R-:W-:-:S04]  /*55e0*/  F2FP.PACK_AB R0, RZ, R0 ;  /* 0x00000000ff00723e */ /* 0x001fc800000000ff */
[----:B------:R-:W-:Y:S01]  /*55f0*/  PRMT R2, R0, 0x7610, R2 ;  /* 0x0000761000027816 */ /* 0x000fe20000000002 */
[----:B------:R-:W-:Y:S05]  /*5600*/  BRA `(.L_x_1392) ;  /* 0x00000dc000007947 */ /* 0x000fea0003800000 */
.L_x_1393:
[----:B------:R-:W2:Y:S02]  /*5610*/  LDG.E.U16 R4, [R4.64] ;  /* 0x0000002404047981 */ /* 0x000ea4000c1e1500 */
[----:B--2---:R-:W0:Y:S02]  /*5620*/  I2F.S16 R0, R4 ;  /* 0x0000000400007306 */ /* 0x004e240000101400 */
[----:B0-----:R-:W-:-:S04]  /*5630*/  F2FP.PACK_AB R0, RZ, R0 ;  /* 0x00000000ff00723e */ /* 0x001fc800000000ff */
[----:B------:R-:W-:Y:S01]  /*5640*/  PRMT R2, R0, 0x7610, R2 ;  /* 0x0000761000027816 */ /* 0x000fe20000000002 */
[----:B------:R-:W-:Y:S05]  /*5650*/  BRA `(.L_x_1392) ;  /* 0x00000d7000007947 */ /* 0x000fea0003800000 */
.L_x_1388:
        /* <DEDUP_REMOVED lines=9> */
.L_x_1396:
[----:B------:R0:W5:Y:S01]  /*56f0*/  LDG.E.U16 R2, [R4.64] ;  /* 0x0000002404027981 */ /* 0x000162000c1e1500 */
[----:B------:R-:W-:Y:S05]  /*5700*/  BRA `(.L_x_1392) ;  /* 0x00000cc000007947 */ /* 0x000fea0003800000 */
.L_x_1395:
        /* <DEDUP_REMOVED lines=9> */
.L_x_1398:
[----:B------:R0:W5:Y:S01]  /*57a0*/  LDG.E.U16 R2, [R4.64] ;  /* 0x0000002404027981 */ /* 0x000162000c1e1500 */
[----:B------:R-:W-:Y:S05]  /*57b0*/  BRA `(.L_x_1392) ;  /* 0x00000c1000007947 */ /* 0x000fea0003800000 */
.L_x_1397:
[----:B------:R-:W2:Y:S02]  /*57c0*/  LDG.E.64 R4, [R4.64] ;  /* 0x0000002404047981 */ /* 0x000ea4000c1e1b00 */
[----:B--2---:R-:W0:Y:S01]  /*57d0*/  F2F.F32.F64 R0, R4 ;  /* 0x0000000400007310 */ /* 0x004e220000301000 */
[----:B------:R-:W0:-:S14]  /*57e0*/  DSETP.GEU.AND P0, PT, |R4|, c[0x2][0x0], PT ;  /* 0x008000000400762a */ /* 0x000e1c0003f0e200 */
[----:B0-----:R-:W-:-:S05]  /*57f0*/  @!P0 FMUL R0, R0, 1.175494350822287508e-38 ;  /* 0x0080000000008820 */ /* 0x001fca0000400000 */
[----:B------:R-:W-:-:S04]  /*5800*/  F2FP.PACK_AB R0, RZ, R0 ;  /* 0x00000000ff00723e */ /* 0x000fc800000000ff */
[----:B------:R-:W-:Y:S01]  /*5810*/  PRMT R2, R0, 0x7610, R2 ;  /* 0x0000761000027816 */ /* 0x000fe20000000002 */
[----:B------:R-:W-:Y:S05]  /*5820*/  BRA `(.L_x_1392) ;  /* 0x00000ba000007947 */ /* 0x000fea0003800000 */
.L_x_1387:
        /* <DEDUP_REMOVED lines=14> */
.L_x_1401:
[----:B------:R-:W2:Y:S02]  /*5910*/  LDG.E.64 R4, [R4.64] ;  /* 0x0000002404047981 */ /* 0x000ea4000c1e1b00 */
[----:B--2---:R-:W0:Y:S01]  /*5920*/  F2F.F32.F64 R0, R4 ;  /* 0x0000000400007310 */ /* 0x004e220000301000 */
[----:B------:R-:W0:-:S14]  /*5930*/  DSETP.GEU.AND P0, PT, |R4|, c[0x2][0x0], PT ;  /* 0x008000000400762a */ /* 0x000e1c0003f0e200 */
[----:B0-----:R-:W-:-:S05]  /*5940*/  @!P0 FMUL R0, R0, 1.175494350822287508e-38 ;  /* 0x0080000000008820 */ /* 0x001fca0000400000 */
[----:B------:R-:W-:-:S04]  /*5950*/  F2FP.PACK_AB R0, RZ, R0 ;  /* 0x00000000ff00723e */ /* 0x000fc800000000ff */
[----:B------:R-:W-:Y:S01]  /*5960*/  PRMT R2, R0, 0x7610, R2 ;  /* 0x0000761000027816 */ /* 0x000fe20000000002 */
[----:B------:R-:W-:Y:S05]  /*5970*/  BRA `(.L_x_1392) ;  /* 0x00000a5000007947 */ /* 0x000fea0003800000 */
.L_x_1400:
        /* <DEDUP_REMOVED lines=25> */
[----:B------:R-:W-:-:S04]  /*5b10*/  F2FP.PACK_AB R3, RZ, R3 ;  /* 0x00000003ff03723e */ /* 0x000fc800000000ff */
[----:B------:R-:W-:Y:S01]  /*5b20*/  PRMT R2, R3, 0x7610, R2 ;  /* 0x0000761003027816 */ /* 0x000fe20000000002 */
[----:B------:R-:W-:Y:S05]  /*5b30*/  BRA `(.L_x_1392) ;  /* 0x0000089000007947 */ /* 0x000fea0003800000 */
.L_x_1403:
        /* <DEDUP_REMOVED lines=12> */
[----:B------:R-:W-:Y:S01]  /*5c00*/  F2FP.PACK_AB R2, RZ, R2 ;  /* 0x00000002ff02723e */ /* 0x000fe200000000ff */
[----:B------:R-:W-:Y:S05]  /*5c10*/  BRA `(.L_x_1392) ;  /* 0x000007b000007947 */ /* 0x000fea0003800000 */
.L_x_1402:
[----:B------:R-:W2:Y:S02]  /*5c20*/  LDG.E.U16 R0, [R4.64] ;  /* 0x0000002404007981 */ /* 0x000ea4000c1e1500 */
[----:B--2---:R-:W-:-:S04]  /*5c30*/  PRMT R0, RZ, 0x5410, R0 ;  /* 0x00005410ff007816 */ /* 0x004fc80000000000 */
[----:B------:R-:W-:-:S04]  /*5c40*/  F2FP.PACK_AB R0, RZ, R0 ;  /* 0x00000000ff00723e */ /* 0x000fc800000000ff */
[----:B------:R-:W-:Y:S01]  /*5c50*/  PRMT R2, R0, 0x7610, R2 ;  /* 0x0000761000027816 */ /* 0x000fe20000000002 */
[----:B------:R-:W-:Y:S05]  /*5c60*/  BRA `(.L_x_1392) ;  /* 0x0000076000007947 */ /* 0x000fea0003800000 */
.L_x_1399:
        /* <DEDUP_REMOVED lines=12> */
.L_x_1406:
        /* <DEDUP_REMOVED lines=21> */
.L_x_1410:
[----:B------:R-:W-:Y:S05]  /*5e80*/  BSYNC B1 ;  /* 0x0000000000017941 */ /* 0x000fea0003800000 */
.L_x_1409:
[----:B------:R-:W-:Y:S01]  /*5e90*/  LEA R3, R0, 0x3b800000, 0x17 ;  /* 0x3b80000000037811 */ /* 0x000fe200078eb8ff */
[----:B------:R-:W-:-:S05]  /*5ea0*/  IMAD.SHL.U32 R0, R2, 0x100000, RZ ;  /* 0x0010000002007824 */ /* 0x000fca00078e00ff */
[----:B------:R-:W-:Y:S02]  /*5eb0*/  LOP3.LUT R0, R3, R0, R4, 0xfe, !PT ;  /* 0x0000000003007212 */ /* 0x000fe400078efe04 */
.L_x_1408:
[----:B------:R-:W-:Y:S05]  /*5ec0*/  BSYNC B0 ;  /* 0x0000000000007941 */ /* 0x000fea0003800000 */
.L_x_1407:
[----:B------:R-:W-:-:S04]  /*5ed0*/  F2FP.PACK_AB R0, RZ, R0 ;  /* 0x00000000ff00723e */ /* 0x000fc800000000ff */
[----:B------:R-:W-:Y:S01]  /*5ee0*/  PRMT R2, R0, 0x7610, R2 ;  /* 0x0000761000027816 */ /* 0x000fe20000000002 */
[----:B------:R-:W-:Y:S05]  /*5ef0*/  BRA `(.L_x_1392) ;  /* 0x000004d000007947 */ /* 0x000fea0003800000 */
.L_x_1405:
        /* <DEDUP_REMOVED lines=21> */
.L_x_1414:
[----:B------:R-:W-:Y:S05]  /*6050*/  BSYNC B1 ;  /* 0x0000000000017941 */ /* 0x000fea0003800000 */
.L_x_1413:
[----:B------:R-:W-:Y:S01]  /*6060*/  LEA R3, R0, 0x37800000, 0x17 ;  /* 0x3780000000037811 */ /* 0x000fe200078eb8ff */
[----:B------:R-:W-:-:S05]  /*6070*/  IMAD.SHL.U32 R0, R2, 0x200000, RZ ;  /* 0x0020000002007824 */ /* 0x000fca00078e00ff */
[----:B------:R-:W-:Y:S02]  /*6080*/  LOP3.LUT R0, R3, R0, R4, 0xfe, !PT ;  /* 0x0000000003007212 */ /* 0x000fe400078efe04 */
.L_x_1412:
[----:B------:R-:W-:Y:S05]  /*6090*/  BSYNC B0 ;  /* 0x0000000000007941 */ /* 0x000fea0003800000 */
.L_x_1411:
[----:B------:R-:W-:-:S04]  /*60a0*/  F2FP.PACK_AB R0, RZ, R0 ;  /* 0x00000000ff00723e */ /* 0x000fc800000000ff */
[----:B------:R-:W-:Y:S01]  /*60b0*/  PRMT R2, R0, 0x7610, R2 ;  /* 0x0000761000027816 */ /* 0x000fe20000000002 */
[----:B------:R-:W-:Y:S05]  /*60c0*/  BRA `(.L_x_1392) ;  /* 0x0000030000007947 */ /* 0x000fea0003800000 */
.L_x_1404:
        /* <DEDUP_REMOVED lines=14> */
.L_x_1418:
[----:B------:R-:W-:Y:S05]  /*61b0*/  BSYNC B0 ;  /* 0x0000000000007941 */ /* 0x000fea0003800000 */
.L_x_1417:
[----:B------:R-:W-:-:S04]  /*61c0*/  F2FP.PACK_AB R0, RZ, R0 ;  /* 0x00000000ff00723e */ /* 0x000fc800000000ff */
[----:B------:R-:W-:Y:S01]  /*61d0*/  PRMT R2, R0, 0x7610, R2 ;  /* 0x0000761000027816 */ /* 0x000fe20000000002 */
[----:B------:R-:W-:Y:S05]  /*61e0*/  BRA `(.L_x_1392) ;  /* 0x000001e000007947 */ /* 0x000fea0003800000 */
.L_x_1391:
        /* <DEDUP_REMOVED lines=21> */
.L_x_1416:
[----:B------:R-:W2:Y:S02]  /*6340*/  LDG.E.64 R4, [R4.64] ;  /* 0x0000002404047981 */ /* 0x000ea4000c1e1b00 */
[----:B--2---:R-:W0:Y:S02]  /*6350*/  I2F.U64 R0, R4 ;  /* 0x0000000400007312 */ /* 0x004e240000301000 */
[----:B0-----:R-:W-:-:S04]  /*6360*/  F2FP.PACK_AB R0, RZ, R0 ;  /* 0x00000000ff00723e */ /* 0x001fc800000000ff */
[----:B------:R-:W-:Y:S01]  /*6370*/  PRMT R2, R0, 0x7610, R2 ;  /* 0x0000761000027816 */ /* 0x000fe20000000002 */
[----:B------:R-:W-:Y:S05]  /*6380*/  BRA `(.L_x_1392) ;  /* 0x0000004000007947 */ /* 0x000fea0003800000 */
.L_x_1415:
[----:B------:R-:W2:Y:S02]  /*6390*/  LDG.E R4, [R4.64] ;  /* 0x0000002404047981 */ /* 0x000ea4000c1e1900 */
[----:B--2---:R-:W0:Y:S02]  /*63a0*/  I2F.U32 R0, R4 ;  /* 0x0000000400007306 */ /* 0x004e240000201000 */
[----:B0-----:R-:W-:-:S04]  /*63b0*/  F2FP.PACK_AB R0, RZ, R0 ;  /* 0x00000000ff00723e */ /* 0x001fc800000000ff */
[----:B------:R-:W-:Y:S02]  /*63c0*/  PRMT R2, R0, 0x7610, R2 ;  /* 0x0000761000027816 */ /* 0x000fe40000000002 */
.L_x_1392:
[----:B------:R-:W-:-:S05]  /*63d0*/  IADD3 R17, R17, 0x80, RZ ;  /* 0x0000008011117810 */ /* 0x000fca0007ffe0ff */
.L_x_1354:
[----:B------:R-:W-:Y:S05]  /*63e0*/  BSYNC B6 ;  /* 0x0000000000067941 */ /* 0x000fea0003800000 */
.L_x_1353:
        /* <DEDUP_REMOVED lines=24> */
.L_x_1424:
[----:B------:R-:W2:Y:S02]  /*6570*/  LDG.E.U8 R4, [R4.64] ;  /* 0x0000002404047981 */ /* 0x000ea4000c1e1100 */
[----:B--2---:R-:W0:Y:S02]  /*6580*/  I2F.U16 R0, R4 ;  /* 0x0000000400007306 */ /* 0x004e240000101000 */
[----:B0-----:R-:W-:-:S04]  /*6590*/  F2FP.PACK_AB R0, RZ, R0 ;  /* 0x00000000ff00723e */ /* 0x001fc800000000ff */
[----:B------:R-:W-:Y:S01]  /*65a0*/  PRMT R27, R0, 0x7610, R27 ;  /* 0x00007610001b7816 */ /* 0x000fe2000000001b */
[----:B------:R-:W-:Y:S05]  /*65b0*/  BRA `(.L_x_1426) ;  /* 0x00000ed000007947 */ /* 0x000fea0003800000 */
.L_x_1423:
        /* <DEDUP_REMOVED lines=11> */
.L_x_1428:
[----:B------:R-:W2:Y:S02]  /*6670*/  LDG.E R4, [R4.64] ;  /* 0x0000002404047981 */ /* 0x000ea4000c1e1900 */
[----:B--2---:R-:W0:Y:S02]  /*6680*/  I2F R0, R4 ;  /* 0x0000000400007306 */ /* 0x004e240000201400 */
[----:B0-----:R-:W-:-:S04]  /*6690*/  F2FP.PACK_AB R0, RZ, R0 ;  /* 0x00000000ff00723e */ /* 0x001fc800000000ff */
[----:B------:R-:W-:Y:S01]  /*66a0*/  PRMT R27, R0, 0x7610, R27 ;  /* 0x00007610001b7816 */ /* 0x000fe2000000001b */
[----:B------:R-:W-:Y:S05]  /*66b0*/  BRA `(.L_x_1426) ;  /* 0x00000dd000007947 */ /* 0x000fea0003800000 */
.L_x_1427:
[----:B------:R-:W2:Y:S02]  /*66c0*/  LDG.E.U16 R4, [R4.64] ;  /* 0x0000002404047981 */ /* 0x000ea4000c1e1500 */
[----:B--2---:R-:W0:Y:S02]  /*66d0*/  I2F.S16 R0, R4 ;  /* 0x0000000400007306 */ /* 0x004e240000101400 */
[----:B0-----:R-:W-:-:S04]  /*66e0*/  F2FP.PACK_AB R0, RZ, R0 ;  /* 0x00000000ff00723e */ /* 0x001fc800000000ff */
[----:B------:R-:W-:Y:S01]  /*66f0*/  PRMT R27, R0, 0x7610, R27 ;  /* 0x00007610001b7816 */ /* 0x000fe2000000001b */
[----:B------:R-:W-:Y:S05]  /*6700*/  BRA `(.L_x_1426) ;  /* 0x00000d8000007947 */ /* 0x000fea0003800000 */
.L_x_1422:
        /* <DEDUP_REMOVED lines=9> */
.L_x_1430:
[----:B------:R0:W5:Y:S01]  /*67a0*/  LDG.E.U16 R27, [R4.64] ;  /* 0x00000024041b7981 */ /* 0x000162000c1e1500 */
[----:B------:R-:W-:Y:S05]  /*67b0*/  BRA `(.L_x_1426) ;  /* 0x00000cd000007947 */ /* 0x000fea0003800000 */
.L_x_1429:
        /* <DEDUP_REMOVED lines=9> */
.L_x_1432:
[----:B------:R0:W5:Y:S01]  /*6850*/  LDG.E.U16 R27, [R4.64] ;  /* 0x00000024041b7981 */ /* 0x000162000c1e1500 */
[----:B------:R-:W-:Y:S05]  /*6860*/  BRA `(.L_x_1426) ;  /* 0x00000c2000007947 */ /* 0x000fea0003800000 */
.L_x_1431:
[----:B------:R-:W2:Y:S02]  /*6870*/  LDG.E.64 R4, [R4.64] ;  /* 0x0000002404047981 */ /* 0x000ea4000c1e1b00 */
[----:B--2---:R-:W0:Y:S01]  /*6880*/  F2F.F32.F64 R0, R4 ;  /* 0x0000000400007310 */ /* 0x004e220000301000 */
[----:B------:R-:W0:-:S14]  /*6890*/  DSETP.GEU.AND P0, PT, |R4|, c[0x2][0x0], PT ;  /* 0x008000000400762a */ /* 0x000e1c0003f0e200 */
[----:B0-----:R-:W-:-:S05]  /*68a0*/  @!P0 FMUL R0, R0, 1.175494350822287508e-38 ;  /* 0x0080000000008820 */ /* 0x001fca0000400000 */
[----:B------:R-:W-:-:S04]  /*68b0*/  F2FP.PACK_AB R0, RZ, R0 ;  /* 0x00000000ff00723e */ /* 0x000fc800000000ff */
[----:B------:R-:W-:Y:S01]  /*68c0*/  PRMT R27, R0, 0x7610, R27 ;  /* 0x00007610001b7816 */ /* 0x000fe2000000001b */
[----:B------:R-:W-:Y:S05]  /*68d0*/  BRA `(.L_x_1426) ;  /* 0x00000bb000007947 */ /* 0x000fea0003800000 */
.L_x_1421:
        /* <DEDUP_REMOVED lines=14> */
.L_x_1435:
[----:B------:R-:W2:Y:S02]  /*69c0*/  LDG.E.64 R4, [R4.64] ;  /* 0x0000002404047981 */ /* 0x000ea4000c1e1b00 */
[----:B--2---:R-:W0:Y:S01]  /*69d0*/  F2F.F32.F64 R0, R4 ;  /* 0x0000000400007310 */ /* 0x004e220000301000 */
[----:B------:R-:W0:-:S14]  /*69e0*/  DSETP.GEU.AND P0, PT, |R4|, c[0x2][0x0], PT ;  /* 0x008000000400762a */ /* 0x000e1c0003f0e200 */
[----:B0-----:R-:W-:-:S05]  /*69f0*/  @!P0 FMUL R0, R0, 1.175494350822287508e-38 ;  /* 0x0080000000008820 */ /* 0x001fca0000400000 */
[----:B------:R-:W-:-:S04]  /*6a00*/  F2FP.PACK_AB R0, RZ, R0 ;  /* 0x00000000ff00723e */ /* 0x000fc800000000ff */
[----:B------:R-:W-:Y:S01]  /*6a10*/  PRMT R27, R0, 0x7610, R27 ;  /* 0x00007610001b7816 */ /* 0x000fe2000000001b */
[----:B------:R-:W-:Y:S05]  /*6a20*/  BRA `(.L_x_1426) ;  /* 0x00000a6000007947 */ /* 0x000fea0003800000 */
.L_x_1434:
        /* <DEDUP_REMOVED lines=28> */
.L_x_1437:
        /* <DEDUP_REMOVED lines=15> */
.L_x_1436:
[----:B------:R-:W2:Y:S02]  /*6ce0*/  LDG.E.U16 R0, [R4.64] ;  /* 0x0000002404007981 */ /* 0x000ea4000c1e1500 */
[----:B--2---:R-:W-:-:S04]  /*6cf0*/  PRMT R0, RZ, 0x5410, R0 ;  /* 0x00005410ff007816 */ /* 0x004fc80000000000 */
[----:B------:R-:W-:-:S04]  /*6d00*/  F2FP.PACK_AB R0, RZ, R0 ;  /* 0x00000000ff00723e */ /* 0x000fc800000000ff */
[----:B------:R-:W-:Y:S01]  /*6d10*/  PRMT R27, R0, 0x7610, R27 ;  /* 0x00007610001b7816 */ /* 0x000fe2000000001b */
[----:B------:R-:W-:Y:S05]  /*6d20*/  BRA `(.L_x_1426) ;  /* 0x0000076000007947 */ /* 0x000fea0003800000 */
.L_x_1433:
        /* <DEDUP_REMOVED lines=12> */
.L_x_1440:
        /* <DEDUP_REMOVED lines=21> */
.L_x_1444:
[----:B------:R-:W-:Y:S05]  /*6f40*/  BSYNC B1 ;  /* 0x0000000000017941 */ /* 0x000fea0003800000 */
.L_x_1443:
[----:B------:R-:W-:Y:S01]  /*6f50*/  LEA R5, R0, 0x3b800000, 0x17 ;  /* 0x3b80000000057811 */ /* 0x000fe200078eb8ff */
[----:B------:R-:W-:-:S05]  /*6f60*/  IMAD.SHL.U32 R0, R3, 0x100000, RZ ;  /* 0x0010000003007824 */ /* 0x000fca00078e00ff */
[----:B------:R-:W-:Y:S02]  /*6f70*/  LOP3.LUT R0, R5, R0, R6, 0xfe, !PT ;  /* 0x0000000005007212 */ /* 0x000fe400078efe06 */
.L_x_1442:
[----:B------:R-:W-:Y:S05]  /*6f80*/  BSYNC B0 ;  /* 0x0000000000007941 */ /* 0x000fea0003800000 */
.L_x_1441:
[----:B------:R-:W-:-:S04]  /*6f90*/  F2FP.PACK_AB R0, RZ, R0 ;  /* 0x00000000ff00723e */ /* 0x000fc800000000ff */
[----:B------:R-:W-:Y:S01]  /*6fa0*/  PRMT R27, R0, 0x7610, R27 ;  /* 0x00007610001b7816 */ /* 0x000fe2000000001b */
[----:B------:R-:W-:Y:S05]  /*6fb0*/  BRA `(.L_x_1426) ;  /* 0x000004d000007947 */ /* 0x000fea0003800000 */
.L_x_1439:
        /* <DEDUP_REMOVED lines=21> */
.L_x_1448:
[----:B------:R-:W-:Y:S05]  /*7110*/  BSYNC B1 ;  /* 0x0000000000017941 */ /* 0x000fea0003800000 */
.L_x_1447:
[----:B------:R-:W-:Y:S01]  /*7120*/  LEA R5, R0, 0x37800000, 0x17 ;  /* 0x3780000000057811 */ /* 0x000fe200078eb8ff */
[----:B------:R-:W-:-:S05]  /*7130*/  IMAD.SHL.U32 R0, R3, 0x200000, RZ ;  /* 0x0020000003007824 */ /* 0x000fca00078e00ff */
[----:B------:R-:W-:Y:S02]  /*7140*/  LOP3.LUT R0, R5, R0, R6, 0xfe, !PT ;  /* 0x0000000005007212 */ /* 0x000fe400078efe06 */
.L_x_1446:
[----:B------:R-:W-:Y:S05]  /*7150*/  BSYNC B0 ;  /* 0x0000000000007941 */ /* 0x000fea0003800000 */
.L_x_1445:
[----:B------:R-:W-:-:S04]  /*7160*/  F2FP.PACK_AB R0, RZ, R0 ;  /* 0x00000000ff00723e */ /* 0x000fc800000000ff */
[----:B------:R-:W-:Y:S01]  /*7170*/  PRMT R27, R0, 0x7610, R27 ;  /* 0x00007610001b7816 */ /* 0x000fe2000000001b */
[----:B------:R-:W-:Y:S05]  /*7180*/  BRA `(.L_x_1426) ;  /* 0x0000030000007947 */ /* 0x000fea0003800000 */
.L_x_1438:
        /* <DEDUP_REMOVED lines=14> */
.L_x_1452:
[----:B------:R-:W-:Y:S05]  /*7270*/  BSYNC B0 ;  /* 0x0000000000007941 */ /* 0x000fea0003800000 */
.L_x_1451:
[----:B------:R-:W-:-:S04]  /*7280*/  F2FP.PACK_AB R0, RZ, R0 ;  /* 0x00000000ff00723e */ /* 0x000fc800000000ff */
[----:B------:R-:W-:Y:S01]  /*7290*/  PRMT R27, R0, 0x7610, R27 ;  /* 0x00007610001b7816 */ /* 0x000fe2000000001b */
[----:B------:R-:W-:Y:S05]  /*72a0*/  BRA `(.L_x_1426) ;  /* 0x000001e000007947 */ /* 0x000fea0003800000 */
.L_x_1425:
        /* <DEDUP_REMOVED lines=21> */
.L_x_1450:
[----:B------:R-:W2:Y:S02]  /*7400*/  LDG.E.64 R4, [R4.64] ;  /* 0x0000002404047981 */ /* 0x000ea4000c1e1b00 */
[----:B--2---:R-:W0:Y:S02]  /*7410*/  I2F.U64 R0, R4 ;  /* 0x0000000400007312 */ /* 0x004e240000301000 */
[----:B0-----:R-:W-:-:S04]  /*7420*/  F2FP.PACK_AB R0, RZ, R0 ;  /* 0x00000000ff00723e */ /* 0x001fc800000000ff */
[----:B------:R-:W-:Y:S01]  /*7430*/  PRMT R27, R0, 0x7610, R27 ;  /* 0x00007610001b7816 */ /* 0x000fe2000000001b */
[----:B------:R-:W-:Y:S05]  /*7440*/  BRA `(.L_x_1426) ;  /* 0x0000004000007947 */ /* 0x000fea0003800000 */
.L_x_1449:
[----:B------:R-:W2:Y:S02]  /*7450*/  LDG.E R4, [R4.64] ;  /* 0x0000002404047981 */ /* 0x000ea4000c1e1900 */
[----:B--2---:R-:W0:Y:S02]  /*7460*/  I2F.U32 R0, R4 ;  /* 0x0000000400007306 */ /* 0x004e240000201000 */
[----:B0-----:R-:W-:-:S04]  /*7470*/  F2FP.PACK_AB R0, RZ, R0 ;  /* 0x00000000ff00723e */ /* 0x001fc800000000ff */
[----:B------:R-:W-:Y:S02]  /*7480*/  PRMT R27, R0, 0x7610, R27 ;  /* 0x00007610001b7816 */ /* 0x000fe4000000001b */
.L_x_1426:
        /* <DEDUP_REMOVED lines=18> */
.L_x_1456:
[----:B------:R-:W2:Y:S02]  /*75b0*/  LDG.E.U8 R4, [R4.64] ;  /* 0x0000002404047981 */ /* 0x000ea4000c1e1100 */
[----:B--2---:R-:W0:Y:S02]  /*75c0*/  I2F.U16 R0, R4 ;  /* 0x0000000400007306 */ /* 0x004e240000101000 */
[----:B0-----:R-:W-:Y:S01]  /*75d0*/  F2FP.PACK_AB R0, RZ, R0 ;  /* 0x00000000ff00723e */ /* 0x001fe200000000ff */
[----:B------:R-:W-:Y:S05]  /*75e0*/  BRA `(.L_x_1420) ;  /* 0x00000e0000007947 */ /* 0x000fea0003800000 */
.L_x_1455:
        /* <DEDUP_REMOVED lines=10> */
.L_x_1459:
[----:B------:R-:W2:Y:S02]  /*7690*/  LDG.E R4, [R4.64] ;  /* 0x0000002404047981 */ /* 0x000ea4000c1e1900 */
[----:B--2---:R-:W0:Y:S02]  /*76a0*/  I2F R0, R4 ;  /* 0x0000000400007306 */ /* 0x004e240000201400 */
[----:B0-----:R-:W-:Y:S01]  /*76b0*/  F2FP.PACK_AB R0, RZ, R0 ;  /* 0x00000000ff00723e */ /* 0x001fe200000000ff */
[----:B------:R-:W-:Y:S05]  /*76c0*/  BRA `(.L_x_1420) ;  /* 0x00000d2000007947 */ /* 0x000fea0003800000 */
.L_x_1458:
[----:B------:R-:W2:Y:S02]  /*76d0*/  LDG.E.U16 R4, [R4.64] ;  /* 0x0000002404047981 */ /* 0x000ea4000c1e1500 */
[----:B--2---:R-:W0:Y:S02]  /*76e0*/  I2F.S16 R0, R4 ;  /* 0x0000000400007306 */ /* 0x004e240000101400 */
[----:B0-----:R-:W-:Y:S01]  /*76f0*/  F2FP.PACK_AB R0, RZ, R0 ;  /* 0x00000000ff00723e */ /* 0x001fe200000000ff */
[----:B------:R-:W-:Y:S05]  /*7700*/  BRA `(.L_x_1420) ;  /* 0x00000ce000007947 */ /* 0x000fea0003800000 */
.L_x_1454:
        /* <DEDUP_REMOVED lines=9> */
.L_x_1461:
[----:B------:R0:W5:Y:S01]  /*77a0*/  LDG.E.U16 R0, [R4.64] ;  /* 0x0000002404007981 */ /* 0x000162000c1e1500 */
[----:B------:R-:W-:Y:S05]  /*77b0*/  BRA `(.L_x_1420) ;  /* 0x00000c3000007947 */ /* 0x000fea0003800000 */
.L_x_1460:
        /* <DEDUP_REMOVED lines=9> */
.L_x_1463:
[----:B------:R0:W5:Y:S01]  /*7850*/  LDG.E.U16 R0, [R4.64] ;  /* 0x0000002404007981 */ /* 0x000162000c1e1500 */
[----:B------:R-:W-:Y:S05]  /*7860*/  BRA `(.L_x_1420) ;  /* 0x00000b8000007947 */ /* 0x000fea0003800000 */
.L_x_1462:
[----:B------:R-:W2:Y:S02]  /*7870*/  LDG.E.64 R4, [R4.64] ;  /* 0x0000002404047981 */ /* 0x000ea4000c1e1b00 */
[----:B--2---:R-:W0:Y:S01]  /*7880*/  F2F.F32.F64 R0, R4 ;  /* 0x0000000400007310 */ /* 0x004e220000301000 */
[----:B------:R-:W0:-:S14]  /*7890*/  DSETP.GEU.AND P0, PT, |R4|, c[0x2][0x0], PT ;  /* 0x008000000400762a */ /* 0x000e1c0003f0e200 */
[----:B0-----:R-:W-:-:S05]  /*78a0*/  @!P0 FMUL R0, R0, 1.175494350822287508e-38 ;  /* 0x0080000000008820 */ /* 0x001fca0000400000 */
[----:B------:R-:W-:Y:S01]  /*78b0*/  F2FP.PACK_AB R0, RZ, R0 ;  /* 0x00000000ff00723e */ /* 0x000fe200000000ff */
[----:B------:R-:W-:Y:S05]  /*78c0*/  BRA `(.L_x_1420) ;  /* 0x00000b2000007947 */ /* 0x000fea0003800000 */
.L_x_1453:
        /* <DEDUP_REMOVED lines=13> */
.L_x_1466:
[----:B------:R-:W2:Y:S02]  /*79a0*/  LDG.E.64 R4, [R4.64] ;  /* 0x0000002404047981 */ /* 0x000ea4000c1e1b00 */
[----:B--2---:R-:W0:Y:S01]  /*79b0*/  F2F.F32.F64 R0, R4 ;  /* 0x0000000400007310 */ /* 0x004e220000301000 */
[----:B------:R-:W0:-:S14]  /*79c0*/  DSETP.GEU.AND P0, PT, |R4|, c[0x2][0x0], PT ;  /* 0x008000000400762a */ /* 0x000e1c0003f0e200 */
[----:B0-----:R-:W-:-:S05]  /*79d0*/  @!P0 FMUL R0, R0, 1.175494350822287508e-38 ;  /* 0x0080000000008820 */ /* 0x001fca0000400000 */
[----:B------:R-:W-:Y:S01]  /*79e0*/  F2FP.PACK_AB R0, RZ, R0 ;  /* 0x00000000ff00723e */ /* 0x000fe200000000ff */
[----:B------:R-:W-:Y:S05]  /*79f0*/  BRA `(.L_x_1420) ;  /* 0x000009f000007947 */ /* 0x000fea0003800000 */
.L_x_1465:
        /* <DEDUP_REMOVED lines=28> */
.L_x_1468:
        /* <DEDUP_REMOVED lines=12> */
[----:B------:R-:W-:Y:S01]  /*7c80*/  F2FP.PACK_AB R0, RZ, R0 ;  /* 0x00000000ff00723e */ /* 0x000fe200000000ff */
[----:B------:R-:W-:Y:S05]  /*7c90*/  BRA `(.L_x_1420) ;  /* 0x0000075000007947 */ /* 0x000fea0003800000 */
.L_x_1467:
[----:B------:R-:W2:Y:S02]  /*7ca0*/  LDG.E.U16 R0, [R4.64] ;  /* 0x0000002404007981 */ /* 0x000ea4000c1e1500 */
[----:B--2---:R-:W-:-:S04]  /*7cb0*/  PRMT R0, RZ, 0x5410, R0 ;  /* 0x00005410ff007816 */ /* 0x004fc80000000000 */
[----:B------:R-:W-:Y:S01]  /*7cc0*/  F2FP.PACK_AB R0, RZ, R0 ;  /* 0x00000000ff00723e */ /* 0x000fe200000000ff */
[----:B------:R-:W-:Y:S05]  /*7cd0*/  BRA `(.L_x_1420) ;  /* 0x0000071000007947 */ /* 0x000fea0003800000 */
.L_x_1464:
        /* <DEDUP_REMOVED lines=12> */
.L_x_1471:
        /* <DEDUP_REMOVED lines=21> */
.L_x_1475:
[----:B------:R-:W-:Y:S05]  /*7ef0*/  BSYNC B1 ;  /* 0x0000000000017941 */ /* 0x000fea0003800000 */
.L_x_1474:
[----:B------:R-:W-:Y:S01]  /*7f00*/  LEA R5, R0, 0x3b800000, 0x17 ;  /* 0x3b80000000057811 */ /* 0x000fe200078eb8ff */
[----:B------:R-:W-:-:S05]  /*7f10*/  IMAD.SHL.U32 R0, R3, 0x100000, RZ ;  /* 0x0010000003007824 */ /* 0x000fca00078e00ff */
[----:B------:R-:W-:Y:S02]  /*7f20*/  LOP3.LUT R0, R5, R0, R6, 0xfe, !PT ;  /* 0x0000000005007212 */ /* 0x000fe400078efe06 */
.L_x_1473:
[----:B------:R-:W-:Y:S05]  /*7f30*/  BSYNC B0 ;  /* 0x0000000000007941 */ /* 0x000fea0003800000 */
.L_x_1472:
[----:B------:R-:W-:Y:S01]  /*7f40*/  F2FP.PACK_AB R0, RZ, R0 ;  /* 0x00000000ff00723e */ /* 0x000fe200000000ff */
[----:B------:R-:W-:Y:S05]  /*7f50*/  BRA `(.L_x_1420) ;  /* 0x0000049000007947 */ /* 0x000fea0003800000 */
.L_x_1470:
        /* <DEDUP_REMOVED lines=21> */
.L_x_1479:
[----:B------:R-:W-:Y:S05]  /*80b0*/  BSYNC B1 ;  /* 0x0000000000017941 */ /* 0x000fea0003800000 */
.L_x_1478:
[----:B------:R-:W-:Y:S01]  /*80c0*/  LEA R5, R0, 0x37800000, 0x17 ;  /* 0x3780000000057811 */ /* 0x000fe200078eb8ff */
[----:B------:R-:W-:-:S05]  /*80d0*/  IMAD.SHL.U32 R0, R3, 0x200000, RZ ;  /* 0x0020000003007824 */ /* 0x000fca00078e00ff */
[----:B------:R-:W-:Y:S02]  /*80e0*/  LOP3.LUT R0, R5, R0, R6, 0xfe, !PT ;  /* 0x0000000005007212 */ /* 0x000fe400078efe06 */
.L_x_1477:
[----:B------:R-:W-:Y:S05]  /*80f0*/  BSYNC B0 ;  /* 0x0000000000007941 */ /* 0x000fea0003800000 */
.L_x_1476:
[----:B------:R-:W-:Y:S01]  /*8100*/  F2FP.PACK_AB R0, RZ, R0 ;  /* 0x00000000ff00723e */ /* 0x000fe200000000ff */
[----:B------:R-:W-:Y:S05]  /*8110*/  BRA `(.L_x_1420) ;  /* 0x000002d000007947 */ /* 0x000fea0003800000 */
.L_x_1469:
        /* <DEDUP_REMOVED lines=14> */
.L_x_1483:
[----:B------:R-:W-:Y:S05]  /*8200*/  BSYNC B0 ;  /* 0x0000000000007941 */ /* 0x000fea0003800000 */
.L_x_1482:
[----:B------:R-:W-:Y:S01]  /*8210*/  F2FP.PACK_AB R0, RZ, R0 ;  /* 0x00000000ff00723e */ /* 0x000fe200000000ff */
[----:B------:R-:W-:Y:S05]  /*8220*/  BRA `(.L_x_1420) ;  /* 0x000001c000007947 */ /* 0x000fea0003800000 */
.L_x_1457:
        /* <DEDUP_REMOVED lines=21> */
.L_x_1481:
[----:B------:R-:W2:Y:S02]  /*8380*/  LDG.E.64 R4, [R4.64] ;  /* 0x0000002404047981 */ /* 0x000ea4000c1e1b00 */
[----:B--2---:R-:W0:Y:S02]  /*8390*/  I2F.U64 R0, R4 ;  /* 0x0000000400007312 */ /* 0x004e240000301000 */
[----:B0-----:R-:W-:Y:S01]  /*83a0*/  F2FP.PACK_AB R0, RZ, R0 ;  /* 0x00000000ff00723e */ /* 0x001fe200000000ff */
[----:B------:R-:W-:Y:S05]  /*83b0*/  BRA `(.L_x_1420) ;  /* 0x0000003000007947 */ /* 0x000fea0003800000 */
.L_x_1480:
[----:B------:R-:W2:Y:S02]  /*83c0*/  LDG.E R4, [R4.64] ;  /* 0x0000002404047981 */ /* 0x000ea4000c1e1900 */
[----:B--2---:R-:W0:Y:S02]  /*83d0*/  I2F.U32 R0, R4 ;  /* 0x0000000400007306 */ /* 0x004e240000201000 */
[----:B0-----:R-:W-:-:S06]  /*83e0*/  F2FP.PACK_AB R0, RZ, R0 ;  /* 0x00000000ff00723e */ /* 0x001fcc00000000ff */
.L_x_1420:
[----:B------:R-:W-:Y:S05]  /*83f0*/  BSYNC B6 ;  /* 0x0000000000067941 */ /* 0x000fea0003800000 */
.L_x_1419:
        /* <DEDUP_REMOVED lines=9> */
[----:B-----5:R-:W-:Y:S02]  /*8490*/  @!P3 HADD2.F32 R2, -RZ, R2.H0_H0 ;  /* 0x20000002ff02b230 */ /* 0x020fe40000004100 */
[----:B------:R-:W-:Y:S02]  /*84a0*/  @!P2 HADD2.F32 R0, -RZ, R0.H0_H0 ;  /* 0x20000000ff00a230 */ /* 0x000fe40000004100 */
[----:B------:R-:W-:Y:S01]  /*84b0*/  @!P0 HADD2.F32 R25, -RZ, R25.H0_H0 ;  /* 0x20000019ff198230 */ /* 0x000fe20000004100 */
[C---:B------:R-:W-:Y:S01]  /*84c0*/  @!P3 FSETP.GT.FTZ.AND P4, PT, R2.reuse, -3, PT ;  /* 0xc04000000200b80b */ /* 0x040fe20003f94000 */
[----:B------:R-:W-:Y:S01]  /*84d0*/  @!P0 HADD2.F32 R24, -RZ, R24.H0_H0 ;  /* 0x20000018ff188230 */ /* 0x000fe20000004100 */
[----:B------:R-:W-:Y:S01]  /*84e0*/  @!P3 FSETP.GEU.FTZ.AND P1, PT, R2, 3, PT ;  /* 0x404000000200b80b */ /* 0x000fe20003f3e000 */
[----:B------:R-:W-:Y:S01]  /*84f0*/  @!P2 HADD2.F32 R27, -RZ, R27.H0_H0 ;  /* 0x2000001bff1ba230 */ /* 0x000fe20000004100 */
[C---:B------:R-:W-:Y:S02]  /*8500*/  @!P2 FSETP.GT.FTZ.AND P5, PT, R0.reuse, -3, PT ;  /* 0xc04000000000a80b */ /* 0x040fe40003fb4000 */
[----:B------:R-:W-:Y:S01]  /*8510*/  @!P2 FSETP.GEU.FTZ.AND P6, PT, R0, 3, PT ;  /* 0x404000000000a80b */ /* 0x000fe20003fde000 */
[----:B------:R-:W-:Y:S01]  /*8520*/  @!P0 FMUL.FTZ R24, R24, 0.16666667163372039795 ;  /* 0x3e2aaaab18188820 */ /* 0x000fe20000410000 */
[----:B------:R-:W-:Y:S01]  /*8530*/  @!P3 PLOP3.LUT P4, PT, P4, P1, PT, 0x20, 0x0 ;  /* 0x000000000000b81c */ /* 0x000fe20002782470 */
[----:B------:R-:W-:Y:S01]  /*8540*/  @!P2 FMUL.FTZ R27, R27, 0.16666667163372039795 ;  /* 0x3e2aaaab1b1ba820 */ /* 0x000fe20000410000 */
[----:B------:R-:W-:-:S02]  /*8550*/  @!P2 PLOP3.LUT P5, PT, P5, P6, PT, 0x20, 0x0 ;  /* 0x000000000000a81c */ /* 0x000fc40002fac470 */
[C---:B------:R-:W-:Y:S02]  /*8560*/  @!P0 FSETP.GT.FTZ.AND P1, PT, R25.reuse, -3, PT ;  /* 0xc04000001900880b */ /* 0x040fe40003f34000 */
[----:B------:R-:W-:Y:S02]  /*8570*/  @!P0 FSETP.GEU.FTZ.AND P6, PT, R25, 3, PT ;  /* 0x404000001900880b */ /* 0x000fe40003fde000 */
[----:B------:R-:W-:Y:S02]  /*8580*/  P2R R0, PR, RZ, 0x8 ;  /* 0x00000008ff007803 */ /* 0x000fe40000000000 */
[----:B------:R-:W-:Y:S02]  /*8590*/  @!P0 PLOP3.LUT P3, PT, P1, P6, PT, 0x20, 0x0 ;  /* 0x000000000000881c */ /* 0x000fe40000f6c470 */
[----:B------:R-:W-:Y:S02]  /*85a0*/  ISETP.GE.AND P1, PT, R19, R22, PT ;  /* 0x000000161300720c */ /* 0x000fe40003f26270 */
[----:B------:R-:W-:-:S09]  /*85b0*/  @!P2 FSEL R27, R27, RZ, P5 ;  /* 0x000000ff1b1ba208 */ /* 0x000fd20002800000 */
[----:B------:R-:W-:Y:S02]  /*85c0*/  P2R R2, PR, RZ, 0x8 ;  /* 0x00000008ff027803 */ /* 0x000fe40000000000 */
[----:B------:R-:W-:Y:S02]  /*85d0*/  @!P1 HADD2.F32 R26, -RZ, R26.H0_H0 ;  /* 0x2000001aff1a9230 */ /* 0x000fe40000004100 */
[----:B------:R-:W-:-:S03]  /*85e0*/  @!P1 HADD2.F32 R23, -RZ, R23.H0_H0 ;  /* 0x20000017ff179230 */ /* 0x000fc60000004100 */
[C---:B------:R-:W-:Y:S02]  /*85f0*/  @!P1 FSETP.GT.FTZ.AND P3, PT, R26.reuse, -3, PT ;  /* 0xc04000001a00980b */ /* 0x040fe40003f74000 */
[----:B------:R-:W-:Y:S01]  /*8600*/  @!P1 FSETP.GEU.FTZ.AND P6, PT, R26, 3, PT ;  /* 0x404000001a00980b */ /* 0x000fe20003fde000 */
[----:B------:R-:W-:-:S03]  /*8610*/  @!P1 FMUL.FTZ R23, R23, 0.16666667163372039795 ;  /* 0x3e2aaaab17179820 */ /* 0x000fc60000410000 */
[----:B------:R-:W-:Y:S02]  /*8620*/  @!P1 PLOP3.LUT P6, PT, P3, P6, PT, 0x20, 0x0 ;  /* 0x000000000000981c */ /* 0x000fe40001fcc470 */
[----:B------:R-:W-:Y:S02]  /*8630*/  ISETP.NE.AND P3, PT, R0, RZ, PT ;  /* 0x000000ff0000720c */ /* 0x000fe40003f65270 */
[----:B------:R-:W-:Y:S02]  /*8640*/  @!P1 FSEL R25, R23, RZ, P6 ;  /* 0x000000ff17199208 */ /* 0x000fe40003000000 */
[----:B------:R-:W-:Y:S02]  /*8650*/  @!P2 F2FP.PACK_AB R23, RZ, R27 ;  /* 0x0000001bff17a23e */ /* 0x000fe400000000ff */
[----:B------:R-:W-:-:S07]  /*8660*/  @!P1 F2FP.PACK_AB R25, RZ, R25 ;  /* 0x00000019ff19923e */ /* 0x000fce00000000ff */
[----:B------:R-:W-:-:S05]  /*8670*/  @!P3 HADD2.F32 R28, -RZ, R28.H0_H0 ;  /* 0x2000001cff1cb230 */ /* 0x000fca0000004100 */
[----:B------:R-:W-:-:S05]  /*8680*/  @!P3 FMUL.FTZ R28, R28, 0.16666667163372039795 ;  /* 0x3e2aaaab1c1cb820 */ /* 0x000fca0000410000 */
[----:B------:R-:W-:Y:S02]  /*8690*/  @!P3 FSEL R28, R28, RZ, P4 ;  /* 0x000000ff1c1cb208 */ /* 0x000fe40002000000 */
[----:B------:R-:W-:-:S04]  /*86a0*/  ISETP.NE.AND P4, PT, R2, RZ, PT ;  /* 0x000000ff0200720c */ /* 0x000fc80003f85270 */
[----:B------:R-:W-:-:S04]  /*86b0*/  @!P0 FSEL R24, R24, RZ, P4 ;  /* 0x000000ff18188208 */ /* 0x000fc80002000000 */
[----:B------:R-:W-:Y:S02]  /*86c0*/  @!P0 F2FP.PACK_AB R4, RZ, R24 ;  /* 0x00000018ff04823e */ /* 0x000fe400000000ff */
[----:B------:R-:W-:Y:S01]  /*86d0*/  @!P3 F2FP.PACK_AB R24, RZ, R28 ;  /* 0x0000001cff18b23e */ /* 0x000fe200000000ff */
        /* <DEDUP_REMOVED lines=16> */
[----:B------:R-:W-:Y:S01]  /*87e0*/  HADD2.F32 R0, -RZ, R4.H0_H0 ;  /* 0x20000004ff007230 */ /* 0x000fe20000004100 */
[----:B------:R-:W-:-:S03]  /*87f0*/  IMAD.MOV.U32 R17, RZ, RZ, R19 ;  /* 0x000000ffff117224 */ /* 0x000fc600078e0013 */
[----:B------:R-:W0:Y:S02]  /*8800*/  F2I.FTZ.TRUNC.NTZ R5, R0 ;  /* 0x0000000000057305 */ /* 0x000e24000021f100 */
[----:B0-----:R0:W-:Y:S01]  /*8810*/  STG.E.U8 [R2.64], R5 ;  /* 0x0000000502007986 */ /* 0x0011e2000c101124 */
[----:B------:R-:W-:Y:S05]  /*8820*/  BRA `(.L_x_1485) ;  /* 0x00000fd000007947 */ /* 0x000fea0003800000 */
.L_x_1489:
[----:B------:R-:W-:Y:S01]  /*8830*/  HADD2.F32 R5, -RZ, R4.H0_H0 ;  /* 0x20000004ff057230 */ /* 0x000fe20000004100 */
[----:B------:R-:W-:-:S05]  /*8840*/  IMAD.MOV.U32 R17, RZ, RZ, R19 ;  /* 0x000000ffff117224 */ /* 0x000fca00078e0013 */
[----:B------:R-:W0:Y:S02]  /*8850*/  F2I.S64.TRUNC R4, R5 ;  /* 0x0000000500047311 */ /* 0x000e24000020d900 */
[----:B0-----:R0:W-:Y:S01]  /*8860*/  STG.E.U8 [R2.64], R4 ;  /* 0x0000000402007986 */ /* 0x0011e2000c101124 */
[----:B------:R-:W-:Y:S05]  /*8870*/  BRA `(.L_x_1485) ;  /* 0x00000f8000007947 */ /* 0x000fea0003800000 */
.L_x_1488:
[----:B------:R-:W-:-:S13]  /*8880*/  ISETP.NE.AND P0, PT, R0, 0x2, PT ;  /* 0x000000020000780c */ /* 0x000fda0003f05270 */
[----:B------:R-:W-:Y:S05]  /*8890*/  @!P0 BRA `(.L_x_1491) ;  /* 0x000000e000008947 */ /* 0x000fea0003800000 */
[----:B------:R-:W-:-:S13]  /*88a0*/  ISETP.NE.AND P0, PT, R0, 0x3, PT ;  /* 0x000000030000780c */ /* 0x000fda0003f05270 */
[----:B------:R-:W-:Y:S05]  /*88b0*/  @!P0 BRA `(.L_x_1492) ;  /* 0x0000007000008947 */ /* 0x000fea0003800000 */
[----:B------:R-:W-:-:S13]  /*88c0*/  ISETP.NE.AND P0, PT, R0, 0x4, PT ;  /* 0x000000040000780c */ /* 0x000fda0003f05270 */
[----:B------:R-:W-:Y:S05]  /*88d0*/  @P0 BRA `(.L_x_1490) ;  /* 0x00000d4000000947 */ /* 0x000fea0003800000 */
[----:B------:R-:W-:Y:S01]  /*88e0*/  HADD2.F32 R4, -RZ, R4.H0_H0 ;  /* 0x20000004ff047230 */ /* 0x000fe20000004100 */
[----:B------:R-:W-:-:S05]  /*88f0*/  IMAD.MOV.U32 R17, RZ, RZ, R19 ;  /* 0x000000ffff117224 */ /* 0x000fca00078e0013 */
[----:B------:R-:W0:Y:S02]  /*8900*/  F2I.S64.TRUNC R4, R4 ;  /* 0x0000000400047311 */ /* 0x000e24000020d900 */
[----:B0-----:R0:W-:Y:S01]  /*8910*/  STG.E.64 [R2.64], R4 ;  /* 0x0000000402007986 */ /* 0x0011e2000c101b24 */
[----:B------:R-:W-:Y:S05]  /*8920*/  BRA `(.L_x_1485) ;  /* 0x00000ed000007947 */ /* 0x000fea0003800000 */
.L_x_1492:
[----:B------:R-:W-:Y:S01]  /*8930*/  HADD2.F32 R4, -RZ, R4.H0_H0 ;  /* 0x20000004ff047230 */ /* 0x000fe20000004100 */
[----:B------:R-:W-:-:S03]  /*8940*/  IMAD.MOV.U32 R17, RZ, RZ, R19 ;  /* 0x000000ffff117224 */ /* 0x000fc600078e0013 */
[----:B------:R-:W0:Y:S02]  /*8950*/  F2I.FTZ.TRUNC.NTZ R5, R4 ;  /* 0x0000000400057305 */ /* 0x000e24000021f100 */
[----:B0-----:R0:W-:Y:S01]  /*8960*/  STG.E [R2.64], R5 ;  /* 0x0000000502007986 */ /* 0x0011e2000c101924 */
[----:B------:R-:W-:Y:S05]  /*8970*/  BRA `(.L_x_1485) ;  /* 0x00000e8000007947 */ /* 0x000fea0003800000 */
.L_x_1491:
[----:B------:R-:W-:Y:S01]  /*8980*/  HADD2.F32 R4, -RZ, R4.H0_H0 ;  /* 0x20000004ff047230 */ /* 0x000fe20000004100 */
[----:B------:R-:W-:-:S03]  /*8990*/  IMAD.MOV.U32 R17, RZ, RZ, R19 ;  /* 0x000000ffff117224 */ /* 0x000fc600078e0013 */
[----:B------:R-:W0:Y:S02]  /*89a0*/  F2I.FTZ.TRUNC.NTZ R5, R4 ;  /* 0x0000000400057305 */ /* 0x000e24000021f100 */
[----:B0-----:R0:W-:Y:S01]  /*89b0*/  STG.E.U16 [R2.64], R5 ;  /* 0x0000000502007986 */ /* 0x0011e2000c101524 */
[----:B------:R-:W-:Y:S05]  /*89c0*/  BRA `(.L_x_1485) ;  /* 0x00000e3000007947 */ /* 0x000fea0003800000 */
.L_x_1487:
[----:B------:R-:W-:-:S13]  /*89d0*/  ISETP.GT.AND P0, PT, R0, 0x6, PT ;  /* 0x000000060000780c */ /* 0x000fda0003f04270 */
[----:B------:R-:W-:Y:S05]  /*89e0*/  @P0 BRA `(.L_x_1493) ;  /* 0x000000b000000947 */ /* 0x000fea0003800000 */
[----:B------:R-:W-:-:S13]  /*89f0*/  ISETP.NE.AND P0, PT, R0, 0x5, PT ;  /* 0x000000050000780c */ /* 0x000fda0003f05270 */
[----:B------:R-:W-:Y:S05]  /*8a00*/  @!P0 BRA `(.L_x_1494) ;  /* 0x0000006000008947 */ /* 0x000fea0003800000 */
[----:B------:R-:W-:-:S13]  /*8a10*/  ISETP.NE.AND P0, PT, R0, 0x6, PT ;  /* 0x000000060000780c */ /* 0x000fda0003f05270 */
[----:B------:R-:W-:Y:S05]  /*8a20*/  @P0 BRA `(.L_x_1490) ;  /* 0x00000bf000000947 */ /* 0x000fea0003800000 */
[----:B------:R-:W-:Y:S01]  /*8a30*/  HADD2.F32 R5, -RZ, R4.H0_H0 ;  /* 0x20000004ff057230 */ /* 0x000fe20000004100 */
[----:B------:R-:W-:-:S04]  /*8a40*/  IMAD.MOV.U32 R17, RZ, RZ, R19 ;  /* 0x000000ffff117224 */ /* 0x000fc800078e0013 */
[----:B------:R0:W-:Y:S01]  /*8a50*/  STG.E [R2.64], R5 ;  /* 0x0000000502007986 */ /* 0x0001e2000c101924 */
[----:B------:R-:W-:Y:S05]  /*8a60*/  BRA `(.L_x_1485) ;  /* 0x00000d9000007947 */ /* 0x000fea0003800000 */
.L_x_1494:
[----:B------:R0:W-:Y:S01]  /*8a70*/  STG.E.U16 [R2.64], R4 ;  /* 0x0000000402007986 */ /* 0x0001e2000c101524 */
[----:B------:R-:W-:Y:S01]  /*8a80*/  IMAD.MOV.U32 R17, RZ, RZ, R19 ;  /* 0x000000ffff117224 */ /* 0x000fe200078e0013 */
[----:B------:R-:W-:Y:S05]  /*8a90*/  BRA `(.L_x_1485) ;  /* 0x00000d6000007947 */ /* 0x000fea0003800000 */
.L_x_1493:
[----:B------:R-:W-:-:S13]  /*8aa0*/  ISETP.NE.AND P0, PT, R0, 0x7, PT ;  /* 0x000000070000780c */ /* 0x000fda0003f05270 */
[----:B------:R-:W-:Y:S05]  /*8ab0*/  @!P0 BRA `(.L_x_1495) ;  /* 0x000000f000008947 */ /* 0x000fea0003800000 */
[----:B------:R-:W-:-:S13]  /*8ac0*/  ISETP.NE.AND P0, PT, R0, 0x8, PT ;  /* 0x000000080000780c */ /* 0x000fda0003f05270 */
[----:B------:R-:W-:Y:S05]  /*8ad0*/  @!P0 BRA `(.L_x_1496) ;  /* 0x0000007000008947 */ /* 0x000fea0003800000 */
[----:B------:R-:W-:-:S13]  /*8ae0*/  ISETP.NE.AND P0, PT, R0, 0x9, PT ;  /* 0x000000090000780c */ /* 0x000fda0003f05270 */
[----:B------:R-:W-:Y:S05]  /*8af0*/  @P0 BRA `(.L_x_1490) ;  /* 0x00000b2000000947 */ /* 0x000fea0003800000 */
[----:B------:R-:W-:Y:S01]  /*8b00*/  HADD2.F32 R4, -RZ, R4.H0_H0 ;  /* 0x20000004ff047230 */ /* 0x000fe20000004100 */
[----:B------:R-:W-:Y:S02]  /*8b10*/  IMAD.MOV.U32 R5, RZ, RZ, RZ ;  /* 0x000000ffff057224 */ /* 0x000fe400078e00ff */
[----:B------:R-:W-:-:S03]  /*8b20*/  IMAD.MOV.U32 R17, RZ, RZ, R19 ;  /* 0x000000ffff117224 */ /* 0x000fc600078e0013 */
[----:B------:R0:W-:Y:S01]  /*8b30*/  STG.E.64 [R2.64], R4 ;  /* 0x0000000402007986 */ /* 0x0001e2000c101b24 */
[----:B------:R-:W-:Y:S05]  /*8b40*/  BRA `(.L_x_1485) ;  /* 0x00000cb000007947 */ /* 0x000fea0003800000 */
.L_x_1496:
[----:B------:R-:W-:Y:S01]  /*8b50*/  HADD2.F32 R0, -RZ, R4.H0_H0 ;  /* 0x20000004ff007230 */ /* 0x000fe20000004100 */
[----:B------:R-:W-:-:S04]  /*8b60*/  IMAD.MOV.U32 R17, RZ, RZ, R19 ;  /* 0x000000ffff117224 */ /* 0x000fc800078e0013 */
[----:B------:R-:W-:-:S04]  /*8b70*/  F2FP.PACK_AB R0, RZ, R0 ;  /* 0x00000000ff00723e */ /* 0x000fc800000000ff */
[----:B------:R-:W-:-:S05]  /*8b80*/  PRMT R0, R0, 0x5410, RZ ;  /* 0x0000541000007816 */ /* 0x000fca00000000ff */
[----:B------:R0:W-:Y:S01]  /*8b90*/  STG.E [R2.64], R0 ;  /* 0x0000000002007986 */ /* 0x0001e2000c101924 */
[----:B------:R-:W-:Y:S05]  /*8ba0*/  BRA `(.L_x_1485) ;  /* 0x00000c5000007947 */ /* 0x000fea0003800000 */
.L_x_1495:
[----:B------:R-:W-:Y:S01]  /*8bb0*/  HADD2.F32 R4, -RZ, R4.H0_H0 ;  /* 0x20000004ff047230 */ /* 0x000fe20000004100 */
[----:B------:R-:W-:-:S04]  /*8bc0*/  IMAD.MOV.U32 R17, RZ, RZ, R19 ;  /* 0x000000ffff117224 */ /* 0x000fc800078e0013 */
[----:B------:R-:W-:-:S06]  /*8bd0*/  FMUL.FTZ R4, R4, 1 ;  /* 0x3f80000004047820 */ /* 0x000fcc0000410000 */
[----:B------:R-:W0:Y:S02]  /*8be0*/  F2F.F64.F32 R4, R4 ;  /* 0x0000000400047310 */ /* 0x000e240000201800 */
[----:B0-----:R0:W-:Y:S01]  /*8bf0*/  STG.E.64 [R2.64], R4 ;  /* 0x0000000402007986 */ /* 0x0011e2000c101b24 */
[----:B------:R-:W-:Y:S05]  /*8c00*/  BRA `(.L_x_1485) ;  /* 0x00000bf000007947 */ /* 0x000fea0003800000 */
.L_x_1486:
        /* <DEDUP_REMOVED lines=10> */
[----:B------:R-:W-:-:S04]  /*8cb0*/  FSETP.NEU.FTZ.AND P0, PT, R4, RZ, PT ;  /* 0x000000ff0400720b */ /* 0x000fc80003f1d000 */
[----:B------:R-:W-:-:S05]  /*8cc0*/  SEL R5, RZ, 0x1, !P0 ;  /* 0x00000001ff057807 */ /* 0x000fca0004000000 */
[----:B------:R0:W-:Y:S01]  /*8cd0*/  STG.E.U8 [R2.64], R5 ;  /* 0x0000000502007986 */ /* 0x0001e2000c101124 */
[----:B------:R-:W-:Y:S05]  /*8ce0*/  BRA `(.L_x_1485) ;  /* 0x00000b1000007947 */ /* 0x000fea0003800000 */
.L_x_1499:
[----:B------:R-:W-:Y:S01]  /*8cf0*/  HADD2.F32 R4, -RZ, R4.H0_H0 ;  /* 0x20000004ff047230 */ /* 0x000fe20000004100 */
[----:B------:R-:W-:Y:S01]  /*8d00*/  CS2R R6, SRZ ;  /* 0x0000000000067805 */ /* 0x000fe2000001ff00 */
[----:B------:R-:W-:-:S03]  /*8d10*/  IMAD.MOV.U32 R17, RZ, RZ, R19 ;  /* 0x000000ffff117224 */ /* 0x000fc600078e0013 */
[----:B------:R-:W-:-:S06]  /*8d20*/  FMUL.FTZ R4, R4, 1 ;  /* 0x3f80000004047820 */ /* 0x000fcc0000410000 */
[----:B------:R-:W0:Y:S02]  /*8d30*/  F2F.F64.F32 R4, R4 ;  /* 0x0000000400047310 */ /* 0x000e240000201800 */
[----:B0-----:R0:W-:Y:S01]  /*8d40*/  STG.E.128 [R2.64], R4 ;  /* 0x0000000402007986 */ /* 0x0011e2000c101d24 */
[----:B------:R-:W-:Y:S05]  /*8d50*/  BRA `(.L_x_1485) ;  /* 0x00000aa000007947 */ /* 0x000fea0003800000 */
.L_x_1498:
        /* <DEDUP_REMOVED lines=21> */
.L_x_1503:
[----:B------:R-:W-:Y:S05]  /*8eb0*/  BSYNC B0 ;  /* 0x0000000000007941 */ /* 0x000fea0003800000 */
.L_x_1502:
[----:B------:R-:W-:Y:S01]  /*8ec0*/  LOP3.LUT R5, R0, R5, RZ, 0xfc, !PT ;  /* 0x0000000500057212 */ /* 0x000fe200078efcff */
[----:B------:R-:W-:-:S04]  /*8ed0*/  IMAD.MOV.U32 R17, RZ, RZ, R19 ;  /* 0x000000ffff117224 */ /* 0x000fc800078e0013 */
[----:B------:R0:W-:Y:S01]  /*8ee0*/  STG.E.U8 [R2.64], R5 ;  /* 0x0000000502007986 */ /* 0x0001e2000c101124 */
[----:B------:R-:W-:Y:S05]  /*8ef0*/  BRA `(.L_x_1485) ;  /* 0x0000090000007947 */ /* 0x000fea0003800000 */
.L_x_1501:
        /* <DEDUP_REMOVED lines=13> */
.L_x_1505:
[----:B------:R-:W-:Y:S01]  /*8fd0*/  IMAD.MOV.U32 R0, RZ, RZ, 0x7f ;  /* 0x0000007fff007424 */ /* 0x000fe200078e00ff */
[----:B------:R-:W-:-:S04]  /*8fe0*/  ISETP.GT.U32.AND P0, PT, R4, 0x7f800000, PT ;  /* 0x7f8000000400780c */ /* 0x000fc80003f04070 */
[----:B------:R-:W-:-:S04]  /*8ff0*/  SEL R0, R0, 0x7c, P0 ;  /* 0x0000007c00007807 */ /* 0x000fc80000000000 */
.L_x_1506:
[----:B------:R-:W-:Y:S05]  /*9000*/  BSYNC B0 ;  /* 0x0000000000007941 */ /* 0x000fea0003800000 */
.L_x_1504:
[----:B------:R-:W-:Y:S01]  /*9010*/  LOP3.LUT R4, R5, 0x80000000, RZ, 0xc0, !PT ;  /* 0x8000000005047812 */ /* 0x000fe200078ec0ff */
[----:B------:R-:W-:-:S03]  /*9020*/  IMAD.MOV.U32 R17, RZ, RZ, R19 ;  /* 0x000000ffff117224 */ /* 0x000fc600078e0013 */
[----:B------:R-:W-:-:S04]  /*9030*/  SHF.R.U32.HI R5, RZ, 0x18, R4 ;  /* 0x00000018ff057819 */ /* 0x000fc80000011604 */
[----:B------:R-:W-:-:S05]  /*9040*/  LOP3.LUT R5, R0, R5, RZ, 0xfc, !PT ;  /* 0x0000000500057212 */ /* 0x000fca00078efcff */
[----:B------:R0:W-:Y:S01]  /*9050*/  STG.E.U8 [R2.64], R5 ;  /* 0x0000000502007986 */ /* 0x0001e2000c101124 */
[----:B------:R-:W-:Y:S05]  /*9060*/  BRA `(.L_x_1485) ;  /* 0x0000079000007947 */ /* 0x000fea0003800000 */
.L_x_1500:
[----:B------:R-:W-:Y:S01]  /*9070*/  HADD2.F32 R0, -RZ, R4.H0_H0 ;  /* 0x20000004ff007230 */ /* 0x000fe20000004100 */
[----:B------:R-:W-:-:S04]  /*9080*/  IMAD.MOV.U32 R17, RZ, RZ, R19 ;  /* 0x000000ffff117224 */ /* 0x000fc800078e0013 */
[----:B------:R-:W-:-:S05]  /*9090*/  F2FP.BF16.PACK_AB R0, RZ, R0 ;  /* 0x00000000ff00723e */ /* 0x000fca00000010ff */
[----:B------:R0:W-:Y:S01]  /*90a0*/  STG.E.U16 [R2.64], R0 ;  /* 0x0000000002007986 */ /* 0x0001e2000c101524 */
[----:B------:R-:W-:Y:S05]  /*90b0*/  BRA `(.L_x_1485) ;  /* 0x0000074000007947 */ /* 0x000fea0003800000 */
.L_x_1497:
        /* <DEDUP_REMOVED lines=10> */
[----:B------:R-:W0:Y:S02]  /*9160*/  F2I.FTZ.U32.TRUNC.NTZ R5, R5 ;  /* 0x0000000500057305 */ /* 0x000e24000021f000 */
[----:B0-----:R0:W-:Y:S01]  /*9170*/  STG.E.U16 [R2.64], R5 ;  /* 0x0000000502007986 */ /* 0x0011e2000c101524 */
[----:B------:R-:W-:Y:S05]  /*9180*/  BRA `(.L_x_1485) ;  /* 0x0000067000007947 */ /* 0x000fea0003800000 */
.L_x_1509:
        /* <DEDUP_REMOVED lines=17> */
.L_x_1512:
[----:B------:R-:W-:-:S04]  /*92a0*/  LOP3.LUT R0, R7, 0x80000000, RZ, 0xc0, !PT ;  /* 0x8000000007007812 */ /* 0x000fc800078ec0ff */
[----:B------:R-:W-:-:S04]  /*92b0*/  SHF.R.U32.HI R5, RZ, 0x18, R0 ;  /* 0x00000018ff057819 */ /* 0x000fc80000011600 */
[----:B------:R-:W-:-:S04]  /*92c0*/  LOP3.LUT R4, R4, R5, RZ, 0xfc, !PT ;  /* 0x0000000504047212 */ /* 0x000fc800078efcff */
[----:B------:R-:W-:Y:S02]  /*92d0*/  PRMT R0, R4, 0x7610, R0 ;  /* 0x0000761004007816 */ /* 0x000fe40000000000 */
.L_x_1511:
[----:B------:R-:W-:Y:S05]  /*92e0*/  BSYNC B0 ;  /* 0x0000000000007941 */ /* 0x000fea0003800000 */
.L_x_1510:
[----:B------:R0:W-:Y:S01]  /*92f0*/  STG.E.U8 [R2.64], R0 ;  /* 0x0000000002007986 */ /* 0x0001e2000c101124 */
[----:B------:R-:W-:Y:S01]  /*9300*/  IMAD.MOV.U32 R17, RZ, RZ, R19 ;  /* 0x000000ffff117224 */ /* 0x000fe200078e0013 */
[----:B------:R-:W-:Y:S05]  /*9310*/  BRA `(.L_x_1485) ;  /* 0x000004e000007947 */ /* 0x000fea0003800000 */
.L_x_1508:
        /* <DEDUP_REMOVED lines=17> */
.L_x_1515:
[----:B------:R-:W-:-:S04]  /*9430*/  LOP3.LUT R0, R7, 0x80000000, RZ, 0xc0, !PT ;  /* 0x8000000007007812 */ /* 0x000fc800078ec0ff */
[----:B------:R-:W-:-:S04]  /*9440*/  SHF.R.U32.HI R5, RZ, 0x18, R0 ;  /* 0x00000018ff057819 */ /* 0x000fc80000011600 */
[----:B------:R-:W-:-:S04]  /*9450*/  LOP3.LUT R4, R4, R5, RZ, 0xfc, !PT ;  /* 0x0000000504047212 */ /* 0x000fc800078efcff */
[----:B------:R-:W-:Y:S02]  /*9460*/  PRMT R0, R4, 0x7610, R0 ;  /* 0x0000761004007816 */ /* 0x000fe40000000000 */
.L_x_1514:
[----:B------:R-:W-:Y:S05]  /*9470*/  BSYNC B0 ;  /* 0x0000000000007941 */ /* 0x000fea0003800000 */
.L_x_1513:
[----:B------:R0:W-:Y:S01]  /*9480*/  STG.E.U8 [R2.64], R0 ;  /* 0x0000000002007986 */ /* 0x0001e2000c101124 */
[----:B------:R-:W-:Y:S01]  /*9490*/  IMAD.MOV.U32 R17, RZ, RZ, R19 ;  /* 0x000000ffff117224 */ /* 0x000fe200078e0013 */
[----:B------:R-:W-:Y:S05]  /*94a0*/  BRA `(.L_x_1485) ;  /* 0x0000035000007947 */ /* 0x000fea0003800000 */
.L_x_1507:
        /* <DEDUP_REMOVED lines=8> */
[----:B------:R-:W-:-:S03]  /*9530*/  IMAD.MOV.U32 R17, RZ, RZ, R19 ;  /* 0x000000ffff117224 */ /* 0x000fc600078e0013 */
        /* <DEDUP_REMOVED lines=14> */
.L_x_1490:
        /* <DEDUP_REMOVED lines=21> */
.L_x_1517:
[----:B------:R-:W-:Y:S01]  /*9770*/  HADD2.F32 R4, -RZ, R4.H0_H0 ;  /* 0x20000004ff047230 */ /* 0x000fe20000004100 */
[----:B------:R-:W-:-:S05]  /*9780*/  IMAD.MOV.U32 R17, RZ, RZ, R19 ;  /* 0x000000ffff117224 */ /* 0x000fca00078e0013 */
[----:B------:R-:W0:Y:S02]  /*9790*/  F2I.U64.TRUNC R4, R4 ;  /* 0x0000000400047311 */ /* 0x000e24000020d800 */
[----:B0-----:R0:W-:Y:S01]  /*97a0*/  STG.E.64 [R2.64], R4 ;  /* 0x0000000402007986 */ /* 0x0011e2000c101b24 */
[----:B------:R-:W-:Y:S05]  /*97b0*/  BRA `(.L_x_1485) ;  /* 0x0000004000007947 */ /* 0x000fea0003800000 */
.L_x_1516:
[----:B------:R-:W-:Y:S01]  /*97c0*/  HADD2.F32 R4, -RZ, R4.H0_H0 ;  /* 0x20000004ff047230 */ /* 0x000fe20000004100 */
[----:B------:R-:W-:-:S03]  /*97d0*/  IMAD.MOV.U32 R17, RZ, RZ, R19 ;  /* 0x000000ffff117224 */ /* 0x000fc600078e0013 */
[----:B------:R-:W0:Y:S02]  /*97e0*/  F2I.FTZ.U32.TRUNC.NTZ R5, R4 ;  /* 0x0000000400057305 */ /* 0x000e24000021f000 */
[----:B0-----:R0:W-:Y:S02]  /*97f0*/  STG.E [R2.64], R5 ;  /* 0x0000000502007986 */ /* 0x0011e4000c101924 */
.L_x_1485:
[----:B--2---:R-:W-:Y:S05]  /*9800*/  BSYNC B6 ;  /* 0x0000000000067941 */ /* 0x004fea0003800000 */
.L_x_1484:
        /* <DEDUP_REMOVED lines=19> */
[----:B------:R-:W-:-:S06]  /*9940*/  HADD2.F32 R25, -RZ, R25.H0_H0 ;  /* 0x20000019ff197230 */ /* 0x000fcc0000004100 */
[----:B------:R-:W0:Y:S02]  /*9950*/  F2I.FTZ.TRUNC.NTZ R25, R25 ;  /* 0x0000001900197305 */ /* 0x000e24000021f100 */
[----:B0-----:R0:W-:Y:S01]  /*9960*/  STG.E.U8 [R2.64], R25 ;  /* 0x0000001902007986 */ /* 0x0011e2000c101124 */
[----:B------:R-:W-:Y:S05]  /*9970*/  BRA `(.L_x_1525) ;  /* 0x00000e8000007947 */ /* 0x000fea0003800000 */
.L_x_1523:
[----:B------:R-:W-:-:S06]  /*9980*/  HADD2.F32 R5, -RZ, R25.H0_H0 ;  /* 0x20000019ff057230 */ /* 0x000fcc0000004100 */
[----:B------:R-:W0:Y:S02]  /*9990*/  F2I.S64.TRUNC R4, R5 ;  /* 0x0000000500047311 */ /* 0x000e24000020d900 */
[----:B0-----:R0:W-:Y:S01]  /*99a0*/  STG.E.U8 [R2.64], R4 ;  /* 0x0000000402007986 */ /* 0x0011e2000c101124 */
[----:B------:R-:W-:Y:S05]  /*99b0*/  BRA `(.L_x_1525) ;  /* 0x00000e4000007947 */ /* 0x000fea0003800000 */
.L_x_1522:
        /* <DEDUP_REMOVED lines=10> */
.L_x_1527:
[----:B------:R-:W-:-:S06]  /*9a60*/  HADD2.F32 R25, -RZ, R25.H0_H0 ;  /* 0x20000019ff197230 */ /* 0x000fcc0000004100 */
[----:B------:R-:W0:Y:S02]  /*9a70*/  F2I.FTZ.TRUNC.NTZ R25, R25 ;  /* 0x0000001900197305 */ /* 0x000e24000021f100 */
[----:B0-----:R0:W-:Y:S01]  /*9a80*/  STG.E [R2.64], R25 ;  /* 0x0000001902007986 */ /* 0x0011e2000c101924 */
[----:B------:R-:W-:Y:S05]  /*9a90*/  BRA `(.L_x_1525) ;  /* 0x00000d6000007947 */ /* 0x000fea0003800000 */
.L_x_1526:
[----:B------:R-:W-:-:S06]  /*9aa0*/  HADD2.F32 R25, -RZ, R25.H0_H0 ;  /* 0x20000019ff197230 */ /* 0x000fcc0000004100 */
[----:B------:R-:W0:Y:S02]  /*9ab0*/  F2I.FTZ.TRUNC.NTZ R25, R25 ;  /* 0x0000001900197305 */ /* 0x000e24000021f100 */
[----:B0-----:R0:W-:Y:S01]  /*9ac0*/  STG.E.U16 [R2.64], R25 ;  /* 0x0000001902007986 */ /* 0x0011e2000c101524 */
[----:B------:R-:W-:Y:S05]  /*9ad0*/  BRA `(.L_x_1525) ;  /* 0x00000d2000007947 */ /* 0x000fea0003800000 */
.L_x_1521:
        /* <DEDUP_REMOVED lines=9> */
.L_x_1529:
[----:B------:R0:W-:Y:S01]  /*9b70*/  STG.E.U16 [R2.64], R25 ;  /* 0x0000001902007986 */ /* 0x0001e2000c101524 */
[----:B------:R-:W-:Y:S05]  /*9b80*/  BRA `(.L_x_1525) ;  /* 0x00000c7000007947 */ /* 0x000fea0003800000 */
.L_x_1528:
        /* <DEDUP_REMOVED lines=10> */
.L_x_1531:
[----:B------:R-:W-:-:S05]  /*9c30*/  HADD2.F32 R0, -RZ, R25.H0_H0 ;  /* 0x20000019ff007230 */ /* 0x000fca0000004100 */
[----:B------:R-:W-:-:S04]  /*9c40*/  F2FP.PACK_AB R0, RZ, R0 ;  /* 0x00000000ff00723e */ /* 0x000fc800000000ff */
[----:B------:R-:W-:-:S05]  /*9c50*/  PRMT R0, R0, 0x5410, RZ ;  /* 0x0000541000007816 */ /* 0x000fca00000000ff */
[----:B------:R0:W-:Y:S01]  /*9c60*/  STG.E [R2.64], R0 ;  /* 0x0000000002007986 */ /* 0x0001e2000c101924 */
[----:B------:R-:W-:Y:S05]  /*9c70*/  BRA `(.L_x_1525) ;  /* 0x00000b8000007947 */ /* 0x000fea0003800000 */
.L_x_1530:
[----:B------:R-:W-:-:S05]  /*9c80*/  HADD2.F32 R4, -RZ, R25.H0_H0 ;  /* 0x20000019ff047230 */ /* 0x000fca0000004100 */
[----:B------:R-:W-:-:S06]  /*9c90*/  FMUL.FTZ R4, R4, 1 ;  /* 0x3f80000004047820 */ /* 0x000fcc0000410000 */
[----:B------:R-:W0:Y:S02]  /*9ca0*/  F2F.F64.F32 R4, R4 ;  /* 0x0000000400047310 */ /* 0x000e240000201800 */
[----:B0-----:R0:W-:Y:S01]  /*9cb0*/  STG.E.64 [R2.64], R4 ;  /* 0x0000000402007986 */ /* 0x0011e2000c101b24 */
[----:B------:R-:W-:Y:S05]  /*9cc0*/  BRA `(.L_x_1525) ;  /* 0x00000b3000007947 */ /* 0x000fea0003800000 */
.L_x_1520:
        /* <DEDUP_REMOVED lines=13> */
.L_x_1534:
[----:B------:R-:W-:Y:S01]  /*9da0*/  HADD2.F32 R25, -RZ, R25.H0_H0 ;  /* 0x20000019ff197230 */ /* 0x000fe20000004100 */
[----:B------:R-:W-:-:S04]  /*9db0*/  CS2R R6, SRZ ;  /* 0x0000000000067805 */ /* 0x000fc8000001ff00 */
[----:B------:R-:W-:-:S06]  /*9dc0*/  FMUL.FTZ R4, R25, 1 ;  /* 0x3f80000019047820 */ /* 0x000fcc0000410000 */
[----:B------:R-:W0:Y:S02]  /*9dd0*/  F2F.F64.F32 R4, R4 ;  /* 0x0000000400047310 */ /* 0x000e240000201800 */
[----:B0-----:R0:W-:Y:S01]  /*9de0*/  STG.E.128 [R2.64], R4 ;  /* 0x0000000402007986 */ /* 0x0011e2000c101d24 */
[----:B------:R-:W-:Y:S05]  /*9df0*/  BRA `(.L_x_1525) ;  /* 0x00000a0000007947 */ /* 0x000fea0003800000 */
.L_x_1533:
        /* <DEDUP_REMOVED lines=21> */
.L_x_1538:
[----:B------:R-:W-:Y:S05]  /*9f50*/  BSYNC B0 ;  /* 0x0000000000007941 */ /* 0x000fea0003800000 */
.L_x_1537:
[----:B------:R-:W-:-:S05]  /*9f60*/  LOP3.LUT R5, R0, R5, RZ, 0xfc, !PT ;  /* 0x0000000500057212 */ /* 0x000fca00078efcff */
[----:B------:R0:W-:Y:S01]  /*9f70*/  STG.E.U8 [R2.64], R5 ;  /* 0x0000000502007986 */ /* 0x0001e2000c101124 */
[----:B------:R-:W-:Y:S05]  /*9f80*/  BRA `(.L_x_1525) ;  /* 0x0000087000007947 */ /* 0x000fea0003800000 */
.L_x_1536:
        /* <DEDUP_REMOVED lines=13> */
.L_x_1540:
[----:B------:R-:W-:Y:S01]  /*a060*/  IMAD.MOV.U32 R0, RZ, RZ, 0x7f ;  /* 0x0000007fff007424 */ /* 0x000fe200078e00ff */
[----:B------:R-:W-:-:S04]  /*a070*/  ISETP.GT.U32.AND P0, PT, R4, 0x7f800000, PT ;  /* 0x7f8000000400780c */ /* 0x000fc80003f04070 */
[----:B------:R-:W-:-:S04]  /*a080*/  SEL R0, R0, 0x7c, P0 ;  /* 0x0000007c00007807 */ /* 0x000fc80000000000 */
.L_x_1541:
[----:B------:R-:W-:Y:S05]  /*a090*/  BSYNC B0 ;  /* 0x0000000000007941 */ /* 0x000fea0003800000 */
.L_x_1539:
[----:B------:R-:W-:-:S04]  /*a0a0*/  LOP3.LUT R4, R25, 0x80000000, RZ, 0xc0, !PT ;  /* 0x8000000019047812 */ /* 0x000fc800078ec0ff */
[----:B------:R-:W-:-:S04]  /*a0b0*/  SHF.R.U32.HI R5, RZ, 0x18, R4 ;  /* 0x00000018ff057819 */ /* 0x000fc80000011604 */
[----:B------:R-:W-:-:S05]  /*a0c0*/  LOP3.LUT R5, R0, R5, RZ, 0xfc, !PT ;  /* 0x0000000500057212 */ /* 0x000fca00078efcff */
[----:B------:R0:W-:Y:S01]  /*a0d0*/  STG.E.U8 [R2.64], R5 ;  /* 0x0000000502007986 */ /* 0x0001e2000c101124 */
[----:B------:R-:W-:Y:S05]  /*a0e0*/  BRA `(.L_x_1525) ;  /* 0x0000071000007947 */ /* 0x000fea0003800000 */
.L_x_1535:
[----:B------:R-:W-:-:S05]  /*a0f0*/  HADD2.F32 R0, -RZ, R25.H0_H0 ;  /* 0x20000019ff007230 */ /* 0x000fca0000004100 */
[----:B------:R-:W-:-:S05]  /*a100*/  F2FP.BF16.PACK_AB R0, RZ, R0 ;  /* 0x00000000ff00723e */ /* 0x000fca00000010ff */
[----:B------:R0:W-:Y:S01]  /*a110*/  STG.E.U16 [R2.64], R0 ;  /* 0x0000000002007986 */ /* 0x0001e2000c101524 */
[----:B------:R-:W-:Y:S05]  /*a120*/  BRA `(.L_x_1525) ;  /* 0x000006d000007947 */ /* 0x000fea0003800000 */
.L_x_1532:
        /* <DEDUP_REMOVED lines=12> */
.L_x_1544:
        /* <DEDUP_REMOVED lines=17> */
.L_x_1547:
[----:B------:R-:W-:-:S04]  /*a300*/  LOP3.LUT R0, R25, 0x80000000, RZ, 0xc0, !PT ;  /* 0x8000000019007812 */ /* 0x000fc800078ec0ff */
[----:B------:R-:W-:-:S04]  /*a310*/  SHF.R.U32.HI R5, RZ, 0x18, R0 ;  /* 0x00000018ff057819 */ /* 0x000fc80000011600 */
[----:B------:R-:W-:-:S04]  /*a320*/  LOP3.LUT R4, R4, R5, RZ, 0xfc, !PT ;  /* 0x0000000504047212 */ /* 0x000fc800078efcff */
[----:B------:R-:W-:Y:S02]  /*a330*/  PRMT R0, R4, 0x7610, R0 ;  /* 0x0000761004007816 */ /* 0x000fe40000000000 */
.L_x_1546:
[----:B------:R-:W-:Y:S05]  /*a340*/  BSYNC B0 ;  /* 0x0000000000007941 */ /* 0x000fea0003800000 */
.L_x_1545:
[----:B------:R0:W-:Y:S01]  /*a350*/  STG.E.U8 [R2.64], R0 ;  /* 0x0000000002007986 */ /* 0x0001e2000c101124 */
[----:B------:R-:W-:Y:S05]  /*a360*/  BRA `(.L_x_1525) ;  /* 0x0000049000007947 */ /* 0x000fea0003800000 */
.L_x_1543:
        /* <DEDUP_REMOVED lines=17> */
.L_x_1550:
[----:B------:R-:W-:-:S04]  /*a480*/  LOP3.LUT R0, R25, 0x80000000, RZ, 0xc0, !PT ;  /* 0x8000000019007812 */ /* 0x000fc800078ec0ff */
[----:B------:R-:W-:-:S04]  /*a490*/  SHF.R.U32.HI R5, RZ, 0x18, R0 ;  /* 0x00000018ff057819 */ /* 0x000fc80000011600 */
[----:B------:R-:W-:-:S04]  /*a4a0*/  LOP3.LUT R4, R4, R5, RZ, 0xfc, !PT ;  /* 0x0000000504047212 */ /* 0x000fc800078efcff */
[----:B------:R-:W-:Y:S02]  /*a4b0*/  PRMT R0, R4, 0x7610, R0 ;  /* 0x0000761004007816 */ /* 0x000fe40000000000 */
.L_x_1549:
[----:B------:R-:W-:Y:S05]  /*a4c0*/  BSYNC B0 ;  /* 0x0000000000007941 */ /* 0x000fea0003800000 */
.L_x_1548:
[----:B------:R0:W-:Y:S01]  /*a4d0*/  STG.E.U8 [R2.64], R0 ;  /* 0x0000000002007986 */ /* 0x0001e2000c101124 */
[----:B------:R-:W-:Y:S05]  /*a4e0*/  BRA `(.L_x_1525) ;  /* 0x0000031000007947 */ /* 0x000fea0003800000 */
.L_x_1542:
        /* <DEDUP_REMOVED lines=22> */
.L_x_1524:
        /* <DEDUP_REMOVED lines=20> */
.L_x_1552:
[----:B------:R-:W-:-:S06]  /*a790*/  HADD2.F32 R4, -RZ, R25.H0_H0 ;  /* 0x20000019ff047230 */ /* 0x000fcc0000004100 */
[----:B------:R-:W0:Y:S02]  /*a7a0*/  F2I.U64.TRUNC R4, R4 ;  /* 0x0000000400047311 */ /* 0x000e24000020d800 */
[----:B0-----:R0:W-:Y:S01]  /*a7b0*/  STG.E.64 [R2.64], R4 ;  /* 0x0000000402007986 */ /* 0x0011e2000c101b24 */
[----:B------:R-:W-:Y:S05]  /*a7c0*/  BRA `(.L_x_1525) ;  /* 0x0000003000007947 */ /* 0x000fea0003800000 */
.L_x_1551:
[----:B------:R-:W-:-:S06]  /*a7d0*/  HADD2.F32 R25, -RZ, R25.H0_H0 ;  /* 0x20000019ff197230 */ /* 0x000fcc0000004100 */
[----:B------:R-:W0:Y:S02]  /*a7e0*/  F2I.FTZ.U32.TRUNC.NTZ R25, R25 ;  /* 0x0000001900197305 */ /* 0x000e24000021f000 */
[----:B0-----:R0:W-:Y:S02]  /*a7f0*/  STG.E [R2.64], R25 ;  /* 0x0000001902007986 */ /* 0x0011e4000c101924 */
.L_x_1525:
        /* <DEDUP_REMOVED lines=23> */
.L_x_1556:
[----:B------:R-:W-:-:S06]  /*a970*/  HADD2.F32 R5, -RZ, R24.H0_H0 ;  /* 0x20000018ff057230 */ /* 0x000fcc0000004100 */
[----:B------:R-:W0:Y:S02]  /*a980*/  F2I.S64.TRUNC R4, R5 ;  /* 0x0000000500047311 */ /* 0x000e24000020d900 */
[----:B0-----:R0:W-:Y:S01]  /*a990*/  STG.E.U8 [R2.64], R4 ;  /* 0x0000000402007986 */ /* 0x0011e2000c101124 */
[----:B------:R-:W-:Y:S05]  /*a9a0*/  BRA `(.L_x_1558) ;  /* 0x00000e4000007947 */ /* 0x000fea0003800000 */
.L_x_1555:
        /* <DEDUP_REMOVED lines=10> */
.L_x_1560:
[----:B------:R-:W-:-:S04]  /*aa50*/  HADD2.F32 R24, -RZ, R24.H0_H0 ;  /* 0x20000018ff187230 */ /* 0x000fc80000004100 */
[----:B------:R-:W0:Y:S02]  /*aa60*/  F2I.FTZ.TRUNC.NTZ R5, R24 ;  /* 0x0000001800057305 */ /* 0x000e24000021f100 */
[----:B0-----:R0:W-:Y:S01]  /*aa70*/  STG.E [R2.64], R5 ;  /* 0x0000000502007986 */ /* 0x0011e2000c101924 */
[----:B------:R-:W-:Y:S05]  /*aa80*/  BRA `(.L_x_1558) ;  /* 0x00000d6000007947 */ /* 0x000fea0003800000 */
.L_x_1559:
[----:B------:R-:W-:-:S04]  /*aa90*/  HADD2.F32 R24, -RZ, R24.H0_H0 ;  /* 0x20000018ff187230 */ /* 0x000fc80000004100 */
[----:B------:R-:W0:Y:S02]  /*aaa0*/  F2I.FTZ.TRUNC.NTZ R5, R24 ;  /* 0x0000001800057305 */ /* 0x000e24000021f100 */
[----:B0-----:R0:W-:Y:S01]  /*aab0*/  STG.E.U16 [R2.64], R5 ;  /* 0x0000000502007986 */ /* 0x0011e2000c101524 */
[----:B------:R-:W-:Y:S05]  /*aac0*/  BRA `(.L_x_1558) ;  /* 0x00000d2000007947 */ /* 0x000fea0003800000 */
.L_x_1554:
        /* <DEDUP_REMOVED lines=9> */
.L_x_1562:
[----:B------:R0:W-:Y:S01]  /*ab60*/  STG.E.U16 [R2.64], R24 ;  /* 0x0000001802007986 */ /* 0x0001e2000c101524 */
[----:B------:R-:W-:Y:S05]  /*ab70*/  BRA `(.L_x_1558) ;  /* 0x00000c7000007947 */ /* 0x000fea0003800000 */
.L_x_1561:
        /* <DEDUP_REMOVED lines=10> */
.L_x_1564:
[----:B------:R-:W-:-:S05]  /*ac20*/  HADD2.F32 R0, -RZ, R24.H0_H0 ;  /* 0x20000018ff007230 */ /* 0x000fca0000004100 */
[----:B------:R-:W-:-:S04]  /*ac30*/  F2FP.PACK_AB R0, RZ, R0 ;  /* 0x00000000ff00723e */ /* 0x000fc800000000ff */
[----:B------:R-:W-:-:S05]  /*ac40*/  PRMT R0, R0, 0x5410, RZ ;  /* 0x0000541000007816 */ /* 0x000fca00000000ff */
[----:B------:R0:W-:Y:S01]  /*ac50*/  STG.E [R2.64], R0 ;  /* 0x0000000002007986 */ /* 0x0001e2000c101924 */
[----:B------:R-:W-:Y:S05]  /*ac60*/  BRA `(.L_x_1558) ;  /* 0x00000b8000007947 */ /* 0x000fea0003800000 */
.L_x_1563:
[----:B------:R-:W-:-:S05]  /*ac70*/  HADD2.F32 R4, -RZ, R24.H0_H0 ;  /* 0x20000018ff047230 */ /* 0x000fca0000004100 */
[----:B------:R-:W-:-:S06]  /*ac80*/  FMUL.FTZ R4, R4, 1 ;  /* 0x3f80000004047820 */ /* 0x000fcc0000410000 */
[----:B------:R-:W0:Y:S02]  /*ac90*/  F2F.F64.F32 R4, R4 ;  /* 0x0000000400047310 */ /* 0x000e240000201800 */
[----:B0-----:R0:W-:Y:S01]  /*aca0*/  STG.E.64 [R2.64], R4 ;  /* 0x0000000402007986 */ /* 0x0011e2000c101b24 */
[----:B------:R-:W-:Y:S05]  /*acb0*/  BRA `(.L_x_1558) ;  /* 0x00000b3000007947 */ /* 0x000fea0003800000 */
.L_x_1553:
        /* <DEDUP_REMOVED lines=13> */
.L_x_1567:
[----:B------:R-:W-:Y:S01]  /*ad90*/  HADD2.F32 R24, -RZ, R24.H0_H0 ;  /* 0x20000018ff187230 */ /* 0x000fe20000004100 */
[----:B------:R-:W-:-:S04]  /*ada0*/  CS2R R6, SRZ ;  /* 0x0000000000067805 */ /* 0x000fc8000001ff00 */
[----:B------:R-:W-:-:S06]  /*adb0*/  FMUL.FTZ R4, R24, 1 ;  /* 0x3f80000018047820 */ /* 0x000fcc0000410000 */
[----:B------:R-:W0:Y:S02]  /*adc0*/  F2F.F64.F32 R4, R4 ;  /* 0x0000000400047310 */ /* 0x000e240000201800 */
[----:B0-----:R0:W-:Y:S01]  /*add0*/  STG.E.128 [R2.64], R4 ;  /* 0x0000000402007986 */ /* 0x0011e2000c101d24 */
[----:B------:R-:W-:Y:S05]  /*ade0*/  BRA `(.L_x_1558) ;  /* 0x00000a0000007947 */ /* 0x000fea0003800000 */
.L_x_1566:
        /* <DEDUP_REMOVED lines=21> */
.L_x_1571:
[----:B------:R-:W-:Y:S05]  /*af40*/  BSYNC B0 ;  /* 0x0000000000007941 */ /* 0x000fea0003800000 */
.L_x_1570:
[----:B------:R-:W-:-:S05]  /*af50*/  LOP3.LUT R5, R0, R5, RZ, 0xfc, !PT ;  /* 0x0000000500057212 */ /* 0x000fca00078efcff */
[----:B------:R0:W-:Y:S01]  /*af60*/  STG.E.U8 [R2.64], R5 ;  /* 0x0000000502007986 */ /* 0x0001e2000c101124 */
[----:B------:R-:W-:Y:S05]  /*af70*/  BRA `(.L_x_1558) ;  /* 0x0000087000007947 */ /* 0x000fea0003800000 */
.L_x_1569:
        /* <DEDUP_REMOVED lines=13> */
.L_x_1573:
[----:B------:R-:W-:Y:S01]  /*b050*/  IMAD.MOV.U32 R0, RZ, RZ, 0x7f ;  /* 0x0000007fff007424 */ /* 0x000fe200078e00ff */
[----:B------:R-:W-:-:S04]  /*b060*/  ISETP.GT.U32.AND P0, PT, R4, 0x7f800000, PT ;  /* 0x7f8000000400780c */ /* 0x000fc80003f04070 */
[----:B------:R-:W-:-:S04]  /*b070*/  SEL R0, R0, 0x7c, P0 ;  /* 0x0000007c00007807 */ /* 0x000fc80000000000 */
.L_x_1574:
[----:B------:R-:W-:Y:S05]  /*b080*/  BSYNC B0 ;  /* 0x0000000000007941 */ /* 0x000fea0003800000 */
.L_x_1572:
[----:B------:R-:W-:-:S04]  /*b090*/  LOP3.LUT R4, R5, 0x80000000, RZ, 0xc0, !PT ;  /* 0x8000000005047812 */ /* 0x000fc800078ec0ff */
[----:B------:R-:W-:-:S04]  /*b0a0*/  SHF.R.U32.HI R5, RZ, 0x18, R4 ;  /* 0x00000018ff057819 */ /* 0x000fc80000011604 */
[----:B------:R-:W-:-:S05]  /*b0b0*/  LOP3.LUT R5, R0, R5, RZ, 0xfc, !PT ;  /* 0x0000000500057212 */ /* 0x000fca00078efcff */
[----:B------:R0:W-:Y:S01]  /*b0c0*/  STG.E.U8 [R2.64], R5 ;  /* 0x0000000502007986 */ /* 0x0001e2000c101124 */
[----:B------:R-:W-:Y:S05]  /*b0d0*/  BRA `(.L_x_1558) ;  /* 0x0000071000007947 */ /* 0x000fea0003800000 */
.L_x_1568:
[----:B------:R-:W-:-:S05]  /*b0e0*/  HADD2.F32 R0, -RZ, R24.H0_H0 ;  /* 0x20000018ff007230 */ /* 0x000fca0000004100 */
[----:B------:R-:W-:-:S05]  /*b0f0*/  F2FP.BF16.PACK_AB R0, RZ, R0 ;  /* 0x00000000ff00723e */ /* 0x000fca00000010ff */
[----:B------:R0:W-:Y:S01]  /*b100*/  STG.E.U16 [R2.64], R0 ;  /* 0x0000000002007986 */ /* 0x0001e2000c101524 */
[----:B------:R-:W-:Y:S05]  /*b110*/  BRA `(.L_x_1558) ;  /* 0x000006d000007947 */ /* 0x000fea0003800000 */
.L_x_1565:
        /* <DEDUP_REMOVED lines=12> */
.L_x_1577:
        /* <DEDUP_REMOVED lines=17> */
.L_x_1580:
[----:B------:R-:W-:-:S04]  /*b2f0*/  LOP3.LUT R0, R7, 0x80000000, RZ, 0xc0, !PT ;  /* 0x8000000007007812 */ /* 0x000fc800078ec0ff */
[----:B------:R-:W-:-:S04]  /*b300*/  SHF.R.U32.HI R5, RZ, 0x18, R0 ;  /* 0x00000018ff057819 */ /* 0x000fc80000011600 */
[----:B------:R-:W-:-:S04]  /*b310*/  LOP3.LUT R4, R4, R5, RZ, 0xfc, !PT ;  /* 0x0000000504047212 */ /* 0x000fc800078efcff */
[----:B------:R-:W-:Y:S02]  /*b320*/  PRMT R0, R4, 0x7610, R0 ;  /* 0x0000761004007816 */ /* 0x000fe40000000000 */
.L_x_1579:
[----:B------:R-:W-:Y:S05]  /*b330*/  BSYNC B0 ;  /* 0x0000000000007941 */ /* 0x000fea0003800000 */
.L_x_1578:
[----:B------:R0:W-:Y:S01]  /*b340*/  STG.E.U8 [R2.64], R0 ;  /* 0x0000000002007986 */ /* 0x0001e2000c101124 */
[----:B------:R-:W-:Y:S05]  /*b350*/  BRA `(.L_x_1558) ;  /* 0x0000049000007947 */ /* 0x000fea0003800000 */
.L_x_1576:
        /* <DEDUP_REMOVED lines=17> */
.L_x_1583:
[----:B------:R-:W-:-:S04]  /*b470*/  LOP3.LUT R0, R7, 0x80000000, RZ, 0xc0, !PT ;  /* 0x8000000007007812 */ /* 0x000fc800078ec0ff */
[----:B------:R-:W-:-:S04]  /*b480*/  SHF.R.U32.HI R5, RZ, 0x18, R0 ;  /* 0x00000018ff057819 */ /* 0x000fc80000011600 */
[----:B------:R-:W-:-:S04]  /*b490*/  LOP3.LUT R4, R4, R5, RZ, 0xfc, !PT ;  /* 0x0000000504047212 */ /* 0x000fc800078efcff */
[----:B------:R-:W-:Y:S02]  /*b4a0*/  PRMT R0, R4, 0x7610, R0 ;  /* 0x0000761004007816 */ /* 0x000fe40000000000 */
.L_x_1582:
[----:B------:R-:W-:Y:S05]  /*b4b0*/  BSYNC B0 ;  /* 0x0000000000007941 */ /* 0x000fea0003800000 */
.L_x_1581:
[----:B------:R0:W-:Y:S01]  /*b4c0*/  STG.E.U8 [R2.64], R0 ;  /* 0x0000000002007986 */ /* 0x0001e2000c101124 */
[----:B------:R-:W-:Y:S05]  /*b4d0*/  BRA `(.L_x_1558) ;  /* 0x0000031000007947 */ /* 0x000fea0003800000 */
.L_x_1575:
[----:B------:R-:W-:-:S13]  /*b4e0*/  ISETP.NE.AND P0, PT, R0, 0x1c, PT ;  /* 0x0000001c0000780c */ /* 0x000fda0003f05270 */
[----:B------:R-:W-:Y:S05]  /*b4f0*/  @!P0 BRA `(.L_x_1584) ;  /* 0x000002c000008947 */ /* 0x000fea0003800000 */
[----:B------:R-:W-:-:S13]  /*b500*/  ISETP.NE.AND P0, PT, R0, 0x1d, PT ;  /* 0x0000001d0000780c */ /* 0x000fda0003f05270 */
[----:B------:R-:W-:Y:S05]  /*b510*/  @!P0 BRA `(.L_x_1585) ;  /* 0x0000026000008947 */ /* 0x000fea0003800000 */
[----:B------:R-:W-:-:S13]  /*b520*/  ISETP.NE.AND P0, PT, R0, 0x2c, PT ;  /* 0x0000002c0000780c */ /* 0x000fda0003f05270 */
[----:B------:R-:W-:Y:S05]  /*b530*/  @P0 BRA `(.L_x_1557) ;  /* 0x0000010000000947 */ /* 0x000fea0003800000 */
[----:B------:R-:W-:Y:S01]  /*b540*/  HADD2.F32 R5, -RZ, R24.H0_H0 ;  /* 0x20000018ff057230 */ /* 0x000fe20000004100 */
[----:B------:R-:W-:-:S04]  /*b550*/  PLOP3.LUT P0, PT, PT, PT, PT, 0x80, 0x0 ;  /* 0x000000000000781c */ /* 0x000fc80003f0f070 */
        /* <DEDUP_REMOVED lines=14> */
.L_x_1557:
        /* <DEDUP_REMOVED lines=20> */
.L_x_1585:
[----:B------:R-:W-:-:S06]  /*b780*/  HADD2.F32 R4, -RZ, R24.H0_H0 ;  /* 0x20000018ff047230 */ /* 0x000fcc0000004100 */
[----:B------:R-:W0:Y:S02]  /*b790*/  F2I.U64.TRUNC R4, R4 ;  /* 0x0000000400047311 */ /* 0x000e24000020d800 */
[----:B0-----:R0:W-:Y:S01]  /*b7a0*/  STG.E.64 [R2.64], R4 ;  /* 0x0000000402007986 */ /* 0x0011e2000c101b24 */
[----:B------:R-:W-:Y:S05]  /*b7b0*/  BRA `(.L_x_1558) ;  /* 0x0000003000007947 */ /* 0x000fea0003800000 */
.L_x_1584:
[----:B------:R-:W-:-:S04]  /*b7c0*/  HADD2.F32 R24, -RZ, R24.H0_H0 ;  /* 0x20000018ff187230 */ /* 0x000fc80000004100 */
[----:B------:R-:W0:Y:S02]  /*b7d0*/  F2I.FTZ.U32.TRUNC.NTZ R5, R24 ;  /* 0x0000001800057305 */ /* 0x000e24000021f000 */
[----:B0-----:R0:W-:Y:S02]  /*b7e0*/  STG.E [R2.64], R5 ;  /* 0x0000000502007986 */ /* 0x0011e4000c101924 */
.L_x_1558:
[----:B------:R-:W-:Y:S02]  /*b7f0*/  IADD3 R17, R17, 0x80, RZ ;  /* 0x0000008011117810 */ /* 0x000fe40007ffe0ff */
.L_x_1519:
[----:B------:R-:W-:Y:S05]  /*b800*/  BSYNC B6 ;  /* 0x0000000000067941 */ /* 0x000fea0003800000 */
.L_x_1518:
        /* <DEDUP_REMOVED lines=19> */
[----:B0-----:R-:W-:Y:S01]  /*b940*/  STG.E.U8 [R2.64], R23 ;  /* 0x0000001702007986 */ /* 0x001fe2000c101124 */
[----:B------:R-:W-:Y:S05]  /*b950*/  EXIT ;  /* 0x000000000000794d */ /* 0x000fea0003800000 */
.L_x_1589:
[----:B------:R-:W-:-:S06]  /*b960*/  HADD2.F32 R5, -RZ, R23.H0_H0 ;  /* 0x20000017ff057230 */ /* 0x000fcc0000004100 */
[----:B------:R-:W0:Y:S02]  /*b970*/  F2I.S64.TRUNC R4, R5 ;  /* 0x0000000500047311 */ /* 0x000e24000020d900 */
[----:B0-----:R-:W-:Y:S01]  /*b980*/  STG.E.U8 [R2.64], R4 ;  /* 0x0000000402007986 */ /* 0x001fe2000c101124 */
[----:B------:R-:W-:Y:S05]  /*b990*/  EXIT ;  /* 0x000000000000794d */ /* 0x000fea0003800000 */
.L_x_1588:
        /* <DEDUP_REMOVED lines=10> */
.L_x_1592:
[----:B------:R-:W-:-:S06]  /*ba40*/  HADD2.F32 R23, -RZ, R23.H0_H0 ;  /* 0x20000017ff177230 */ /* 0x000fcc0000004100 */
[----:B------:R-:W0:Y:S02]  /*ba50*/  F2I.FTZ.TRUNC.NTZ R23, R23 ;  /* 0x0000001700177305 */ /* 0x000e24000021f100 */
[----:B0-----:R-:W-:Y:S01]  /*ba60*/  STG.E [R2.64], R23 ;  /* 0x0000001702007986 */ /* 0x001fe2000c101924 */
[----:B------:R-:W-:Y:S05]  /*ba70*/  EXIT ;  /* 0x000000000000794d */ /* 0x000fea0003800000 */
.L_x_1591:
[----:B------:R-:W-:-:S06]  /*ba80*/  HADD2.F32 R23, -RZ, R23.H0_H0 ;  /* 0x20000017ff177230 */ /* 0x000fcc0000004100 */
[----:B------:R-:W0:Y:S02]  /*ba90*/  F2I.FTZ.TRUNC.NTZ R23, R23 ;  /* 0x0000001700177305 */ /* 0x000e24000021f100 */
[----:B0-----:R-:W-:Y:S01]  /*baa0*/  STG.E.U16 [R2.64], R23 ;  /* 0x0000001702007986 */ /* 0x001fe2000c101524 */
[----:B------:R-:W-:Y:S05]  /*bab0*/  EXIT ;  /* 0x000000000000794d */ /* 0x000fea0003800000 */
.L_x_1587:
        /* <DEDUP_REMOVED lines=9> */
.L_x_1594:
[----:B------:R-:W-:Y:S01]  /*bb50*/  STG.E.U16 [R2.64], R23 ;  /* 0x0000001702007986 */ /* 0x000fe2000c101524 */
[----:B------:R-:W-:Y:S05]  /*bb60*/  EXIT ;  /* 0x000000000000794d */ /* 0x000fea0003800000 */
.L_x_1593:
        /* <DEDUP_REMOVED lines=10> */
.L_x_1596:
[----:B------:R-:W-:-:S05]  /*bc10*/  HADD2.F32 R0, -RZ, R23.H0_H0 ;  /* 0x20000017ff007230 */ /* 0x000fca0000004100 */
[----:B------:R-:W-:-:S04]  /*bc20*/  F2FP.PACK_AB R0, RZ, R0 ;  /* 0x00000000ff00723e */ /* 0x000fc800000000ff */
[----:B------:R-:W-:-:S05]  /*bc30*/  PRMT R0, R0, 0x5410, RZ ;  /* 0x0000541000007816 */ /* 0x000fca00000000ff */
[----:B------:R-:W-:Y:S01]  /*bc40*/  STG.E [R2.64], R0 ;  /* 0x0000000002007986 */ /* 0x000fe2000c101924 */
[----:B------:R-:W-:Y:S05]  /*bc50*/  EXIT ;  /* 0x000000000000794d */ /* 0x000fea0003800000 */
.L_x_1595:
[----:B------:R-:W-:-:S05]  /*bc60*/  HADD2.F32 R4, -RZ, R23.H0_H0 ;  /* 0x20000017ff047230 */ /* 0x000fca0000004100 */
[----:B------:R-:W-:-:S06]  /*bc70*/  FMUL.FTZ R4, R4, 1 ;  /* 0x3f80000004047820 */ /* 0x000fcc0000410000 */
[----:B------:R-:W0:Y:S02]  /*bc80*/  F2F.F64.F32 R4, R4 ;  /* 0x0000000400047310 */ /* 0x000e240000201800 */
[----:B0-----:R-:W-:Y:S01]  /*bc90*/  STG.E.64 [R2.64], R4 ;  /* 0x0000000402007986 */ /* 0x001fe2000c101b24 */
[----:B------:R-:W-:Y:S05]  /*bca0*/  EXIT ;  /* 0x000000000000794d */ /* 0x000fea0003800000 */
.L_x_1586:
        /* <DEDUP_REMOVED lines=13> */
.L_x_1599:
[----:B------:R-:W-:Y:S01]  /*bd80*/  HADD2.F32 R23, -RZ, R23.H0_H0 ;  /* 0x20000017ff177230 */ /* 0x000fe20000004100 */
[----:B------:R-:W-:-:S04]  /*bd90*/  CS2R R6, SRZ ;  /* 0x0000000000067805 */ /* 0x000fc8000001ff00 */
[----:B------:R-:W-:-:S06]  /*bda0*/  FMUL.FTZ R4, R23, 1 ;  /* 0x3f80000017047820 */ /* 0x000fcc0000410000 */
[----:B------:R-:W0:Y:S02]  /*bdb0*/  F2F.F64.F32 R4, R4 ;  /* 0x0000000400047310 */ /* 0x000e240000201800 */
[----:B0-----:R-:W-:Y:S01]  /*bdc0*/  STG.E.128 [R2.64], R4 ;  /* 0x0000000402007986 */ /* 0x001fe2000c101d24 */
[----:B------:R-:W-:Y:S05]  /*bdd0*/  EXIT ;  /* 0x000000000000794d */ /* 0x000fea0003800000 */
.L_x_1598:
        /* <DEDUP_REMOVED lines=21> */
.L_x_1603:
[----:B------:R-:W-:Y:S05]  /*bf30*/  BSYNC B0 ;  /* 0x0000000000007941 */ /* 0x000fea0003800000 */
.L_x_1602:
[----:B------:R-:W-:-:S05]  /*bf40*/  LOP3.LUT R5, R0, R5, RZ, 0xfc, !PT ;  /* 0x0000000500057212 */ /* 0x000fca00078efcff */
[----:B------:R-:W-:Y:S01]  /*bf50*/  STG.E.U8 [R2.64], R5 ;  /* 0x0000000502007986 */ /* 0x000fe2000c101124 */
[----:B------:R-:W-:Y:S05]  /*bf60*/  EXIT ;  /* 0x000000000000794d */ /* 0x000fea0003800000 */
.L_x_1601:
        /* <DEDUP_REMOVED lines=13> */
.L_x_1605:
[----:B------:R-:W-:Y:S01]  /*c040*/  IMAD.MOV.U32 R0, RZ, RZ, 0x7f ;  /* 0x0000007fff007424 */ /* 0x000fe200078e00ff */
[----:B------:R-:W-:-:S04]  /*c050*/  ISETP.GT.U32.AND P0, PT, R4, 0x7f800000, PT ;  /* 0x7f8000000400780c */ /* 0x000fc80003f04070 */
[----:B------:R-:W-:-:S04]  /*c060*/  SEL R0, R0, 0x7c, P0 ;  /* 0x0000007c00007807 */ /* 0x000fc80000000000 */
.L_x_1606:
[----:B------:R-:W-:Y:S05]  /*c070*/  BSYNC B0 ;  /* 0x0000000000007941 */ /* 0x000fea0003800000 */
.L_x_1604:
[----:B------:R-:W-:-:S04]  /*c080*/  LOP3.LUT R4, R23, 0x80000000, RZ, 0xc0, !PT ;  /* 0x8000000017047812 */ /* 0x000fc800078ec0ff */
[----:B------:R-:W-:-:S04]  /*c090*/  SHF.R.U32.HI R5, RZ, 0x18, R4 ;  /* 0x00000018ff057819 */ /* 0x000fc80000011604 */
[----:B------:R-:W-:-:S05]  /*c0a0*/  LOP3.LUT R5, R0, R5, RZ, 0xfc, !PT ;  /* 0x0000000500057212 */ /* 0x000fca00078efcff */
[----:B------:R-:W-:Y:S01]  /*c0b0*/  STG.E.U8 [R2.64], R5 ;  /* 0x0000000502007986 */ /* 0x000fe2000c101124 */
[----:B------:R-:W-:Y:S05]  /*c0c0*/  EXIT ;  /* 0x000000000000794d */ /* 0x000fea0003800000 */
.L_x_1600:
[----:B------:R-:W-:-:S05]  /*c0d0*/  HADD2.F32 R0, -RZ, R23.H0_H0 ;  /* 0x20000017ff007230 */ /* 0x000fca0000004100 */
[----:B------:R-:W-:-:S05]  /*c0e0*/  F2FP.BF16.PACK_AB R0, RZ, R0 ;  /* 0x00000000ff00723e */ /* 0x000fca00000010ff */
[----:B------:R-:W-:Y:S01]  /*c0f0*/  STG.E.U16 [R2.64], R0 ;  /* 0x0000000002007986 */ /* 0x000fe2000c101524 */
[----:B------:R-:W-:Y:S05]  /*c100*/  EXIT ;  /* 0x000000000000794d */ /* 0x000fea0003800000 */
.L_x_1597:
        /* <DEDUP_REMOVED lines=12> */
.L_x_1609:
        /* <DEDUP_REMOVED lines=17> */
.L_x_1612:
[----:B------:R-:W-:-:S04]  /*c2e0*/  LOP3.LUT R0, R23, 0x80000000, RZ, 0xc0, !PT ;  /* 0x8000000017007812 */ /* 0x000fc800078ec0ff */
[----:B------:R-:W-:-:S04]  /*c2f0*/  SHF.R.U32.HI R5, RZ, 0x18, R0 ;  /* 0x00000018ff057819 */ /* 0x000fc80000011600 */
[----:B------:R-:W-:-:S04]  /*c300*/  LOP3.LUT R4, R4, R5, RZ, 0xfc, !PT ;  /* 0x0000000504047212 */ /* 0x000fc800078efcff */
[----:B------:R-:W-:Y:S02]  /*c310*/  PRMT R0, R4, 0x7610, R0 ;  /* 0x0000761004007816 */ /* 0x000fe40000000000 */
.L_x_1611:
[----:B------:R-:W-:Y:S05]  /*c320*/  BSYNC B0 ;  /* 0x0000000000007941 */ /* 0x000fea0003800000 */
.L_x_1610:
[----:B------:R-:W-:Y:S01]  /*c330*/  STG.E.U8 [R2.64], R0 ;  /* 0x0000000002007986 */ /* 0x000fe2000c101124 */
[----:B------:R-:W-:Y:S05]  /*c340*/  EXIT ;  /* 0x000000000000794d */ /* 0x000fea0003800000 */
.L_x_1608:
        /* <DEDUP_REMOVED lines=17> */
.L_x_1615:
[----:B------:R-:W-:-:S04]  /*c460*/  LOP3.LUT R0, R23, 0x80000000, RZ, 0xc0, !PT ;  /* 0x8000000017007812 */ /* 0x000fc800078ec0ff */
[----:B------:R-:W-:-:S04]  /*c470*/  SHF.R.U32.HI R5, RZ, 0x18, R0 ;  /* 0x00000018ff057819 */ /* 0x000fc80000011600 */
[----:B------:R-:W-:-:S04]  /*c480*/  LOP3.LUT R4, R4, R5, RZ, 0xfc, !PT ;  /* 0x0000000504047212 */ /* 0x000fc800078efcff */
[----:B------:R-:W-:Y:S02]  /*c490*/  PRMT R0, R4, 0x7610, R0 ;  /* 0x0000761004007816 */ /* 0x000fe40000000000 */
.L_x_1614:
[----:B------:R-:W-:Y:S05]  /*c4a0*/  BSYNC B0 ;  /* 0x0000000000007941 */ /* 0x000fea0003800000 */
.L_x_1613:
[----:B------:R-:W-:Y:S01]  /*c4b0*/  STG.E.U8 [R2.64], R0 ;  /* 0x0000000002007986 */ /* 0x000fe2000c101124 */
[----:B------:R-:W-:Y:S05]  /*c4c0*/  EXIT ;  /* 0x000000000000794d */ /* 0x000fea0003800000 */
.L_x_1607:
        /* <DEDUP_REMOVED lines=22> */
.L_x_1590:
        /* <DEDUP_REMOVED lines=20> */
.L_x_1617:
[----:B------:R-:W-:-:S06]  /*c770*/  HADD2.F32 R4, -RZ, R23.H0_H0 ;  /* 0x20000017ff047230 */ /* 0x000fcc0000004100 */
[----:B------:R-:W0:Y:S02]  /*c780*/  F2I.U64.TRUNC R4, R4 ;  /* 0x0000000400047311 */ /* 0x000e24000020d800 */
[----:B0-----:R-:W-:Y:S01]  /*c790*/  STG.E.64 [R2.64], R4 ;  /* 0x0000000402007986 */ /* 0x001fe2000c101b24 */
[----:B------:R-:W-:Y:S05]  /*c7a0*/  EXIT ;  /* 0x000000000000794d */ /* 0x000fea0003800000 */
.L_x_1616:
[----:B------:R-:W-:-:S06]  /*c7b0*/  HADD2.F32 R23, -RZ, R23.H0_H0 ;  /* 0x20000017ff177230 */ /* 0x000fcc0000004100 */
[----:B------:R-:W0:Y:S02]  /*c7c0*/  F2I.FTZ.U32.TRUNC.NTZ R23, R23 ;  /* 0x0000001700177305 */ /* 0x000e24000021f000 */
[----:B0-----:R-:W-:Y:S01]  /*c7d0*/  STG.E [R2.64], R23 ;  /* 0x0000001702007986 */ /* 0x001fe2000c101924 */
[----:B------:R-:W-:Y:S05]  /*c7e0*/  EXIT ;  /* 0x000000000000794d */ /* 0x000fea0003800000 */
.L_x_1618:
        /* <DEDUP_REMOVED lines=9> */
.L_x_5454:


//--------------------- .text._ZN2at6native18elementwise_kernelILi128ELi4EZNS0_22gpu_kernel_impl_nocastIZZZNS0_68_GLOBAL__N__08176361_30_ActivationHardsigmoidKernel_cu_1520ed90_304427hardsigmoid_backward_kernelERNS_18TensorIteratorBaseEENKUlvE_clEvENKUlvE1_clEvEUlN3c104HalfES9_E_EEvS5_RKT_EUliE_EEviT1_ --------------------------
	.section	.text._ZN2at6native18elementwise_kernelILi128ELi4EZNS0_22gpu_kernel_impl_nocastIZZZNS0_68_GLOBAL__N__08176361_30_ActivationHardsigmoidKernel_cu_1520ed90_304427hardsigmoid_backward_kernelERNS_18TensorIteratorBaseEENKUlvE_clEvENKUlvE1_clEvEUlN3c104HalfES9_E_EEvS5_RKT_EUliE_EEviT1_,"ax",@progbits
	.sectioninfo	@"SHI_REGISTERS=12"
	.align	128
        .global         _ZN2at6native18elementwise_kernelILi128ELi4EZNS0_22gpu_kernel_impl_nocastIZZZNS0_68_GLOBAL__N__08176361_30_ActivationHardsigmoidKernel_cu_1520ed90_304427hardsigmoid_backward_kernelERNS_18TensorIteratorBaseEENKUlvE_clEvENKUlvE1_clEvEUlN3c104HalfES9_E_EEvS5_RKT_EUliE_EEviT1_
        .type           _ZN2at6native18elementwise_kernelILi128ELi4EZNS0_22gpu_kernel_impl_nocastIZZZNS0_68_GLOBAL__N__08176361_30_ActivationHardsigmoidKernel_cu_1520ed90_304427hardsigmoid_backward_kernelERNS_18TensorIteratorBaseEENKUlvE_clEvENKUlvE1_clEvEUlN3c104HalfES9_E_EEvS5_RKT_EUliE_EEviT1_,@function
        .size           _ZN2at6native18elementwise_kernelILi128ELi4EZNS0_22gpu_kernel_impl_nocastIZZZNS0_68_GLOBAL__N__08176361_30_ActivationHardsigmoidKernel_cu_1520ed90_304427hardsigmoid_backward_kernelERNS_18TensorIteratorBaseEENKUlvE_clEvENKUlvE1_clEvEUlN3c104HalfES9_E_EEvS5_RKT_EUliE_EEviT1_,(.L_x_5455 - _ZN2at6native18elementwise_kernelILi128ELi4EZNS0_22gpu_kernel_impl_nocastIZZZNS0_68_GLOBAL__N__08176361_30_ActivationHardsigmoidKernel_cu_1520ed90_304427hardsigmoid_backward_kernelERNS_18TensorIteratorBaseEENKUlvE_clEvENKUlvE1_clEvEUlN3c104HalfES9_E_EEvS5_RKT_EUliE_EEviT1_)
        .other          _ZN2at6native18elementwise_kernelILi128ELi4EZNS0_22gpu_kernel_impl_nocastIZZZNS0_68_GLOBAL__N__08176361_30_ActivationHardsigmoidKernel_cu_1520ed90_304427hardsigmoid_backward_kernelERNS_18TensorIteratorBaseEENKUlvE_clEvENKUlvE1_clEvEUlN3c104HalfES9_E_EEvS5_RKT_EUliE_EEviT1_,@"STO_CUDA_ENTRY STV_DEFAULT"
_ZN2at6native18elementwise_kernelILi128ELi4EZNS0_22gpu_kernel_impl_nocastIZZZNS0_68_GLOBAL__N__08176361_30_ActivationHardsigmoidKernel_cu_1520ed90_304427hardsigmoid_backward_kernelERNS_18TensorIteratorBaseEENKUlvE_clEvENKUlvE1_clEvEUlN3c104HalfES9_E_EEvS5_RKT_EUliE_EEviT1_:
.text._ZN2at6native18elementwise_kernelILi128ELi4EZNS0_22gpu_kernel_impl_nocastIZZZNS0_68_GLOBAL__N__08176361_30_ActivationHardsigmoidKernel_cu_1520ed90_304427hardsigmoid_backward_kernelERNS_18TensorIteratorBaseEENKUlvE_clEvENKUlvE1_clEvEUlN3c104HalfES9_E_EEvS5_RKT_EUliE_EEviT1_:
        /* <DEDUP_REMOVED lines=261> */
.L_x_1621:
[----:B------:R-:W-:Y:S02]  /*1050*/  IADD3 R6, P1, R4, c[0x0][0x3d8], RZ ;  /* 0x0000f60004067a10 */ /* 0x000fe40007f3e0ff */
[----:B------:R-:W-:Y:S02]  /*1060*/  IADD3 R4, P0, R3, c[0x0][0x3d0], RZ ;  /* 0x0000f40003047a10 */ /* 0x000fe40007f1e0ff */
[----:B------:R-:W-:Y:S02]  /*1070*/  IADD3.X R7, RZ, c[0x0][0x3dc], RZ, P1, !PT ;  /* 0x0000f700ff077a10 */ /* 0x000fe40000ffe4ff */
[----:B------:R-:W-:-:S03]  /*1080*/  IADD3.X R5, RZ, c[0x0][0x3d4], RZ, P0, !PT ;  /* 0x0000f500ff057a10 */ /* 0x000fc600007fe4ff */
[----:B------:R-:W2:Y:S04]  /*1090*/  LDG.E.U16 R6, [R6.64] ;  /* 0x0000000406067981 */ /* 0x000ea8000c1e1500 */
[----:B------:R-:W3:Y:S01]  /*10a0*/  LDG.E.U16 R4, [R4.64] ;  /* 0x0000000404047981 */ /* 0x000ee2000c1e1500 */
[----:B------:R-:W-:Y:S01]  /*10b0*/  IADD3 R0, R0, 0x80, RZ ;  /* 0x0000008000007810 */ /* 0x000fe20007ffe0ff */
[----:B--2---:R-:W-:Y:S02]  /*10c0*/  HADD2.F32 R8, -RZ, R6.H0_H0 ;  /* 0x20000006ff087230 */ /* 0x004fe40000004100 */
[----:B---3--:R-:W-:-:S03]  /*10d0*/  HADD2.F32 R3, -RZ, R4.H0_H0 ;  /* 0x20000004ff037230 */ /* 0x008fc60000004100 */
[C---:B------:R-:W-:Y:S02]  /*10e0*/  FSETP.GT.FTZ.AND P0, PT, R8.reuse, -3, PT ;  /* 0xc04000000800780b */ /* 0x040fe40003f14000 */
[----:B------:R-:W-:Y:S01]  /*10f0*/  FSETP.GEU.FTZ.AND P1, PT, R8, 3, PT ;  /* 0x404000000800780b */ /* 0x000fe20003f3e000 */
[----:B------:R-:W-:-:S03]  /*1100*/  FMUL.FTZ R3, R3, 0.16666667163372039795 ;  /* 0x3e2aaaab03037820 */ /* 0x000fc60000410000 */
[----:B------:R-:W-:-:S04]  /*1110*/  PLOP3.LUT P0, PT, P0, P1, PT, 0x20, 0x0 ;  /* 0x000000000000781c */ /* 0x000fc80000702470 */
[----:B------:R-:W-:Y:S02]  /*1120*/  FSEL R3, R3, RZ, P0 ;  /* 0x000000ff03037208 */ /* 0x000fe40000000000 */
[----:B------:R-:W-:Y:S02]  /*1130*/  IADD3 R2, P0, R2, c[0x0][0x3c8], RZ ;  /* 0x0000f20002027a10 */ /* 0x000fe40007f1e0ff */
[----:B------:R-:W-:Y:S02]  /*1140*/  F2FP.PACK_AB R5, RZ, R3 ;  /* 0x00000003ff05723e */ /* 0x000fe400000000ff */
[----:B------:R-:W-:-:S05]  /*1150*/  IADD3.X R3, RZ, c[0x0][0x3cc], RZ, P0, !PT ;  /* 0x0000f300ff037a10 */ /* 0x000fca00007fe4ff */
[----:B------:R0:W-:Y:S04]  /*1160*/  STG.E.U16 [R2.64], R5 ;  /* 0x0000000502007986 */ /* 0x0001e8000c101504 */
.L_x_1620:
[----:B------:R-:W-:Y:S05]  /*1170*/  BSYNC B0 ;  /* 0x0000000000007941 */ /* 0x000fea0003800000 */
.L_x_1619:
        /* <DEDUP_REMOVED lines=256> */
.L_x_1624:
        /* <DEDUP_REMOVED lines=273> */
.L_x_1625:
        /* <DEDUP_REMOVED lines=18> */
.L_x_1623:
[----:B------:R-:W-:Y:S05]  /*33b0*/  BSYNC B0 ;  /* 0x0000000000007941 */ /* 0x000fea0003800000 */
.L_x_1622:
        /* <DEDUP_REMOVED lines=255> */
.L_x_1626:
[----:B------:R-:W-:Y:S02]  /*43b0*/  IADD3 R6, P1, R4, c[0x0][0x3d8], RZ ;  /* 0x0000f60004067a10 */ /* 0x000fe40007f3e0ff */
[----:B------:R-:W-:Y:S02]  /*43c0*/  IADD3 R4, P0, R3, c[0x0][0x3d0], RZ ;  /* 0x0000f40003047a10 */ /* 0x000fe40007f1e0ff */
[----:B------:R-:W-:Y:S02]  /*43d0*/  IADD3.X R7, RZ, c[0x0][0x3dc], RZ, P1, !PT ;  /* 0x0000f700ff077a10 */ /* 0x000fe40000ffe4ff */
[----:B------:R-:W-:-:S03]  /*43e0*/  IADD3.X R5, RZ, c[0x0][0x3d4], RZ, P0, !PT ;  /* 0x0000f500ff057a10 */ /* 0x000fc600007fe4ff */
[----:B------:R-:W2:Y:S04]  /*43f0*/  LDG.E.U16 R6, [R6.64] ;  /* 0x0000000406067981 */ /* 0x000ea8000c1e1500 */
[----:B------:R-:W3:Y:S01]  /*4400*/  LDG.E.U16 R4, [R4.64] ;  /* 0x0000000404047981 */ /* 0x000ee2000c1e1500 */
        /* <DEDUP_REMOVED lines=10> */
[----:B------:R-:W-:Y:S01]  /*44b0*/  STG.E.U16 [R2.64], R0 ;  /* 0x0000000002007986 */ /* 0x000fe2000c101504 */
[----:B------:R-:W-:Y:S05]  /*44c0*/  EXIT ;  /* 0x000000000000794d */ /* 0x000fea0003800000 */
.L_x_1627:
        /* <DEDUP_REMOVED lines=11> */
.L_x_5455:


//--------------------- .text._ZN2at6native27unrolled_elementwise_kernelIZZZNS0_68_GLOBAL__N__08176361_30_ActivationHardsigmoidKernel_cu_1520ed90_304427hardsigmoid_backward_kernelERNS_18TensorIteratorBaseEENKUlvE_clEvENKUlvE1_clEvEUlN3c104HalfES8_E_St5arrayIPcLm3EELi4E23TrivialOffsetCalculatorILi2EjESD_ILi1EjENS0_6memory15LoadWithoutCastENSG_16StoreWithoutCastEEEviT_T0_T2_T3_T4_T5_ --------------------------
	.section	.text._ZN2at6native27unrolled_elementwise_kernelIZZZNS0_68_GLOBAL__N__08176361_30_ActivationHardsigmoidKernel_cu_1520ed90_304427hardsigmoid_backward_kernelERNS_18TensorIteratorBaseEENKUlvE_clEvENKUlvE1_clEvEUlN3c104HalfES8_E_St5arrayIPcLm3EELi4E23TrivialOffsetCalculatorILi2EjESD_ILi1EjENS0_6memory15LoadWithoutCastENSG_16StoreWithoutCastEEEviT_T0_T2_T3_T4_T5_,"ax",@progbits
	.sectioninfo	@"SHI_REGISTERS=27"
	.align	128
        .global         _ZN2at6native27unrolled_elementwise_kernelIZZZNS0_68_GLOBAL__N__08176361_30_ActivationHardsigmoidKernel_cu_1520ed90_304427hardsigmoid_backward_kernelERNS_18TensorIteratorBaseEENKUlvE_clEvENKUlvE1_clEvEUlN3c104HalfES8_E_St5arrayIPcLm3EELi4E23TrivialOffsetCalculatorILi2EjESD_ILi1EjENS0_6memory15LoadWithoutCastENSG_16StoreWithoutCastEEEviT_T0_T2_T3_T4_T5_
        .type           _ZN2at6native27unrolled_elementwise_kernelIZZZNS0_68_GLOBAL__N__08176361_30_ActivationHardsigmoidKernel_cu_1520ed90_304427hardsigmoid_backward_kernelERNS_18TensorIteratorBaseEENKUlvE_clEvENKUlvE1_clEvEUlN3c104HalfES8_E_St5arrayIPcLm3EELi4E23TrivialOffsetCalculatorILi2EjESD_ILi1EjENS0_6memory15LoadWithoutCastENSG_16StoreWithoutCastEEEviT_T0_T2_T3_T4_T5_,@function
        .size           _ZN2at6native27unrolled_elementwise_kernelIZZZNS0_68_GLOBAL__N__08176361_30_ActivationHardsigmoidKernel_cu_1520ed90_304427hardsigmoid_backward_kernelERNS_18TensorIteratorBaseEENKUlvE_clEvENKUlvE1_clEvEUlN3c104HalfES8_E_St5arrayIPcLm3EELi4E23TrivialOffsetCalculatorILi2EjESD_ILi1EjENS0_6memory15LoadWithoutCastENSG_16StoreWithoutCastEEEviT_T0_T2_T3_T4_T5_,(.L_x_5456 - _ZN2at6native27unrolled_elementwise_kernelIZZZNS0_68_GLOBAL__N__08176361_30_ActivationHardsigmoidKernel_cu_1520ed90_304427hardsigmoid_backward_kernelERNS_18TensorIteratorBaseEENKUlvE_clEvENKUlvE1_clEvEUlN3c104HalfES8_E_St5arrayIPcLm3EELi4E23TrivialOffsetCalculatorILi2EjESD_ILi1EjENS0_6memory15LoadWithoutCastENSG_16StoreWithoutCastEEEviT_T0_T2_T3_T4_T5_)
        .other          _ZN2at6native27unrolled_elementwise_kernelIZZZNS0_68_GLOBAL__N__08176361_30_ActivationHardsigmoidKernel_cu_1520ed90_304427hardsigmoid_backward_kernelERNS_18TensorIteratorBaseEENKUlvE_clEvENKUlvE1_clEvEUlN3c104HalfES8_E_St5arrayIPcLm3EELi4E23TrivialOffsetCalculatorILi2EjESD_ILi1EjENS0_6memory15LoadWithoutCastENSG_16StoreWithoutCastEEEviT_T0_T2_T3_T4_T5_,@"STO_CUDA_ENTRY STV_DEFAULT"
_ZN2at6native27unrolled_elementwise_kernelIZZZNS0_68_GLOBAL__N__08176361_30_ActivationHardsigmoidKernel_cu_1520ed90_304427hardsigmoid_backward_kernelERNS_18TensorIteratorBaseEENKUlvE_clEvENKUlvE1_clEvEUlN3c104HalfES8_E_St5arrayIPcLm3EELi4E23TrivialOffsetCalculatorILi2EjESD_ILi1EjENS0_6memory15LoadWithoutCastENSG_16StoreWithoutCastEEEviT_T0_T2_T3_T4_T5_:
.text._ZN2at6native27unrolled_elementwise_kernelIZZZNS0_68_GLOBAL__N__08176361_30_ActivationHardsigmoidKernel_cu_1520ed90_304427hardsigmoid_backward_kernelERNS_18TensorIteratorBaseEENKUlvE_clEvENKUlvE1_clEvEUlN3c104HalfES8_E_St5arrayIPcLm3EELi4E23TrivialOffsetCalculatorILi2EjESD_ILi1EjENS0_6memory15LoadWithoutCastENSG_16StoreWithoutCastEEEviT_T0_T2_T3_T4_T5_:
        /* <DEDUP_REMOVED lines=14> */
[----:B------:R-:W-:Y:S01]  /*00e0*/  @!P4 IMAD.WIDE.U32 R10, R8, R9, c[0x0][0x190] ;  /* 0x00006400080ac625 */ /* 0x000fe200078e0009 */
[----:B------:R-:W-:-:S03]  /*00f0*/  PRMT R6, RZ, 0x7610, R6 ;  /* 0x00007610ff067816 */ /* 0x000fc60000000006 */
[----:B------:R-:W-:Y:S01]  /*0100*/  @!P4 IMAD.WIDE.U32 R8, R8, R9, c[0x0][0x188] ;  /* 0x000062000808c625 */ /* 0x000fe200078e0009 */
[----:B------:R0:W2:Y:S01]  /*0110*/  @!P4 LDG.E.U16 R4, [R10.64] ;  /* 0x000000040a04c981 */ /* 0x0000a2000c1e1500 */
[----:B------:R-:W-:-:S03]  /*0120*/  PRMT R7, RZ, 0x7610, R7 ;  /* 0x00007610ff077816 */ /* 0x000fc60000000007 */
[----:B------:R1:W3:Y:S03]  /*0130*/  @!P4 LDG.E.U16 R5, [R8.64] ;  /* 0x000000040805c981 */ /* 0x0002e6000c1e1500 */
[----:B------:R-:W-:Y:S01]  /*0140*/  @!P0 IMAD R16, R0, 0x200, R13 ;  /* 0x0000020000108824 */ /* 0x000fe200078e020d */
[----:B------:R-:W-:-:S04]  /*0150*/  @!P0 IADD3 R13, R13, 0x80, RZ ;  /* 0x000000800d0d8810 */ /* 0x000fc80007ffe0ff */
[----:B------:R-:W-:Y:S01]  /*0160*/  ISETP.GE.AND P2, PT, R13, R2, PT ;  /* 0x000000020d00720c */ /* 0x000fe20003f46270 */
[----:B------:R-:W-:-:S12]  /*0170*/  @!P0 IMAD.MOV.U32 R17, RZ, RZ, 0x2 ;  /* 0x00000002ff118424 */ /* 0x000fd800078e00ff */
[----:B------:R-:W-:Y:S01]  /*0180*/  @!P2 IMAD R14, R0, 0x200, R13 ;  /* 0x00000200000ea824 */ /* 0x000fe200078e020d */
[----:B------:R-:W-:Y:S01]  /*0190*/  @!P2 IADD3 R13, R13, 0x80, RZ ;  /* 0x000000800d0da810 */ /* 0x000fe20007ffe0ff */
[----:B------:R-:W-:-:S04]  /*01a0*/  @!P2 IMAD.MOV.U32 R15, RZ, RZ, 0x2 ;  /* 0x00000002ff0fa424 */ /* 0x000fc800078e00ff */
[----:B------:R-:W-:-:S04]  /*01b0*/  @!P2 IMAD.WIDE.U32 R22, R14, R15, c[0x0][0x190] ;  /* 0x000064000e16a625 */ /* 0x000fc800078e000f */
[----:B------:R-:W-:Y:S01]  /*01c0*/  @!P0 IMAD.WIDE.U32 R18, R16, R17, c[0x0][0x190] ;  /* 0x0000640010128625 */ /* 0x000fe200078e0011 */
[----:B------:R4:W5:Y:S01]  /*01d0*/  @!P2 LDG.E.U16 R6, [R22.64] ;  /* 0x000000041606a981 */ /* 0x000962000c1e1500 */
[----:B0-----:R-:W-:-:S03]  /*01e0*/  PRMT R11, RZ, 0x7610, R11 ;  /* 0x00007610ff0b7816 */ /* 0x001fc6000000000b */
[----:B------:R0:W5:Y:S01]  /*01f0*/  @!P0 LDG.E.U16 R7, [R18.64] ;  /* 0x0000000412078981 */ /* 0x000162000c1e1500 */
[----:B------:R-:W-:Y:S01]  /*0200*/  ISETP.GE.AND P1, PT, R13, R2, PT ;  /* 0x000000020d00720c */ /* 0x000fe20003f26270 */
[----:B------:R-:W-:-:S05]  /*0210*/  @!P0 IMAD.WIDE.U32 R16, R16, R17, c[0x0][0x188] ;  /* 0x0000620010108625 */ /* 0x000fca00078e0011 */
[----:B------:R-:W5:Y:S01]  /*0220*/  @!P0 LDG.E.U16 R11, [R16.64] ;  /* 0x00000004100b8981 */ /* 0x000f62000c1e1500 */
[----:B------:R-:W-:Y:S01]  /*0230*/  PRMT R12, RZ, 0x7610, R12 ;  /* 0x00007610ff0c7816 */ /* 0x000fe2000000000c */
[----:B------:R-:W-:Y:S01]  /*0240*/  @!P2 IMAD.WIDE.U32 R14, R14, R15, c[0x0][0x188] ;  /* 0x000062000e0ea625 */ /* 0x000fe200078e000f */
[----:B------:R-:W-:-:S04]  /*0250*/  PRMT R10, RZ, 0x7610, R10 ;  /* 0x00007610ff0a7816 */ /* 0x000fc8000000000a */
[----:B------:R-:W-:Y:S01]  /*0260*/  @!P1 IMAD R13, R0, 0x200, R13 ;  /* 0x00000200000d9824 */ /* 0x000fe200078e020d */
[----:B------:R-:W5:Y:S01]  /*0270*/  @!P2 LDG.E.U16 R12, [R14.64] ;  /* 0x000000040e0ca981 */ /* 0x000f62000c1e1500 */
[----:B------:R-:W-:Y:S01]  /*0280*/  @!P1 IMAD.MOV.U32 R24, RZ, RZ, 0x2 ;  /* 0x00000002ff189424 */ /* 0x000fe200078e00ff */
[----:B-1----:R-:W-:-:S03]  /*0290*/  PRMT R8, RZ, 0x7610, R8 ;  /* 0x00007610ff087816 */ /* 0x002fc60000000008 */
[----:B------:R-:W-:-:S04]  /*02a0*/  @!P1 IMAD.WIDE.U32 R20, R13, R24, c[0x0][0x190] ;  /* 0x000064000d149625 */ /* 0x000fc800078e0018 */
[----:B0-----:R-:W-:Y:S01]  /*02b0*/  @!P1 IMAD.WIDE.U32 R18, R13, R24, c[0x0][0x188] ;  /* 0x000062000d129625 */ /* 0x001fe200078e0018 */
[----:B------:R-:W5:Y:S04]  /*02c0*/  @!P1 LDG.E.U16 R10, [R20.64] ;  /* 0x00000004140a9981 */ /* 0x000f68000c1e1500 */
[----:B------:R-:W5:Y:S01]  /*02d0*/  @!P1 LDG.E.U16 R8, [R18.64] ;  /* 0x0000000412089981 */ /* 0x000f62000c1e1500 */
[----:B------:R-:W-:-:S05]  /*02e0*/  IMAD.MOV.U32 R9, RZ, RZ, R3 ;  /* 0x000000ffff097224 */ /* 0x000fca00078e0003 */
[C---:B------:R-:W-:Y:S02]  /*02f0*/  IADD3 R13, R9.reuse, 0x100, RZ ;  /* 0x00000100090d7810 */ /* 0x040fe40007ffe0ff */
[----:B----4-:R-:W-:Y:S02]  /*0300*/  IADD3 R23, R9, 0x80, RZ ;  /* 0x0000008009177810 */ /* 0x010fe40007ffe0ff */
[-C--:B------:R-:W-:Y:S02]  /*0310*/  ISETP.GE.AND P5, PT, R13, R2.reuse, PT ;  /* 0x000000020d00720c */ /* 0x080fe40003fa6270 */
[----:B------:R-:W-:Y:S02]  /*0320*/  ISETP.GE.AND P6, PT, R23, R2, PT ;  /* 0x000000021700720c */ /* 0x000fe40003fc6270 */
[----:B------:R-:W-:Y:S01]  /*0330*/  IADD3 R13, R9, 0x180, RZ ;  /* 0x00000180090d7810 */ /* 0x000fe20007ffe0ff */
[----:B------:R-:W-:-:S03]  /*0340*/  @!P4 IMAD.MOV.U32 R9, RZ, RZ, R23 ;  /* 0x000000ffff09c224 */ /* 0x000fc600078e0017 */
[----:B------:R-:W-:Y:S01]  /*0350*/  ISETP.GE.AND P3, PT, R13, R2, PT ;  /* 0x000000020d00720c */ /* 0x000fe20003f66270 */
[----:B------:R-:W-:Y:S01]  /*0360*/  BSSY B0, `(.L_x_1628) ;  /* 0x000002f000007945 */ /* 0x000fe20003800000 */
[----:B--2---:R-:W-:Y:S02]  /*0370*/  @!P4 HADD2.F32 R4, -RZ, R4.H0_H0 ;  /* 0x20000004ff04c230 */ /* 0x004fe40000004100 */
[----:B---3--:R-:W-:-:S03]  /*0380*/  @!P4 HADD2.F32 R5, -RZ, R5.H0_H0 ;  /* 0x20000005ff05c230 */ /* 0x008fc60000004100 */
[C---:B------:R-:W-:Y:S02]  /*0390*/  @!P4 FSETP.GT.FTZ.AND P0, PT, R4.reuse, -3, PT ;  /* 0xc04000000400c80b */ /* 0x040fe40003f14000 */
[----:B------:R-:W-:Y:S01]  /*03a0*/  @!P4 FSETP.GEU.FTZ.AND P1, PT, R4, 3, PT ;  /* 0x404000000400c80b */ /* 0x000fe20003f3e000 */
[----:B------:R-:W-:-:S03]  /*03b0*/  @!P4 FMUL.FTZ R5, R5, 0.16666667163372039795 ;  /* 0x3e2aaaab0505c820 */ /* 0x000fc60000410000 */
[----:B------:R-:W-:Y:S01]  /*03c0*/  @!P4 PLOP3.LUT P0, PT, P0, P1, PT, 0x20, 0x0 ;  /* 0x000000000000c81c */ /* 0x000fe20000702470 */
[----:B------:R-:W-:-:S03]  /*03d0*/  @!P4 IMAD R4, R0, 0x200, R3 ;  /* 0x000002000004c824 */ /* 0x000fc600078e0203 */
[----:B------:R-:W-:-:S04]  /*03e0*/  @!P4 FSEL R5, R5, RZ, P0 ;  /* 0x000000ff0505c208 */ /* 0x000fc80000000000 */
[----:B------:R-:W-:Y:S01]  /*03f0*/  @!P4 F2FP.PACK_AB R3, RZ, R5 ;  /* 0x00000005ff03c23e */ /* 0x000fe200000000ff */
[----:B-----5:R-:W-:Y:S02]  /*0400*/  @!P5 HADD2.F32 R6, -RZ, R6.H0_H0 ;  /* 0x20000006ff06d230 */ /* 0x020fe40000004100 */
[----:B------:R-:W-:-:S03]  /*0410*/  @!P6 HADD2.F32 R7, -RZ, R7.H0_H0 ;  /* 0x20000007ff07e230 */ /* 0x000fc60000004100 */
[C---:B------:R-:W-:Y:S02]  /*0420*/  @!P5 FSETP.GT.FTZ.AND P1, PT, R6.reuse, -3, PT ;  /* 0xc04000000600d80b */ /* 0x040fe40003f34000 */
[----:B------:R-:W-:Y:S02]  /*0430*/  @!P5 FSETP.GEU.FTZ.AND P2, PT, R6, 3, PT ;  /* 0x404000000600d80b */ /* 0x000fe40003f5e000 */
[C---:B------:R-:W-:Y:S02]  /*0440*/  @!P6 FSETP.GT.FTZ.AND P0, PT, R7.reuse, -3, PT ;  /* 0xc04000000700e80b */ /* 0x040fe40003f14000 */
[----:B------:R-:W-:Y:S02]  /*0450*/  @!P5 PLOP3.LUT P1, PT, P1, P2, PT, 0x20, 0x0 ;  /* 0x000000000000d81c */ /* 0x000fe40000f24470 */
[----:B------:R-:W-:Y:S01]  /*0460*/  @!P6 FSETP.GEU.FTZ.AND P2, PT, R7, 3, PT ;  /* 0x404000000700e80b */ /* 0x000fe20003f5e000 */
[----:B------:R-:W-:Y:S01]  /*0470*/  @!P4 IMAD.MOV.U32 R7, RZ, RZ, 0x2 ;  /* 0x00000002ff07c424 */ /* 0x000fe200078e00ff */
[----:B------:R-:W-:-:S03]  /*0480*/  @!P6 HADD2.F32 R11, -RZ, R11.H0_H0 ;  /* 0x2000000bff0be230 */ /* 0x000fc60000004100 */
[----:B------:R-:W-:Y:S01]  /*0490*/  @!P4 IMAD.WIDE.U32 R4, R4, R7, c[0x0][0x180] ;  /* 0x000060000404c625 */ /* 0x000fe200078e0007 */
[----:B------:R-:W-:-:S03]  /*04a0*/  @!P6 PLOP3.LUT P0, PT, P0, P2, PT, 0x20, 0x0 ;  /* 0x000000000000e81c */ /* 0x000fc60000704470 */
[----:B------:R-:W-:Y:S01]  /*04b0*/  @!P6 FMUL.FTZ R11, R11, 0.16666667163372039795 ;  /* 0x3e2aaaab0b0be820 */ /* 0x000fe20000410000 */
[----:B------:R0:W-:Y:S01]  /*04c0*/  @!P4 STG.E.U16 [R4.64], R3 ;  /* 0x000000030400c986 */ /* 0x0001e2000c101504 */
[----:B------:R-:W-:-:S03]  /*04d0*/  @!P5 HADD2.F32 R12, -RZ, R12.H0_H0 ;  /* 0x2000000cff0cd230 */ /* 0x000fc60000004100 */
[----:B------:R-:W-:Y:S02]  /*04e0*/  @!P6 FSEL R11, R11, RZ, P0 ;  /* 0x000000ff0b0be208 */ /* 0x000fe40000000000 */
[----:B------:R-:W-:Y:S01]  /*04f0*/  ISETP.GE.AND P0, PT, R9, R2, PT ;  /* 0x000000020900720c */ /* 0x000fe20003f06270 */
[----:B------:R-:W-:Y:S01]  /*0500*/  @!P5 FMUL.FTZ R12, R12, 0.16666667163372039795 ;  /* 0x3e2aaaab0c0cd820 */ /* 0x000fe20000410000 */
[----:B------:R-:W-:Y:S02]  /*0510*/  @!P3 HADD2.F32 R10, -RZ, R10.H0_H0 ;  /* 0x2000000aff0ab230 */ /* 0x000fe40000004100 */
[----:B------:R-:W-:Y:S02]  /*0520*/  @!P3 HADD2.F32 R8, -RZ, R8.H0_H0 ;  /* 0x20000008ff08b230 */ /* 0x000fe40000004100 */
[----:B------:R-:W-:Y:S02]  /*0530*/  @!P5 FSEL R12, R12, RZ, P1 ;  /* 0x000000ff0c0cd208 */ /* 0x000fe40000800000 */
[----:B------:R-:W-:-:S02]  /*0540*/  @!P3 FSETP.GT.FTZ.AND P1, PT, R10, -3, PT ;  /* 0xc04000000a00b80b */ /* 0x000fc40003f34000 */
[----:B------:R-:W-:Y:S01]  /*0550*/  @!P3 FSETP.GEU.FTZ.AND P2, PT, R10, 3, PT ;  /* 0x404000000a00b80b */ /* 0x000fe20003f5e000 */
[----:B------:R-:W-:Y:S01]  /*0560*/  @!P3 FMUL.FTZ R8, R8, 0.16666667163372039795 ;  /* 0x3e2aaaab0808b820 */ /* 0x000fe20000410000 */
[----:B------:R-:W-:Y:S02]  /*0570*/  @!P6 F2FP.PACK_AB R11, RZ, R11 ;  /* 0x0000000bff0be23e */ /* 0x000fe400000000ff */
[----:B------:R-:W-:Y:S02]  /*0580*/  @!P3 PLOP3.LUT P1, PT, P1, P2, PT, 0x20, 0x0 ;  /* 0x000000000000b81c */ /* 0x000fe40000f24470 */
[----:B------:R-:W-:Y:S01]  /*0590*/  @!P5 F2FP.PACK_AB R12, RZ, R12 ;  /* 0x0000000cff0cd23e */ /* 0x000fe200000000ff */
        /* <DEDUP_REMOVED lines=11> */
.L_x_1629:
[----:B0-----:R-:W-:Y:S05]  /*0650*/  BSYNC B0 ;  /* 0x0000000000007941 */ /* 0x001fea0003800000 */
.L_x_1628:
[----:B------:R-:W-:Y:S02]  /*0660*/  ISETP.GE.AND P0, PT, R9, R2, PT ;  /* 0x000000020900720c */ /* 0x000fe40003f06270 */
[----:B------:R-:W-:-:S04]  /*0670*/  @!P3 FSEL R8, R8, RZ, P1 ;  /* 0x000000ff0808b208 */ /* 0x000fc80000800000 */
[----:B------:R-:W-:-:S07]  /*0680*/  @!P3 F2FP.PACK_AB R8, RZ, R8 ;  /* 0x00000008ff08b23e */ /* 0x000fce00000000ff */
[----:B------:R-:W-:Y:S05]  /*0690*/  @P0 EXIT ;  /* 0x000000000000094d */ /* 0x000fea0003800000 */
[----:B------:R-:W-:Y:S02]  /*06a0*/  IMAD R2, R0, 0x200, R9 ;  /* 0x0000020000027824 */ /* 0x000fe400078e0209 */
[----:B------:R-:W-:-:S04]  /*06b0*/  IMAD.MOV.U32 R3, RZ, RZ, 0x2 ;  /* 0x00000002ff037424 */ /* 0x000fc800078e00ff */
[----:B------:R-:W-:-:S05]  /*06c0*/  IMAD.WIDE.U32 R2, R2, R3, c[0x0][0x180] ;  /* 0x0000600002027625 */ /* 0x000fca00078e0003 */
[----:B------:R-:W-:Y:S01]  /*06d0*/  STG.E.U16 [R2.64], R8 ;  /* 0x0000000802007986 */ /* 0x000fe2000c101504 */
[----:B------:R-:W-:Y:S05]  /*06e0*/  EXIT ;  /* 0x000000000000794d */ /* 0x000fea0003800000 */
.L_x_1630:
        /* <DEDUP_REMOVED lines=9> */
.L_x_5456:


//--------------------- .text._ZN2at6native29vectorized_elementwise_kernelILi2EZZZNS0_68_GLOBAL__N__08176361_30_ActivationHardsigmoidKernel_cu_1520ed90_304427hardsigmoid_backward_kernelERNS_18TensorIteratorBaseEENKUlvE_clEvENKUlvE1_clEvEUlN3c104HalfES8_E_St5arrayIPcLm3EEEEviT0_T1_ --------------------------
	.section	.text._ZN2at6native29vectorized_elementwise_kernelILi2EZZZNS0_68_GLOBAL__N__08176361_30_ActivationHardsigmoidKernel_cu_1520ed90_304427hardsigmoid_backward_kernelERNS_18TensorIteratorBaseEENKUlvE_clEvENKUlvE1_clEvEUlN3c104HalfES8_E_St5arrayIPcLm3EEEEviT0_T1_,"ax",@progbits
	.sectioninfo	@"SHI_REGISTERS=32"
	.align	128
        .global         _ZN2at6native29vectorized_elementwise_kernelILi2EZZZNS0_68_GLOBAL__N__08176361_30_ActivationHardsigmoidKernel_cu_1520ed90_304427hardsigmoid_backward_kernelERNS_18TensorIteratorBaseEENKUlvE_clEvENKUlvE1_clEvEUlN3c104HalfES8_E_St5arrayIPcLm3EEEEviT0_T1_
        .type           _ZN2at6native29vectorized_elementwise_kernelILi2EZZZNS0_68_GLOBAL__N__08176361_30_ActivationHardsigmoidKernel_cu_1520ed90_304427hardsigmoid_backward_kernelERNS_18TensorIteratorBaseEENKUlvE_clEvENKUlvE1_clEvEUlN3c104HalfES8_E_St5arrayIPcLm3EEEEviT0_T1_,@function
        .size           _ZN2at6native29vectorized_elementwise_kernelILi2EZZZNS0_68_GLOBAL__N__08176361_30_ActivationHardsigmoidKernel_cu_1520ed90_304427hardsigmoid_backward_kernelERNS_18TensorIteratorBaseEENKUlvE_clEvENKUlvE1_clEvEUlN3c104HalfES8_E_St5arrayIPcLm3EEEEviT0_T1_,(.L_x_5457 - _ZN2at6native29vectorized_elementwise_kernelILi2EZZZNS0_68_GLOBAL__N__08176361_30_ActivationHardsigmoidKernel_cu_1520ed90_304427hardsigmoid_backward_kernelERNS_18TensorIteratorBaseEENKUlvE_clEvENKUlvE1_clEvEUlN3c104HalfES8_E_St5arrayIPcLm3EEEEviT0_T1_)
        .other          _ZN2at6native29vectorized_elementwise_kernelILi2EZZZNS0_68_GLOBAL__N__08176361_30_ActivationHardsigmoidKernel_cu_1520ed90_304427hardsigmoid_backward_kernelERNS_18TensorIteratorBaseEENKUlvE_clEvENKUlvE1_clEvEUlN3c104HalfES8_E_St5arrayIPcLm3EEEEviT0_T1_,@"STO_CUDA_ENTRY STV_DEFAULT"
_ZN2at6native29vectorized_elementwise_kernelILi2EZZZNS0_68_GLOBAL__N__08176361_30_ActivationHardsigmoidKernel_cu_1520ed90_304427hardsigmoid_backward_kernelERNS_18TensorIteratorBaseEENKUlvE_clEvENKUlvE1_clEvEUlN3c104HalfES8_E_St5arrayIPcLm3EEEEviT0_T1_:
.text._ZN2at6native29vectorized_elementwise_kernelILi2EZZZNS0_68_GLOBAL__N__08176361_30_ActivationHardsigmoidKernel_cu_1520ed90_304427hardsigmoid_backward_kernelERNS_18TensorIteratorBaseEENKUlvE_clEvENKUlvE1_clEvEUlN3c104HalfES8_E_St5arrayIPcLm3EEEEviT0_T1_:
        /* <DEDUP_REMOVED lines=12> */
[----:B------:R-:W2:Y:S04]  /*00c0*/  LDG.E R12, [R10.64] ;  /* 0x000000040a0c7981 */ /* 0x000ea8000c1e1900 */
[----:B------:R-:W3:Y:S01]  /*00d0*/  LDG.E R15, [R10.64+0x200] ;  /* 0x000200040a0f7981 */ /* 0x000ee2000c1e1900 */
[----:B------:R-:W-:-:S03]  /*00e0*/  IMAD.WIDE.U32 R4, R2, 0x4, R4 ;  /* 0x0000000402047825 */ /* 0x000fc600078e0004 */
[----:B------:R-:W4:Y:S04]  /*00f0*/  LDG.E R16, [R10.64+0x400] ;  /* 0x000400040a107981 */ /* 0x000f28000c1e1900 */
[----:B------:R-:W5:Y:S04]  /*0100*/  LDG.E R14, [R4.64] ;  /* 0x00000004040e7981 */ /* 0x000f68000c1e1900 */
[----:B------:R4:W4:Y:S04]  /*0110*/  LDG.E R17, [R10.64+0x600] ;  /* 0x000600040a117981 */ /* 0x000928000c1e1900 */
[----:B------:R5:W4:Y:S04]  /*0120*/  LDG.E R8, [R4.64+0x200] ;  /* 0x0002000404087981 */ /* 0x000b28000c1e1900 */
[----:B------:R5:W4:Y:S04]  /*0130*/  LDG.E R6, [R4.64+0x400] ;  /* 0x0004000404067981 */ /* 0x000b28000c1e1900 */
[----:B------:R5:W4:Y:S01]  /*0140*/  LDG.E R7, [R4.64+0x600] ;  /* 0x0006000404077981 */ /* 0x000b22000c1e1900 */
[----:B--2---:R-:W-:-:S02]  /*0150*/  HADD2.F32 R9, -RZ, R12.H0_H0 ;  /* 0x2000000cff097230 */ /* 0x004fc40000004100 */
[----:B------:R-:W-:-:S03]  /*0160*/  HADD2.F32 R12, -RZ, R12.H1_H1 ;  /* 0x3000000cff0c7230 */ /* 0x000fc60000004100 */
[C---:B------:R-:W-:Y:S02]  /*0170*/  FSETP.GT.FTZ.AND P3, PT, R9.reuse, -3, PT ;  /* 0xc04000000900780b */ /* 0x040fe40003f74000 */
[----:B------:R-:W-:Y:S01]  /*0180*/  FSETP.GEU.FTZ.AND P1, PT, R9, 3, PT ;  /* 0x404000000900780b */ /* 0x000fe20003f3e000 */
[--C-:B-----5:R-:W-:Y:S01]  /*0190*/  HADD2.F32 R4, -RZ, R14.reuse.H0_H0 ;  /* 0x2000000eff047230 */ /* 0x120fe20000004100 */
[C---:B------:R-:W-:Y:S01]  /*01a0*/  FSETP.GT.FTZ.AND P4, PT, R12.reuse, -3, PT ;  /* 0xc04000000c00780b */ /* 0x040fe20003f94000 */
[--C-:B---3--:R-:W-:Y:S01]  /*01b0*/  HADD2.F32 R9, -RZ, R15.reuse.H1_H1 ;  /* 0x3000000fff097230 */ /* 0x108fe20000004100 */
[----:B------:R-:W-:Y:S01]  /*01c0*/  FSETP.GEU.FTZ.AND P2, PT, R12, 3, PT ;  /* 0x404000000c00780b */ /* 0x000fe20003f5e000 */
[----:B------:R-:W-:Y:S01]  /*01d0*/  HADD2.F32 R5, -RZ, R14.H1_H1 ;  /* 0x3000000eff057230 */ /* 0x000fe20000004100 */
[----:B------:R-:W-:Y:S01]  /*01e0*/  FMUL.FTZ R4, R4, 0.16666667163372039795 ;  /* 0x3e2aaaab04047820 */ /* 0x000fe20000410000 */
[----:B------:R-:W-:Y:S01]  /*01f0*/  HADD2.F32 R13, -RZ, R15.H0_H0 ;  /* 0x2000000fff0d7230 */ /* 0x000fe20000004100 */
[----:B------:R-:W-:Y:S01]  /*0200*/  PLOP3.LUT P3, PT, P3, P1, PT, 0x20, 0x0 ;  /* 0x000000000000781c */ /* 0x000fe20001f62470 */
[--C-:B----4-:R-:W-:Y:S01]  /*0210*/  HADD2.F32 R10, -RZ, R16.reuse.H0_H0 ;  /* 0x20000010ff0a7230 */ /* 0x110fe20000004100 */
[----:B------:R-:W-:Y:S01]  /*0220*/  FSETP.GT.FTZ.AND P0, PT, R9, -3, PT ;  /* 0xc04000000900780b */ /* 0x000fe20003f14000 */
[----:B------:R-:W-:Y:S01]  /*0230*/  FMUL.FTZ R5, R5, 0.16666667163372039795 ;  /* 0x3e2aaaab05057820 */ /* 0x000fe20000410000 */
[----:B------:R-:W-:Y:S01]  /*0240*/  FSETP.GEU.FTZ.AND P1, PT, R9, 3, PT ;  /* 0x404000000900780b */ /* 0x000fe20003f3e000 */
[----:B------:R-:W-:Y:S01]  /*0250*/  HADD2.F32 R9, -RZ, R16.H1_H1 ;  /* 0x30000010ff097230 */ /* 0x000fe20000004100 */
[----:B------:R-:W-:Y:S01]  /*0260*/  PLOP3.LUT P4, PT, P4, P2, PT, 0x20, 0x0 ;  /* 0x000000000000781c */ /* 0x000fe20002784470 */
[----:B------:R-:W-:Y:S01]  /*0270*/  HADD2.F32 R12, -RZ, R17.H0_H0 ;  /* 0x20000011ff0c7230 */ /* 0x000fe20000004100 */
[----:B------:R-:W-:-:S02]  /*0280*/  FSEL R4, R4, RZ, P3 ;  /* 0x000000ff04047208 */ /* 0x000fc40001800000 */
[C---:B------:R-:W-:Y:S02]  /*0290*/  FSETP.GT.FTZ.AND P6, PT, R13.reuse, -3, PT ;  /* 0xc04000000d00780b */ /* 0x040fe40003fd4000 */
[----:B------:R-:W-:Y:S02]  /*02a0*/  FSETP.GEU.FTZ.AND P5, PT, R13, 3, PT ;  /* 0x404000000d00780b */ /* 0x000fe40003fbe000 */
[C---:B------:R-:W-:Y:S02]  /*02b0*/  FSETP.GT.FTZ.AND P2, PT, R10.reuse, -3, PT ;  /* 0xc04000000a00780b */ /* 0x040fe40003f54000 */
[----:B------:R-:W-:Y:S01]  /*02c0*/  FSETP.GEU.FTZ.AND P3, PT, R10, 3, PT ;  /* 0x404000000a00780b */ /* 0x000fe20003f7e000 */
[----:B------:R-:W-:Y:S01]  /*02d0*/  IMAD.WIDE.U32 R10, R0, R3, c[0x0][0x180] ;  /* 0x00006000000a7625 */ /* 0x000fe200078e0003 */
[----:B------:R-:W-:Y:S01]  /*02e0*/  FSEL R5, R5, RZ, P4 ;  /* 0x000000ff05057208 */ /* 0x000fe20002000000 */
[----:B------:R-:W-:Y:S01]  /*02f0*/  HADD2.F32 R0, -RZ, R17.H1_H1 ;  /* 0x30000011ff007230 */ /* 0x000fe20000004100 */
[----:B------:R-:W-:-:S02]  /*0300*/  PLOP3.LUT P5, PT, P6, P5, PT, 0x20, 0x0 ;  /* 0x000000000000781c */ /* 0x000fc400037aa470 */
[----:B------:R-:W-:Y:S02]  /*0310*/  PLOP3.LUT P1, PT, P0, P1, PT, 0x20, 0x0 ;  /* 0x000000000000781c */ /* 0x000fe40000722470 */
[----:B------:R-:W-:Y:S02]  /*0320*/  PLOP3.LUT P3, PT, P2, P3, PT, 0x20, 0x0 ;  /* 0x000000000000781c */ /* 0x000fe40001766470 */
[C---:B------:R-:W-:Y:S02]  /*0330*/  FSETP.GT.FTZ.AND P4, PT, R9.reuse, -3, PT ;  /* 0xc04000000900780b */ /* 0x040fe40003f94000 */
[----:B------:R-:W-:Y:S02]  /*0340*/  FSETP.GEU.FTZ.AND P6, PT, R9, 3, PT ;  /* 0x404000000900780b */ /* 0x000fe40003fde000 */
[C---:B------:R-:W-:Y:S02]  /*0350*/  FSETP.GT.FTZ.AND P0, PT, R12.reuse, -3, PT ;  /* 0xc04000000c00780b */ /* 0x040fe40003f14000 */
[----:B------:R-:W-:Y:S01]  /*0360*/  FSETP.GEU.FTZ.AND P2, PT, R12, 3, PT ;  /* 0x404000000c00780b */ /* 0x000fe20003f5e000 */
[----:B------:R-:W-:Y:S01]  /*0370*/  IMAD.WIDE R2, R2, 0x4, R10 ;  /* 0x0000000402027825 */ /* 0x000fe200078e020a */
[----:B------:R-:W-:-:S02]  /*0380*/  PLOP3.LUT P4, PT, P4, P6, PT, 0x20, 0x0 ;  /* 0x000000000000781c */ /* 0x000fc4000278c470 */
[----:B------:R-:W-:Y:S01]  /*0390*/  PLOP3.LUT P0, PT, P0, P2, PT, 0x20, 0x0 ;  /* 0x000000000000781c */ /* 0x000fe20000704470 */
[----:B------:R-:W-:Y:S01]  /*03a0*/  HADD2.F32 R9, -RZ, R6.H0_H0 ;  /* 0x20000006ff097230 */ /* 0x000fe20000004100 */
[C---:B------:R-:W-:Y:S01]  /*03b0*/  FSETP.GT.FTZ.AND P6, PT, R0.reuse, -3, PT ;  /* 0xc04000000000780b */ /* 0x040fe20003fd4000 */
[--C-:B------:R-:W-:Y:S01]  /*03c0*/  HADD2.F32 R10, -RZ, R7.reuse.H0_H0 ;  /* 0x20000007ff0a7230 */ /* 0x100fe20000004100 */
[----:B------:R-:W-:Y:S01]  /*03d0*/  FSETP.GEU.FTZ.AND P2, PT, R0, 3, PT ;  /* 0x404000000000780b */ /* 0x000fe20003f5e000 */
[--C-:B------:R-:W-:Y:S02]  /*03e0*/  HADD2.F32 R0, -RZ, R8.reuse.H0_H0 ;  /* 0x20000008ff007230 */ /* 0x100fe40000004100 */
[----:B------:R-:W-:Y:S02]  /*03f0*/  HADD2.F32 R8, -RZ, R8.H1_H1 ;  /* 0x30000008ff087230 */ /* 0x000fe40000004100 */
[----:B------:R-:W-:Y:S02]  /*0400*/  HADD2.F32 R6, -RZ, R6.H1_H1 ;  /* 0x30000006ff067230 */ /* 0x000fe40000004100 */
[----:B------:R-:W-:Y:S01]  /*0410*/  HADD2.F32 R7, -RZ, R7.H1_H1 ;  /* 0x30000007ff077230 */ /* 0x000fe20000004100 */
[----:B------:R-:W-:Y:S01]  /*0420*/  FMUL.FTZ R0, R0, 0.16666667163372039795 ;  /* 0x3e2aaaab00007820 */ /* 0x000fe20000410000 */
[----:B------:R-:W-:Y:S01]  /*0430*/  PLOP3.LUT P6, PT, P6, P2, PT, 0x20, 0x0 ;  /* 0x000000000000781c */ /* 0x000fe200037c4470 */
[----:B------:R-:W-:-:S02]  /*0440*/  FMUL.FTZ R8, R8, 0.16666667163372039795 ;  /* 0x3e2aaaab08087820 */ /* 0x000fc40000410000 */
[----:B------:R-:W-:Y:S02]  /*0450*/  FMUL.FTZ R9, R9, 0.16666667163372039795 ;  /* 0x3e2aaaab09097820 */ /* 0x000fe40000410000 */
[----:B------:R-:W-:Y:S02]  /*0460*/  FMUL.FTZ R6, R6, 0.16666667163372039795 ;  /* 0x3e2aaaab06067820 */ /* 0x000fe40000410000 */
[----:B------:R-:W-:Y:S02]  /*0470*/  FMUL.FTZ R10, R10, 0.16666667163372039795 ;  /* 0x3e2aaaab0a0a7820 */ /* 0x000fe40000410000 */
[----:B------:R-:W-:Y:S01]  /*0480*/  FMUL.FTZ R11, R7, 0.16666667163372039795 ;  /* 0x3e2aaaab070b7820 */ /* 0x000fe20000410000 */
[----:B------:R-:W-:Y:S02]  /*0490*/  FSEL R0, R0, RZ, P5 ;  /* 0x000000ff00007208 */ /* 0x000fe40002800000 */
[----:B------:R-:W-:Y:S02]  /*04a0*/  FSEL R7, R8, RZ, P1 ;  /* 0x000000ff08077208 */ /* 0x000fe40000800000 */
[----:B------:R-:W-:-:S02]  /*04b0*/  FSEL R9, R9, RZ, P3 ;  /* 0x000000ff09097208 */ /* 0x000fc40001800000 */
[----:B------:R-:W-:Y:S02]  /*04c0*/  FSEL R6, R6, RZ, P4 ;  /* 0x000000ff06067208 */ /* 0x000fe40002000000 */
[----:B------:R-:W-:Y:S02]  /*04d0*/  FSEL R10, R10, RZ, P0 ;  /* 0x000000ff0a0a7208 */ /* 0x000fe40000000000 */
[----:B------:R-:W-:Y:S02]  /*04e0*/  FSEL R11, R11, RZ, P6 ;  /* 0x000000ff0b0b7208 */ /* 0x000fe40003000000 */
[----:B------:R-:W-:Y:S02]  /*04f0*/  F2FP.PACK_AB R5, R5, R4 ;  /* 0x000000040505723e */ /* 0x000fe400000000ff */
[----:B------:R-:W-:Y:S02]  /*0500*/  F2FP.PACK_AB R7, R7, R0 ;  /* 0x000000000707723e */ /* 0x000fe400000000ff */
[----:B------:R-:W-:-:S02]  /*0510*/  F2FP.PACK_AB R9, R6, R9 ;  /* 0x000000090609723e */ /* 0x000fc400000000ff */
[----:B------:R-:W-:Y:S01]  /*0520*/  F2FP.PACK_AB R11, R11, R10 ;  /* 0x0000000a0b0b723e */ /* 0x000fe200000000ff */
[----:B------:R-:W-:Y:S04]  /*0530*/  STG.E [R2.64], R5 ;  /* 0x0000000502007986 */ /* 0x000fe8000c101904 */
[----:B------:R-:W-:Y:S04]  /*0540*/  STG.E [R2.64+0x200], R7 ;  /* 0x0002000702007986 */ /* 0x000fe8000c101904 */
[----:B------:R-:W-:Y:S04]  /*0550*/  STG.E [R2.64+0x400], R9 ;  /* 0x0004000902007986 */ /* 0x000fe8000c101904 */
[----:B------:R-:W-:Y:S01]  /*0560*/  STG.E [R2.64+0x600], R11 ;  /* 0x0006000b02007986 */ /* 0x000fe2000c101904 */
[----:B------:R-:W-:Y:S05]  /*0570*/  EXIT ;  /* 0x000000000000794d */ /* 0x000fea0003800000 */
.L_x_1631:
[----:B------:R-:W0:Y:S01]  /*0580*/  S2R R9, SR_TID.X ;  /* 0x0000000000097919 */ /* 0x000e220000002100 */
[----:B------:R-:W-:-:S02]  /*0590*/  PRMT R7, RZ, 0x7610, R7 ;  /* 0x00007610ff077816 */ /* 0x000fc40000000007 */
        /* <DEDUP_REMOVED lines=10> */
[----:B------:R-:W-:-:S12]  /*0640*/  @!P0 IMAD.WIDE.U32 R4, R10, R11, c[0x0][0x190] ;  /* 0x000064000a048625 */ /* 0x000fd800078e000b */
[----:B------:R-:W-:Y:S01]  /*0650*/  @!P1 IMAD.IADD R18, R0, 0x1, R23 ;  /* 0x0000000100129824 */ /* 0x000fe200078e0217 */
[----:B------:R-:W-:Y:S01]  /*0660*/  @!P1 IADD3 R23, R23, 0x80, RZ ;  /* 0x0000008017179810 */ /* 0x000fe20007ffe0ff */
[----:B------:R-:W-:Y:S01]  /*0670*/  @!P0 IMAD.WIDE.U32 R10, R10, R11, c[0x0][0x188] ;  /* 0x000062000a0a8625 */ /* 0x000fe200078e000b */
[----:B------:R0:W2:Y:S02]  /*0680*/  @!P0 LDG.E.U16 R7, [R4.64] ;  /* 0x0000000404078981 */ /* 0x0000a4000c1e1500 */
[----:B------:R-:W-:Y:S02]  /*0690*/  ISETP.GE.AND P3, PT, R23, R2, PT ;  /* 0x000000021700720c */ /* 0x000fe40003f66270 */
[----:B------:R1:W3:Y:S01]  /*06a0*/  @!P0 LDG.E.U16 R3, [R10.64] ;  /* 0x000000040a038981 */ /* 0x0002e2000c1e1500 */
[----:B------:R-:W-:-:S10]  /*06b0*/  @!P1 IMAD.MOV.U32 R19, RZ, RZ, 0x2 ;  /* 0x00000002ff139424 */ /* 0x000fd400078e00ff */
[----:B------:R-:W-:Y:S01]  /*06c0*/  @!P3 IMAD.IADD R20, R0, 0x1, R23 ;  /* 0x000000010014b824 */ /* 0x000fe200078e0217 */
[----:B------:R-:W-:-:S04]  /*06d0*/  @!P3 IADD3 R23, R23, 0x80, RZ ;  /* 0x000000801717b810 */ /* 0x000fc80007ffe0ff */
[----:B------:R-:W-:Y:S01]  /*06e0*/  ISETP.GE.AND P0, PT, R23, R2, PT ;  /* 0x000000021700720c */ /* 0x000fe20003f06270 */
[CC--:B------:R-:W-:Y:S01]  /*06f0*/  @!P1 IMAD.WIDE.U32 R16, R18.reuse, R19.reuse, c[0x0][0x190] ;  /* 0x0000640012109625 */ /* 0x0c0fe200078e0013 */
[----:B------:R-:W-:Y:S02]  /*0700*/  PRMT R8, RZ, 0x7610, R8 ;  /* 0x00007610ff087816 */ /* 0x000fe40000000008 */
[----:B------:R-:W-:Y:S01]  /*0710*/  PRMT R12, RZ, 0x7610, R12 ;  /* 0x00007610ff0c7816 */ /* 0x000fe2000000000c */
[----:B------:R-:W-:-:S03]  /*0720*/  @!P1 IMAD.WIDE.U32 R18, R18, R19, c[0x0][0x188] ;  /* 0x0000620012129625 */ /* 0x000fc600078e0013 */
[----:B------:R4:W5:Y:S01]  /*0730*/  @!P1 LDG.E.U16 R8, [R16.64] ;  /* 0x0000000410089981 */ /* 0x000962000c1e1500 */
[----:B------:R-:W-:Y:S01]  /*0740*/  @!P3 IMAD.MOV.U32 R21, RZ, RZ, 0x2 ;  /* 0x00000002ff15b424 */ /* 0x000fe200078e00ff */
[----:B0-----:R-:W-:Y:S02]  /*0750*/  PRMT R4, RZ, 0x7610, R4 ;  /* 0x00007610ff047816 */ /* 0x001fe40000000004 */
[----:B------:R0:W5:Y:S01]  /*0760*/  @!P1 LDG.E.U16 R12, [R18.64] ;  /* 0x00000004120c9981 */ /* 0x000162000c1e1500 */
[----:B------:R-:W-:Y:S01]  /*0770*/  @!P0 IMAD.IADD R25, R0, 0x1, R23 ;  /* 0x0000000100198824 */ /* 0x000fe200078e0217 */
[----:B------:R-:W-:Y:S01]  /*0780*/  @!P0 IADD3 R23, R23, 0x80, RZ ;  /* 0x0000008017178810 */ /* 0x000fe20007ffe0ff */
[CC--:B------:R-:W-:Y:S01]  /*0790*/  @!P3 IMAD.WIDE.U32 R26, R20.reuse, R21.reuse, c[0x0][0x190] ;  /* 0x00006400141ab625 */ /* 0x0c0fe200078e0015 */
[----:B-1----:R-:W-:Y:S02]  /*07a0*/  PRMT R11, RZ, 0x7610, R11 ;  /* 0x00007610ff0b7816 */ /* 0x002fe4000000000b */
[----:B------:R-:W-:Y:S01]  /*07b0*/  ISETP.GE.AND P1, PT, R23, R2, PT ;  /* 0x000000021700720c */ /* 0x000fe20003f26270 */
[----:B------:R-:W-:Y:S01]  /*07c0*/  @!P3 IMAD.WIDE.U32 R20, R20, R21, c[0x0][0x188] ;  /* 0x000062001414b625 */ /* 0x000fe200078e0015 */
[----:B------:R1:W5:Y:S03]  /*07d0*/  @!P3 LDG.E.U16 R4, [R26.64] ;  /* 0x000000041a04b981 */ /* 0x000366000c1e1500 */
[----:B------:R-:W-:Y:S01]  /*07e0*/  @!P2 IMAD.MOV.U32 R15, RZ, RZ, 0x2 ;  /* 0x00000002ff0fa424 */ /* 0x000fe200078e00ff */
[----:B------:R-:W-:Y:S01]  /*07f0*/  PRMT R6, RZ, 0x7610, R6 ;  /* 0x00007610ff067816 */ /* 0x000fe20000000006 */
[----:B------:R0:W5:Y:S02]  /*0800*/  @!P3 LDG.E.U16 R11, [R20.64] ;  /* 0x00000004140bb981 */ /* 0x000164000c1e1500 */
[----:B----4-:R-:W-:Y:S01]  /*0810*/  @!P2 IMAD.WIDE.U32 R16, R14, R15, c[0x0][0x190] ;  /* 0x000064000e10a625 */ /* 0x010fe200078e000f */
[----:B------:R-:W-:-:S03]  /*0820*/  PRMT R5, RZ, 0x7610, R5 ;  /* 0x00007610ff057816 */ /* 0x000fc60000000005 */
[----:B-1----:R-:W-:Y:S01]  /*0830*/  @!P0 IMAD.MOV.U32 R26, RZ, RZ, 0x2 ;  /* 0x00000002ff1a8424 */ /* 0x002fe200078e00ff */
[----:B------:R-:W-:Y:S01]  /*0840*/  PRMT R10, RZ, 0x7610, R10 ;  /* 0x00007610ff0a7816 */ /* 0x000fe2000000000a */
[----:B------:R-:W-:Y:S01]  /*0850*/  @!P2 IMAD.WIDE.U32 R14, R14, R15, c[0x0][0x188] ;  /* 0x000062000e0ea625 */ /* 0x000fe200078e000f */
[----:B------:R1:W4:Y:S03]  /*0860*/  @!P2 LDG.E.U16 R6, [R16.64] ;  /* 0x000000041006a981 */ /* 0x000326000c1e1500 */
[----:B0-----:R-:W-:Y:S01]  /*0870*/  @!P0 IMAD.WIDE.U32 R18, R25, R26, c[0x0][0x190] ;  /* 0x0000640019128625 */ /* 0x001fe200078e001a */
[----:B------:R0:W4:Y:S03]  /*0880*/  @!P2 LDG.E.U16 R5, [R14.64] ;  /* 0x000000040e05a981 */ /* 0x000126000c1e1500 */
[----:B------:R-:W-:Y:S01]  /*0890*/  @!P1 IMAD.IADD R27, R0, 0x1, R23 ;  /* 0x00000001001b9824 */ /* 0x000fe200078e0217 */
[----:B------:R-:W-:Y:S01]  /*08a0*/  PRMT R13, RZ, 0x7610, R13 ;  /* 0x00007610ff0d7816 */ /* 0x000fe2000000000d */
[----:B------:R-:W-:Y:S01]  /*08b0*/  @!P1 IMAD.MOV.U32 R28, RZ, RZ, 0x2 ;  /* 0x00000002ff1c9424 */ /* 0x000fe200078e00ff */
[----:B------:R0:W4:Y:S01]  /*08c0*/  @!P0 LDG.E.U16 R10, [R18.64] ;  /* 0x00000004120a8981 */ /* 0x000122000c1e1500 */
[----:B------:R-:W-:-:S02]  /*08d0*/  @!P1 IADD3 R23, R23, 0x80, RZ ;  /* 0x0000008017179810 */ /* 0x000fc40007ffe0ff */
[----:B------:R-:W-:Y:S02]  /*08e0*/  @!P1 IMAD.WIDE.U32 R20, R27, R28, c[0x0][0x190] ;  /* 0x000064001b149625 */ /* 0x000fe400078e001c */
[----:B------:R-:W-:-:S03]  /*08f0*/  ISETP.GE.AND P3, PT, R23, R2, PT ;  /* 0x000000021700720c */ /* 0x000fc60003f66270 */
[----:B------:R1:W4:Y:S01]  /*0900*/  @!P1 LDG.E.U16 R13, [R20.64] ;  /* 0x00000004140d9981 */ /* 0x000322000c1e1500 */
[----:B------:R-:W-:Y:S01]  /*0910*/  PRMT R24, RZ, 0x7610, R24 ;  /* 0x00007610ff187816 */ /* 0x000fe20000000018 */
[----:B0-----:R-:W-:Y:S01]  /*0920*/  @!P0 IMAD.WIDE.U32 R14, R25, R26, c[0x0][0x188] ;  /* 0x00006200190e8625 */ /* 0x001fe200078e001a */
[----:B------:R-:W-:-:S03]  /*0930*/  PRMT R22, RZ, 0x7610, R22 ;  /* 0x00007610ff167816 */ /* 0x000fc60000000016 */
[----:B-1----:R-:W-:Y:S01]  /*0940*/  @!P1 IMAD.WIDE.U32 R16, R27, R28, c[0x0][0x188] ;  /* 0x000062001b109625 */ /* 0x002fe200078e001c */
[----:B------:R0:W4:Y:S03]  /*0950*/  @!P0 LDG.E.U16 R24, [R14.64] ;  /* 0x000000040e188981 */ /* 0x000126000c1e1500 */
[----:B------:R-:W-:Y:S01]  /*0960*/  @!P3 IMAD.IADD R28, R0, 0x1, R23 ;  /* 0x00000001001cb824 */ /* 0x000fe200078e0217 */
[----:B------:R-:W-:Y:S01]  /*0970*/  @!P3 IADD3 R23, R23, 0x80, RZ ;  /* 0x000000801717b810 */ /* 0x000fe20007ffe0ff */
[----:B------:R-:W-:Y:S01]  /*0980*/  @!P3 IMAD.MOV.U32 R27, RZ, RZ, 0x2 ;  /* 0x00000002ff1bb424 */ /* 0x000fe200078e00ff */
[----:B------:R1:W4:Y:S01]  /*0990*/  @!P1 LDG.E.U16 R22, [R16.64] ;  /* 0x0000000410169981 */ /* 0x000322000c1e1500 */
[----:B------:R-:W-:Y:S02]  /*09a0*/  PRMT R25, RZ, 0x7610, R25 ;  /* 0x00007610ff197816 */ /* 0x000fe40000000019 */
[----:B------:R-:W-:Y:S01]  /*09b0*/  @!P3 IMAD.WIDE.U32 R18, R28, R27, c[0x0][0x190] ;  /* 0x000064001c12b625 */ /* 0x000fe200078e001b */
[----:B------:R-:W-:-:S04]  /*09c0*/  ISETP.GE.AND P0, PT, R23, R2, PT ;  /* 0x000000021700720c */ /* 0x000fc80003f06270 */
[----:B------:R0:W4:Y:S01]  /*09d0*/  @!P3 LDG.E.U16 R25, [R18.64] ;  /* 0x000000041219b981 */ /* 0x000122000c1e1500 */
[----:B------:R-:W-:-:S08]  /*09e0*/  PRMT R26, RZ, 0x7610, R26 ;  /* 0x00007610ff1a7816 */ /* 0x000fd0000000001a */
[--C-:B------:R-:W-:Y:S02]  /*09f0*/  @!P0 IMAD.IADD R29, R0, 0x1, R23.reuse ;  /* 0x00000001001d8824 */ /* 0x100fe400078e0217 */
[----:B-1----:R-:W-:Y:S01]  /*0a00*/  @!P0 IMAD.MOV.U32 R16, RZ, RZ, 0x2 ;  /* 0x00000002ff108424 */ /* 0x002fe200078e00ff */
[----:B------:R-:W-:-:S03]  /*0a10*/  PRMT R23, RZ, 0x7610, R23 ;  /* 0x00007610ff177816 */ /* 0x000fc60000000017 */
[----:B------:R-:W-:-:S04]  /*0a20*/  @!P0 IMAD.WIDE.U32 R20, R29, R16, c[0x0][0x190] ;  /* 0x000064001d148625 */ /* 0x000fc800078e0010 */
[----:B0-----:R-:W-:Y:S01]  /*0a30*/  @!P3 IMAD.WIDE.U32 R14, R28, R27, c[0x0][0x188] ;  /* 0x000062001c0eb625 */ /* 0x001fe200078e001b */
[----:B------:R0:W4:Y:S04]  /*0a40*/  @!P0 LDG.E.U16 R23, [R20.64] ;  /* 0x0000000414178981 */ /* 0x000128000c1e1500 */
[----:B------:R1:W4:Y:S01]  /*0a50*/  @!P3 LDG.E.U16 R26, [R14.64] ;  /* 0x000000040e1ab981 */ /* 0x000322000c1e1500 */
[----:B------:R-:W-:Y:S01]  /*0a60*/  PRMT R27, RZ, 0x7610, R27 ;  /* 0x00007610ff1b7816 */ /* 0x000fe2000000001b */
[----:B------:R-:W-:-:S05]  /*0a70*/  @!P0 IMAD.WIDE.U32 R16, R29, R16, c[0x0][0x188] ;  /* 0x000062001d108625 */ /* 0x000fca00078e0010 */
[----:B------:R-:W4:Y:S01]  /*0a80*/  @!P0 LDG.E.U16 R27, [R16.64] ;  /* 0x00000004101b8981 */ /* 0x000f22000c1e1500 */
[----:B------:R-:W-:-:S04]  /*0a90*/  IADD3 R19, R9, 0x80, RZ ;  /* 0x0000008009137810 */ /* 0x000fc80007ffe0ff */
[----:B------:R-:W-:Y:S02]  /*0aa0*/  ISETP.GE.AND P4, PT, R19, R2, PT ;  /* 0x000000021300720c */ /* 0x000fe40003f86270 */
[----:B------:R-:W-:-:S04]  /*0ab0*/  IADD3 R29, R9, 0x100, RZ ;  /* 0x00000100091d7810 */ /* 0x000fc80007ffe0ff */
[----:B------:R-:W-:Y:S02]  /*0ac0*/  ISETP.GE.AND P3, PT, R29, R2, PT ;  /* 0x000000021d00720c */ /* 0x000fe40003f66270 */
[----:B0-----:R-:W-:-:S04]  /*0ad0*/  IADD3 R21, R9, 0x180, RZ ;  /* 0x0000018009157810 */ /* 0x001fc80007ffe0ff */
[----:B------:R-:W-:Y:S02]  /*0ae0*/  ISETP.GE.AND P1, PT, R21, R2, PT ;  /* 0x000000021500720c */ /* 0x000fe40003f26270 */
[----:B-1----:R-:W-:Y:S01]  /*0af0*/  IADD3 R15, R9, 0x200, RZ ;  /* 0x00000200090f7810 */ /* 0x002fe20007ffe0ff */
[----:B------:R-:W-:Y:S01]  /*0b00*/  BSSY B0, `(.L_x_1632) ;  /* 0x000007d000007945 */ /* 0x000fe20003800000 */
[----:B------:R-:W-:Y:S01]  /*0b10*/  BSSY B1, `(.L_x_1633) ;  /* 0x0000075000017945 */ /* 0x000fe20003800000 */
[----:B--2---:R-:W-:Y:S02]  /*0b20*/  @!P4 HADD2.F32 R7, -RZ, R7.H0_H0 ;  /* 0x20000007ff07c230 */ /* 0x004fe40000004100 */
[----:B---3--:R-:W-:-:S03]  /*0b30*/  @!P4 HADD2.F32 R3, -RZ, R3.H0_H0 ;  /* 0x20000003ff03c230 */ /* 0x008fc60000004100 */
[C---:B------:R-:W-:Y:S02]  /*0b40*/  @!P4 FSETP.GT.FTZ.AND P0, PT, R7.reuse, -3, PT ;  /* 0xc04000000700c80b */ /* 0x040fe40003f14000 */
[----:B------:R-:W-:Y:S01]  /*0b50*/  @!P4 FSETP.GEU.FTZ.AND P5, PT, R7, 3, PT ;  /* 0x404000000700c80b */ /* 0x000fe20003fbe000 */
[----:B------:R-:W-:-:S03]  /*0b60*/  @!P4 FMUL.FTZ R3, R3, 0.16666667163372039795 ;  /* 0x3e2aaaab0303c820 */ /* 0x000fc60000410000 */
[----:B------:R-:W-:-:S04]  /*0b70*/  @!P4 PLOP3.LUT P0, PT, P0, P5, PT, 0x20, 0x0 ;  /* 0x000000000000c81c */ /* 0x000fc8000070a470 */
[----:B------:R-:W-:Y:S01]  /*0b80*/  @!P4 FSEL R3, R3, RZ, P0 ;  /* 0x000000ff0303c208 */ /* 0x000fe20000000000 */
[----:B-----5:R-:W-:Y:S02]  /*0b90*/  @!P3 HADD2.F32 R8, -RZ, R8.H0_H0 ;  /* 0x20000008ff08b230 */ /* 0x020fe40000004100 */
[----:B------:R-:W-:-:S03]  /*0ba0*/  @!P3 HADD2.F32 R12, -RZ, R12.H0_H0 ;  /* 0x2000000cff0cb230 */ /* 0x000fc60000004100 */
[C---:B------:R-:W-:Y:S02]  /*0bb0*/  @!P3 FSETP.GT.FTZ.AND P0, PT, R8.reuse, -3, PT ;  /* 0xc04000000800b80b */ /* 0x040fe40003f14000 */
[----:B------:R-:W-:Y:S01]  /*0bc0*/  @!P3 FSETP.GEU.FTZ.AND P5, PT, R8, 3, PT ;  /* 0x404000000800b80b */ /* 0x000fe20003fbe000 */
[----:B------:R-:W-:-:S03]  /*0bd0*/  @!P3 FMUL.FTZ R12, R12, 0.16666667163372039795 ;  /* 0x3e2aaaab0c0cb820 */ /* 0x000fc60000410000 */
[----:B------:R-:W-:Y:S01]  /*0be0*/  @!P3 PLOP3.LUT P0, PT, P0, P5, PT, 0x20, 0x0 ;  /* 0x000000000000b81c */ /* 0x000fe2000070a470 */
[----:B------:R-:W-:Y:S01]  /*0bf0*/  @!P1 HADD2.F32 R7, -RZ, R4.H0_H0 ;  /* 0x20000004ff079230 */ /* 0x000fe20000004100 */
[----:B------:R-:W-:Y:S02]  /*0c00*/  ISETP.GE.AND P5, PT, R15, R2, PT ;  /* 0x000000020f00720c */ /* 0x000fe40003fa6270 */
[----:B------:R-:W-:Y:S01]  /*0c10*/  IADD3 R15, R9, 0x280, RZ ;  /* 0x00000280090f7810 */ /* 0x000fe20007ffe0ff */
[----:B------:R-:W-:Y:S01]  /*0c20*/  @!P1 HADD2.F32 R11, -RZ, R11.H0_H0 ;  /* 0x2000000bff0b9230 */ /* 0x000fe20000004100 */
[----:B------:R-:W-:Y:S02]  /*0c30*/  @!P4 F2FP.PACK_AB R3, RZ, R3 ;  /* 0x00000003ff03c23e */ /* 0x000fe400000000ff */
[----:B------:R-:W-:Y:S02]  /*0c40*/  @!P3 FSEL R4, R12, RZ, P0 ;  /* 0x000000ff0c04b208 */ /* 0x000fe40000000000 */
[----:B------:R-:W-:-:S02]  /*0c50*/  @!P1 FSETP.GT.FTZ.AND P0, PT, R7, -3, PT ;  /* 0xc04000000700980b */ /* 0x000fc40003f14000 */
[----:B------:R-:W-:Y:S02]  /*0c60*/  @!P1 FSETP.GEU.FTZ.AND P6, PT, R7, 3, PT ;  /* 0x404000000700980b */ /* 0x000fe40003fde000 */
[----:B------:R-:W-:Y:S01]  /*0c70*/  ISETP.GE.AND P4, PT, R15, R2, PT ;  /* 0x000000020f00720c */ /* 0x000fe20003f86270 */
[----:B----4-:R-:W-:Y:S01]  /*0c80*/  @!P2 HADD2.F32 R7, -RZ, R6.H0_H0 ;  /* 0x20000006ff07a230 */ /* 0x010fe20000004100 */
[----:B------:R-:W-:Y:S01]  /*0c90*/  @!P1 FMUL.FTZ R11, R11, 0.16666667163372039795 ;  /* 0x3e2aaaab0b0b9820 */ /* 0x000fe20000410000 */
[----:B------:R-:W-:Y:S01]  /*0ca0*/  @!P1 PLOP3.LUT P6, PT, P0, P6, PT, 0x20, 0x0 ;  /* 0x000000000000981c */ /* 0x000fe200007cc470 */
[----:B------:R-:W-:Y:S01]  /*0cb0*/  @!P2 HADD2.F32 R6, -RZ, R5.H0_H0 ;  /* 0x20000005ff06a230 */ /* 0x000fe20000004100 */
[----:B------:R-:W-:Y:S02]  /*0cc0*/  @!P3 F2FP.PACK_AB R4, RZ, R4 ;  /* 0x00000004ff04b23e */ /* 0x000fe400000000ff */
[----:B------:R-:W-:Y:S02]  /*0cd0*/  @!P2 FSETP.GT.FTZ.AND P0, PT, R7, -3, PT ;  /* 0xc04000000700a80b */ /* 0x000fe40003f14000 */
[----:B------:R-:W-:Y:S01]  /*0ce0*/  @!P1 FSEL R5, R11, RZ, P6 ;  /* 0x000000ff0b059208 */ /* 0x000fe20003000000 */
[----:B------:R-:W-:Y:S01]  /*0cf0*/  @!P5 HADD2.F32 R10, -RZ, R10.H0_H0 ;  /* 0x2000000aff0ad230 */ /* 0x000fe20000004100 */
[----:B------:R-:W-:Y:S01]  /*0d00*/  @!P2 FSETP.GEU.FTZ.AND P3, PT, R7, 3, PT ;  /* 0x404000000700a80b */ /* 0x000fe20003f7e000 */
[----:B------:R-:W-:Y:S01]  /*0d10*/  @!P2 FMUL.FTZ R6, R6, 0.16666667163372039795 ;  /* 0x3e2aaaab0606a820 */ /* 0x000fe20000410000 */
[----:B------:R-:W-:-:S02]  /*0d20*/  @!P1 F2FP.PACK_AB R5, RZ, R5 ;  /* 0x00000005ff05923e */ /* 0x000fc400000000ff */
[----:B------:R-:W-:Y:S02]  /*0d30*/  @!P2 PLOP3.LUT P0, PT, P0, P3, PT, 0x20, 0x0 ;  /* 0x000000000000a81c */ /* 0x000fe40000706470 */
[C---:B------:R-:W-:Y:S01]  /*0d40*/  @!P5 FSETP.GT.FTZ.AND P1, PT, R10.reuse, -3, PT ;  /* 0xc04000000a00d80b */ /* 0x040fe20003f34000 */
[----:B------:R-:W-:Y:S01]  /*0d50*/  @!P4 HADD2.F32 R13, -RZ, R13.H0_H0 ;  /* 0x2000000dff0dc230 */ /* 0x000fe20000004100 */
[----:B------:R-:W-:Y:S02]  /*0d60*/  @!P5 FSETP.GEU.FTZ.AND P3, PT, R10, 3, PT ;  /* 0x404000000a00d80b */ /* 0x000fe40003f7e000 */
[----:B------:R-:W-:Y:S02]  /*0d70*/  @!P2 FSEL R7, R6, RZ, P0 ;  /* 0x000000ff0607a208 */ /* 0x000fe40000000000 */
[----:B------:R-:W-:Y:S02]  /*0d80*/  @!P5 PLOP3.LUT P0, PT, P1, P3, PT, 0x20, 0x0 ;  /* 0x000000000000d81c */ /* 0x000fe40000f06470 */
[----:B------:R-:W-:-:S02]  /*0d90*/  @!P4 FSETP.GT.FTZ.AND P1, PT, R13, -3, PT ;  /* 0xc04000000d00c80b */ /* 0x000fc40003f34000 */
[----:B------:R-:W-:Y:S02]  /*0da0*/  @!P4 FSETP.GEU.FTZ.AND P3, PT, R13, 3, PT ;  /* 0x404000000d00c80b */ /* 0x000fe40003f7e000 */
[----:B------:R-:W-:Y:S02]  /*0db0*/  IADD3 R11, R9, 0x300, RZ ;  /* 0x00000300090b7810 */ /* 0x000fe40007ffe0ff */
[----:B------:R-:W-:Y:S02]  /*0dc0*/  @!P4 PLOP3.LUT P1, PT, P1, P3, PT, 0x20, 0x0 ;  /* 0x000000000000c81c */ /* 0x000fe40000f26470 */
[----:B------:R-:W-:Y:S01]  /*0dd0*/  ISETP.GE.AND P3, PT, R11, R2, PT ;  /* 0x000000020b00720c */ /* 0x000fe20003f66270 */
[----:B------:R-:W-:Y:S02]  /*0de0*/  @!P5 HADD2.F32 R24, -RZ, R24.H0_H0 ;  /* 0x20000018ff18d230 */ /* 0x000fe40000004100 */
[----:B------:R-:W-:Y:S01]  /*0df0*/  @!P4 HADD2.F32 R22, -RZ, R22.H0_H0 ;  /* 0x20000016ff16c230 */ /* 0x000fe20000004100 */
[----:B------:R-:W-:-:S02]  /*0e00*/  IADD3 R11, R9, 0x380, RZ ;  /* 0x00000380090b7810 */ /* 0x000fc40007ffe0ff */
[----:B------:R-:W-:Y:S02]  /*0e10*/  @!P5 FMUL.FTZ R6, R24, 0.16666667163372039795 ;  /* 0x3e2aaaab1806d820 */ /* 0x000fe40000410000 */
[----:B------:R-:W-:-:S05]  /*0e20*/  @!P4 FMUL.FTZ R8, R22, 0.16666667163372039795 ;  /* 0x3e2aaaab1608c820 */ /* 0x000fca0000410000 */
[----:B------:R-:W-:Y:S01]  /*0e30*/  @!P3 HADD2.F32 R25, -RZ, R25.H0_H0 ;  /* 0x20000019ff19b230 */ /* 0x000fe20000004100 */
[----:B------:R-:W-:Y:S02]  /*0e40*/  @!P5 FSEL R6, R6, RZ, P0 ;  /* 0x000000ff0606d208 */ /* 0x000fe40000000000 */
[----:B------:R-:W-:Y:S02]  /*0e50*/  @!P4 FSEL R8, R8, RZ, P1 ;  /* 0x000000ff0808c208 */ /* 0x000fe40000800000 */
[C---:B------:R-:W-:Y:S02]  /*0e60*/  @!P3 FSETP.GT.FTZ.AND P0, PT, R25.reuse, -3, PT ;  /* 0xc04000001900b80b */ /* 0x040fe40003f14000 */
[----:B------:R-:W-:Y:S02]  /*0e70*/  @!P3 FSETP.GEU.FTZ.AND P1, PT, R25, 3, PT ;  /* 0x404000001900b80b */ /* 0x000fe40003f3e000 */
[----:B------:R-:W-:Y:S02]  /*0e80*/  ISETP.GE.AND P6, PT, R11, R2, PT ;  /* 0x000000020b00720c */ /* 0x000fe40003fc6270 */
[----:B------:R-:W-:Y:S01]  /*0e90*/  @!P3 PLOP3.LUT P0, PT, P0, P1, PT, 0x20, 0x0 ;  /* 0x000000000000b81c */ /* 0x000fe20000702470 */
[----:B------:R-:W-:Y:S01]  /*0ea0*/  @!P2 IMAD.IADD R12, R0, 0x1, R9 ;  /* 0x00000001000ca824 */ /* 0x000fe200078e0209 */
[----:B------:R-:W-:Y:S01]  /*0eb0*/  @!P2 F2FP.PACK_AB R7, RZ, R7 ;  /* 0x00000007ff07a23e */ /* 0x000fe200000000ff */
[----:B------:R-:W-:Y:S01]  /*0ec0*/  @!P2 IMAD.MOV.U32 R13, RZ, RZ, 0x2 ;  /* 0x00000002ff0da424 */ /* 0x000fe200078e00ff */
[----:B------:R-:W-:-:S07]  /*0ed0*/  @!P3 HADD2.F32 R26, -RZ, R26.H0_H0 ;  /* 0x2000001aff1ab230 */ /* 0x000fce0000004100 */
[----:B------:R-:W-:Y:S01]  /*0ee0*/  @!P6 HADD2.F32 R23, -RZ, R23.H0_H0 ;  /* 0x20000017ff17e230 */ /* 0x000fe20000004100 */
[----:B------:R-:W-:Y:S01]  /*0ef0*/  @!P2 IMAD.WIDE.U32 R12, R12, R13, c[0x0][0x180] ;  /* 0x000060000c0ca625 */ /* 0x000fe200078e000d */
[----:B------:R-:W-:Y:S02]  /*0f00*/  P2R R10, PR, RZ, 0x1 ;  /* 0x00000001ff0a7803 */ /* 0x000fe40000000000 */
[----:B------:R-:W-:Y:S02]  /*0f10*/  PRMT R11, R7, 0x7610, R11 ;  /* 0x00007610070b7816 */ /* 0x000fe4000000000b */
[C---:B------:R-:W-:Y:S02]  /*0f20*/  @!P6 FSETP.GT.FTZ.AND P0, PT, R23.reuse, -3, PT ;  /* 0xc04000001700e80b */ /* 0x040fe40003f14000 */
[----:B------:R-:W-:Y:S01]  /*0f30*/  @!P6 FSETP.GEU.FTZ.AND P1, PT, R23, 3, PT ;  /* 0x404000001700e80b */ /* 0x000fe20003f3e000 */
[----:B------:R-:W-:Y:S01]  /*0f40*/  @!P3 FMUL.FTZ R26, R26, 0.16666667163372039795 ;  /* 0x3e2aaaab1a1ab820 */ /* 0x000fe20000410000 */
[----:B------:R0:W-:Y:S01]  /*0f50*/  @!P2 STG.E.U16 [R12.64], R11 ;  /* 0x0000000b0c00a986 */ /* 0x0001e2000c101504 */
[----:B------:R-:W-:Y:S01]  /*0f60*/  @!P2 IMAD.MOV.U32 R9, RZ, RZ, R19 ;  /* 0x000000ffff09a224 */ /* 0x000fe200078e0013 */
[----:B------:R-:W-:-:S02]  /*0f70*/  @!P6 PLOP3.LUT P0, PT, P0, P1, PT, 0x20, 0x0 ;  /* 0x000000000000e81c */ /* 0x000fc40000702470 */
[----:B------:R-:W-:Y:S01]  /*0f80*/  ISETP.NE.AND P1, PT, R10, RZ, PT ;  /* 0x000000ff0a00720c */ /* 0x000fe20003f25270 */
[----:B------:R-:W-:-:S03]  /*0f90*/  @!P6 HADD2.F32 R27, -RZ, R27.H0_H0 ;  /* 0x2000001bff1be230 */ /* 0x000fc60000004100 */
[----:B------:R-:W-:Y:S02]  /*0fa0*/  @!P3 FSEL R7, R26, RZ, P1 ;  /* 0x000000ff1a07b208 */ /* 0x000fe40000800000 */
[----:B------:R-:W-:Y:S01]  /*0fb0*/  ISETP.GE.AND P1, PT, R9, R2, PT ;  /* 0x000000020900720c */ /* 0x000fe20003f26270 */
[----:B------:R-:W-:Y:S01]  /*0fc0*/  @!P6 FMUL.FTZ R27, R27, 0.16666667163372039795 ;  /* 0x3e2aaaab1b1be820 */ /* 0x000fe20000410000 */
[----:B------:R-:W-:-:S04]  /*0fd0*/  @!P5 F2FP.PACK_AB R10, RZ, R6 ;  /* 0x00000006ff0ad23e */ /* 0x000fc800000000ff */
[----:B------:R-:W-:Y:S02]  /*0fe0*/  @!P6 FSEL R27, R27, RZ, P0 ;  /* 0x000000ff1b1be208 */ /* 0x000fe40000000000 */
[----:B------:R-:W-:Y:S02]  /*0ff0*/  @!P4 F2FP.PACK_AB R8, RZ, R8 ;  /* 0x00000008ff08c23e */ /* 0x000fe400000000ff */
[----:B------:R-:W-:Y:S02]  /*1000*/  @!P3 F2FP.PACK_AB R7, RZ, R7 ;  /* 0x00000007ff07b23e */ /* 0x000fe400000000ff */
[----:B------:R-:W-:Y:S01]  /*1010*/  @!P6 F2FP.PACK_AB R6, RZ, R27 ;  /* 0x0000001bff06e23e */ /* 0x000fe200000000ff */
        /* <DEDUP_REMOVED lines=13> */
.L_x_1634:
        /* <DEDUP_REMOVED lines=8> */
.L_x_1635:
[----:B------:R-:W-:-:S13]  /*1170*/  ISETP.GE.AND P0, PT, R9, R2, PT ;  /* 0x000000020900720c */ /* 0x000fda0003f06270 */
[----:B------:R-:W-:Y:S05]  /*1180*/  @P0 BRA `(.L_x_1637) ;  /* 0x000000d000000947 */ /* 0x000fea0003800000 */
[----:B0-----:R-:W-:Y:S01]  /*1190*/  IMAD.IADD R4, R0, 0x1, R9 ;  /* 0x0000000100047824 */ /* 0x001fe200078e0209 */
[----:B------:R-:W-:Y:S01]  /*11a0*/  IADD3 R9, R9, 0x80, RZ ;  /* 0x0000008009097810 */ /* 0x000fe20007ffe0ff */
[----:B------:R-:W-:-:S04]  /*11b0*/  IMAD.MOV.U32 R5, RZ, RZ, 0x2 ;  /* 0x00000002ff057424 */ /* 0x000fc800078e00ff */
[----:B------:R-:W-:-:S05]  /*11c0*/  IMAD.WIDE.U32 R4, R4, R5, c[0x0][0x180] ;  /* 0x0000600004047625 */ /* 0x000fca00078e0005 */
[----:B------:R0:W-:Y:S02]  /*11d0*/  STG.E.U16 [R4.64], R10 ;  /* 0x0000000a04007986 */ /* 0x0001e4000c101504 */
.L_x_1636:
        /* <DEDUP_REMOVED lines=8> */
.L_x_1637:
[----:B------:R-:W-:Y:S05]  /*1260*/  BSYNC B1 ;  /* 0x0000000000017941 */ /* 0x000fea0003800000 */
.L_x_1633:
[----:B------:R-:W-:-:S13]  /*1270*/  ISETP.GE.AND P0, PT, R9, R2, PT ;  /* 0x000000020900720c */ /* 0x000fda0003f06270 */
[----:B0-----:R-:W-:Y:S01]  /*1280*/  @!P0 IMAD.IADD R4, R0, 0x1, R9 ;  /* 0x0000000100048824 */ /* 0x001fe200078e0209 */
[----:B------:R-:W-:Y:S01]  /*1290*/  @!P0 IADD3 R9, R9, 0x80, RZ ;  /* 0x0000008009098810 */ /* 0x000fe20007ffe0ff */
[----:B------:R-:W-:-:S04]  /*12a0*/  @!P0 IMAD.MOV.U32 R5, RZ, RZ, 0x2 ;  /* 0x00000002ff058424 */ /* 0x000fc800078e00ff */
[----:B------:R-:W-:-:S05]  /*12b0*/  @!P0 IMAD.WIDE.U32 R4, R4, R5, c[0x0][0x180] ;  /* 0x0000600004048625 */ /* 0x000fca00078e0005 */
[----:B------:R0:W-:Y:S02]  /*12c0*/  @!P0 STG.E.U16 [R4.64], R7 ;  /* 0x0000000704008986 */ /* 0x0001e4000c101504 */
.L_x_1638:
[----:B------:R-:W-:Y:S05]  /*12d0*/  BSYNC B0 ;  /* 0x0000000000007941 */ /* 0x000fea0003800000 */
.L_x_1632:
[----:B------:R-:W-:Y:S01]  /*12e0*/  WARPSYNC 0xffffffff ;  /* 0xffffffff00007948 */ /* 0x000fe20003800000 */
[----:B------:R-:W-:-:S13]  /*12f0*/  ISETP.GE.AND P0, PT, R9, R2, PT ;  /* 0x000000020900720c */ /* 0x000fda0003f06270 */
[----:B------:R-:W-:Y:S05]  /*1300*/  @P0 EXIT ;  /* 0x000000000000094d */ /* 0x000fea0003800000 */
[----:B------:R-:W-:Y:S02]  /*1310*/  IMAD.IADD R2, R0, 0x1, R9 ;  /* 0x0000000100027824 */ /* 0x000fe400078e0209 */
[----:B------:R-:W-:-:S04]  /*1320*/  IMAD.MOV.U32 R3, RZ, RZ, 0x2 ;  /* 0x00000002ff037424 */ /* 0x000fc800078e00ff */
[----:B------:R-:W-:-:S05]  /*1330*/  IMAD.WIDE.U32 R2, R2, R3, c[0x0][0x180] ;  /* 0x0000600002027625 */ /* 0x000fca00078e0003 */
[----:B------:R-:W-:Y:S01]  /*1340*/  STG.E.U16 [R2.64], R6 ;  /* 0x0000000602007986 */ /* 0x000fe2000c101504 */
[----:B------:R-:W-:Y:S05]  /*1350*/  EXIT ;  /* 0x000000000000794d */ /* 0x000fea0003800000 */
.L_x_1639:
        /* <DEDUP_REMOVED lines=10> */
.L_x_5457:


//--------------------- .text._ZN2at6native29vectorized_elementwise_kernelILi4EZZZNS0_68_GLOBAL__N__08176361_30_ActivationHardsigmoidKernel_cu_1520ed90_304427hardsigmoid_backward_kernelERNS_18TensorIteratorBaseEENKUlvE_clEvENKUlvE1_clEvEUlN3c104HalfES8_E_St5arrayIPcLm3EEEEviT0_T1_ --------------------------
	.section	.text._ZN2at6native29vectorized_elementwise_kernelILi4EZZZNS0_68_GLOBAL__N__08176361_30_ActivationHardsigmoidKernel_cu_1520ed90_304427hardsigmoid_backward_kernelERNS_18TensorIteratorBaseEENKUlvE_clEvENKUlvE1_clEvEUlN3c104HalfES8_E_St5arrayIPcLm3EEEEviT0_T1_,"ax",@progbits
	.sectioninfo	@"SHI_REGISTERS=32"
	.align	128
        .global         _ZN2at6native29vectorized_elementwise_kernelILi4EZZZNS0_68_GLOBAL__N__08176361_30_ActivationHardsigmoidKernel_cu_1520ed90_304427hardsigmoid_backward_kernelERNS_18TensorIteratorBaseEENKUlvE_clEvENKUlvE1_clEvEUlN3c104HalfES8_E_St5arrayIPcLm3EEEEviT0_T1_
        .type           _ZN2at6native29vectorized_elementwise_kernelILi4EZZZNS0_68_GLOBAL__N__08176361_30_ActivationHardsigmoidKernel_cu_1520ed90_304427hardsigmoid_backward_kernelERNS_18TensorIteratorBaseEENKUlvE_clEvENKUlvE1_clEvEUlN3c104HalfES8_E_St5arrayIPcLm3EEEEviT0_T1_,@function
        .size           _ZN2at6native29vectorized_elementwise_kernelILi4EZZZNS0_68_GLOBAL__N__08176361_30_ActivationHardsigmoidKernel_cu_1520ed90_304427hardsigmoid_backward_kernelERNS_18TensorIteratorBaseEENKUlvE_clEvENKUlvE1_clEvEUlN3c104HalfES8_E_St5arrayIPcLm3EEEEviT0_T1_,(.L_x_5458 - _ZN2at6native29vectorized_elementwise_kernelILi4EZZZNS0_68_GLOBAL__N__08176361_30_ActivationHardsigmoidKernel_cu_1520ed90_304427hardsigmoid_backward_kernelERNS_18TensorIteratorBaseEENKUlvE_clEvENKUlvE1_clEvEUlN3c104HalfES8_E_St5arrayIPcLm3EEEEviT0_T1_)
        .other          _ZN2at6native29vectorized_elementwise_kernelILi4EZZZNS0_68_GLOBAL__N__08176361_30_ActivationHardsigmoidKernel_cu_1520ed90_304427hardsigmoid_backward_kernelERNS_18TensorIteratorBaseEENKUlvE_clEvENKUlvE1_clEvEUlN3c104HalfES8_E_St5arrayIPcLm3EEEEviT0_T1_,@"STO_CUDA_ENTRY STV_DEFAULT"
_ZN2at6native29vectorized_elementwise_kernelILi4EZZZNS0_68_GLOBAL__N__08176361_30_ActivationHardsigmoidKernel_cu_1520ed90_304427hardsigmoid_backward_kernelERNS_18TensorIteratorBaseEENKUlvE_clEvENKUlvE1_clEvEUlN3c104HalfES8_E_St5arrayIPcLm3EEEEviT0_T1_:
.text._ZN2at6native29vectorized_elementwise_kernelILi4EZZZNS0_68_GLOBAL__N__08176361_30_ActivationHardsigmoidKernel_cu_1520ed90_304427hardsigmoid_backward_kernelERNS_18TensorIteratorBaseEENKUlvE_clEvENKUlvE1_clEvEUlN3c104HalfES8_E_St5arrayIPcLm3EEEEviT0_T1_:
        /* <DEDUP_REMOVED lines=16> */
[----:B------:R3:W5:Y:S01]  /*0100*/  LDG.E.64 R4, [R12.64+0x400] ;  /* 0x000400040c047981 */ /* 0x000762000c1e1b00 */
[--C-:B--2---:R-:W-:Y:S02]  /*0110*/  HADD2.F32 R9, -RZ, R16.reuse.H0_H0 ;  /* 0x20000010ff097230 */ /* 0x104fe40000004100 */
[----:B------:R-:W-:-:S03]  /*0120*/  HADD2.F32 R10, -RZ, R16.H1_H1 ;  /* 0x30000010ff0a7230 */ /* 0x000fc60000004100 */
[C---:B------:R-:W-:Y:S02]  /*0130*/  FSETP.GT.FTZ.AND P3, PT, R9.reuse, -3, PT ;  /* 0xc04000000900780b */ /* 0x040fe40003f74000 */
[----:B------:R-:W-:Y:S01]  /*0140*/  FSETP.GEU.FTZ.AND P1, PT, R9, 3, PT ;  /* 0x404000000900780b */ /* 0x000fe20003f3e000 */
[--C-:B----4-:R-:W-:Y:S01]  /*0150*/  HADD2.F32 R9, -RZ, R2.reuse.H0_H0 ;  /* 0x20000002ff097230 */ /* 0x110fe20000004100 */
[C---:B------:R-:W-:Y:S02]  /*0160*/  FSETP.GT.FTZ.AND P4, PT, R10.reuse, -3, PT ;  /* 0xc04000000a00780b */ /* 0x040fe40003f94000 */
[----:B------:R-:W-:Y:S01]  /*0170*/  FSETP.GEU.FTZ.AND P2, PT, R10, 3, PT ;  /* 0x404000000a00780b */ /* 0x000fe20003f5e000 */
[----:B------:R-:W-:Y:S01]  /*0180*/  HADD2.F32 R10, -RZ, R2.H1_H1 ;  /* 0x30000002ff0a7230 */ /* 0x000fe20000004100 */
[----:B------:R-:W-:Y:S01]  /*0190*/  FMUL.FTZ R2, R9, 0.16666667163372039795 ;  /* 0x3e2aaaab09027820 */ /* 0x000fe20000410000 */
[----:B------:R-:W-:Y:S01]  /*01a0*/  HADD2.F32 R16, -RZ, R17.H0_H0 ;  /* 0x20000011ff107230 */ /* 0x000fe20000004100 */
[----:B------:R-:W-:Y:S01]  /*01b0*/  PLOP3.LUT P3, PT, P3, P1, PT, 0x20, 0x0 ;  /* 0x000000000000781c */ /* 0x000fe20001f62470 */
[----:B---3--:R-:W-:-:S02]  /*01c0*/  HADD2.F32 R12, -RZ, R6.H0_H0 ;  /* 0x20000006ff0c7230 */ /* 0x008fc40000004100 */
[----:B------:R-:W-:Y:S01]  /*01d0*/  HADD2.F32 R17, -RZ, R17.H1_H1 ;  /* 0x30000011ff117230 */ /* 0x000fe20000004100 */
[----:B------:R-:W-:Y:S01]  /*01e0*/  PLOP3.LUT P4, PT, P4, P2, PT, 0x20, 0x0 ;  /* 0x000000000000781c */ /* 0x000fe20002784470 */
[----:B------:R-:W-:Y:S01]  /*01f0*/  FMUL.FTZ R9, R10, 0.16666667163372039795 ;  /* 0x3e2aaaab0a097820 */ /* 0x000fe20000410000 */
[----:B------:R-:W-:Y:S01]  /*0200*/  FSEL R2, R2, RZ, P3 ;  /* 0x000000ff02027208 */ /* 0x000fe20001800000 */
[----:B------:R-:W-:Y:S01]  /*0210*/  HADD2.F32 R6, -RZ, R6.H1_H1 ;  /* 0x30000006ff067230 */ /* 0x000fe20000004100 */
[C---:B------:R-:W-:Y:S02]  /*0220*/  FSETP.GT.FTZ.AND P2, PT, R12.reuse, -3, PT ;  /* 0xc04000000c00780b */ /* 0x040fe40003f54000 */
[----:B------:R-:W-:Y:S01]  /*0230*/  FSETP.GEU.FTZ.AND P3, PT, R12, 3, PT ;  /* 0x404000000c00780b */ /* 0x000fe20003f7e000 */
[----:B------:R-:W-:Y:S01]  /*0240*/  HADD2.F32 R12, -RZ, R7.H0_H0 ;  /* 0x20000007ff0c7230 */ /* 0x000fe20000004100 */
[C---:B------:R-:W-:Y:S02]  /*0250*/  FSETP.GT.FTZ.AND P6, PT, R16.reuse, -3, PT ;  /* 0xc04000001000780b */ /* 0x040fe40003fd4000 */
[----:B------:R-:W-:-:S02]  /*0260*/  FSETP.GEU.FTZ.AND P5, PT, R16, 3, PT ;  /* 0x404000001000780b */ /* 0x000fc40003fbe000 */
[C---:B------:R-:W-:Y:S02]  /*0270*/  FSETP.GT.FTZ.AND P0, PT, R17.reuse, -3, PT ;  /* 0xc04000001100780b */ /* 0x040fe40003f14000 */
[----:B------:R-:W-:Y:S01]  /*0280*/  FSETP.GEU.FTZ.AND P1, PT, R17, 3, PT ;  /* 0x404000001100780b */ /* 0x000fe20003f3e000 */
[----:B------:R-:W-:Y:S01]  /*0290*/  IMAD.WIDE.U32 R10, R0, R11, c[0x0][0x180] ;  /* 0x00006000000a7625 */ /* 0x000fe200078e000b */
[----:B------:R-:W-:Y:S01]  /*02a0*/  FSEL R9, R9, RZ, P4 ;  /* 0x000000ff09097208 */ /* 0x000fe20002000000 */
[----:B------:R-:W-:Y:S01]  /*02b0*/  HADD2.F32 R0, -RZ, R7.H1_H1 ;  /* 0x30000007ff007230 */ /* 0x000fe20000004100 */
[----:B------:R-:W-:Y:S02]  /*02c0*/  PLOP3.LUT P5, PT, P6, P5, PT, 0x20, 0x0 ;  /* 0x000000000000781c */ /* 0x000fe400037aa470 */
[----:B------:R-:W-:Y:S02]  /*02d0*/  PLOP3.LUT P1, PT, P0, P1, PT, 0x20, 0x0 ;  /* 0x000000000000781c */ /* 0x000fe40000722470 */
[----:B------:R-:W-:-:S02]  /*02e0*/  PLOP3.LUT P3, PT, P2, P3, PT, 0x20, 0x0 ;  /* 0x000000000000781c */ /* 0x000fc40001766470 */
[C---:B------:R-:W-:Y:S02]  /*02f0*/  FSETP.GT.FTZ.AND P4, PT, R6.reuse, -3, PT ;  /* 0xc04000000600780b */ /* 0x040fe40003f94000 */
[----:B------:R-:W-:Y:S02]  /*0300*/  FSETP.GEU.FTZ.AND P6, PT, R6, 3, PT ;  /* 0x404000000600780b */ /* 0x000fe40003fde000 */
[C---:B------:R-:W-:Y:S02]  /*0310*/  FSETP.GT.FTZ.AND P0, PT, R12.reuse, -3, PT ;  /* 0xc04000000c00780b */ /* 0x040fe40003f14000 */
[----:B------:R-:W-:Y:S01]  /*0320*/  FSETP.GEU.FTZ.AND P2, PT, R12, 3, PT ;  /* 0x404000000c00780b */ /* 0x000fe20003f5e000 */
[----:B------:R-:W-:Y:S01]  /*0330*/  IMAD.WIDE R6, R8, 0x8, R10 ;  /* 0x0000000808067825 */ /* 0x000fe200078e020a */
[----:B------:R-:W-:Y:S02]  /*0340*/  PLOP3.LUT P4, PT, P4, P6, PT, 0x20, 0x0 ;  /* 0x000000000000781c */ /* 0x000fe4000278c470 */
[----:B------:R-:W-:Y:S01]  /*0350*/  PLOP3.LUT P0, PT, P0, P2, PT, 0x20, 0x0 ;  /* 0x000000000000781c */ /* 0x000fe20000704470 */
[----:B-----5:R-:W-:Y:S01]  /*0360*/  HADD2.F32 R8, -RZ, R4.H0_H0 ;  /* 0x20000004ff087230 */ /* 0x020fe20000004100 */
[C---:B------:R-:W-:Y:S01]  /*0370*/  FSETP.GT.FTZ.AND P6, PT, R0.reuse, -3, PT ;  /* 0xc04000000000780b */ /* 0x040fe20003fd4000 */
[----:B------:R-:W-:Y:S01]  /*0380*/  HADD2.F32 R10, -RZ, R5.H0_H0 ;  /* 0x20000005ff0a7230 */ /* 0x000fe20000004100 */
[----:B------:R-:W-:Y:S01]  /*0390*/  FSETP.GEU.FTZ.AND P2, PT, R0, 3, PT ;  /* 0x404000000000780b */ /* 0x000fe20003f5e000 */
[----:B------:R-:W-:-:S02]  /*03a0*/  HADD2.F32 R0, -RZ, R3.H0_H0 ;  /* 0x20000003ff007230 */ /* 0x000fc40000004100 */
[----:B------:R-:W-:Y:S02]  /*03b0*/  HADD2.F32 R3, -RZ, R3.H1_H1 ;  /* 0x30000003ff037230 */ /* 0x000fe40000004100 */
[----:B------:R-:W-:Y:S02]  /*03c0*/  HADD2.F32 R4, -RZ, R4.H1_H1 ;  /* 0x30000004ff047230 */ /* 0x000fe40000004100 */
[----:B------:R-:W-:Y:S01]  /*03d0*/  HADD2.F32 R5, -RZ, R5.H1_H1 ;  /* 0x30000005ff057230 */ /* 0x000fe20000004100 */
[----:B------:R-:W-:Y:S01]  /*03e0*/  FMUL.FTZ R0, R0, 0.16666667163372039795 ;  /* 0x3e2aaaab00007820 */ /* 0x000fe20000410000 */
[----:B------:R-:W-:Y:S01]  /*03f0*/  PLOP3.LUT P6, PT, P6, P2, PT, 0x20, 0x0 ;  /* 0x000000000000781c */ /* 0x000fe200037c4470 */
[----:B------:R-:W-:Y:S02]  /*0400*/  FMUL.FTZ R3, R3, 0.16666667163372039795 ;  /* 0x3e2aaaab03037820 */ /* 0x000fe40000410000 */
[----:B------:R-:W-:Y:S02]  /*0410*/  FMUL.FTZ R8, R8, 0.16666667163372039795 ;  /* 0x3e2aaaab08087820 */ /* 0x000fe40000410000 */
[----:B------:R-:W-:-:S02]  /*0420*/  FMUL.FTZ R4, R4, 0.16666667163372039795 ;  /* 0x3e2aaaab04047820 */ /* 0x000fc40000410000 */
[----:B------:R-:W-:Y:S02]  /*0430*/  FMUL.FTZ R10, R10, 0.16666667163372039795 ;  /* 0x3e2aaaab0a0a7820 */ /* 0x000fe40000410000 */
[----:B------:R-:W-:Y:S01]  /*0440*/  FMUL.FTZ R11, R5, 0.16666667163372039795 ;  /* 0x3e2aaaab050b7820 */ /* 0x000fe20000410000 */
[----:B------:R-:W-:Y:S02]  /*0450*/  FSEL R0, R0, RZ, P5 ;  /* 0x000000ff00007208 */ /* 0x000fe40002800000 */
[----:B------:R-:W-:Y:S02]  /*0460*/  FSEL R3, R3, RZ, P1 ;  /* 0x000000ff03037208 */ /* 0x000fe40000800000 */
[----:B------:R-:W-:Y:S02]  /*0470*/  FSEL R8, R8, RZ, P3 ;  /* 0x000000ff08087208 */ /* 0x000fe40001800000 */
[----:B------:R-:W-:Y:S02]  /*0480*/  FSEL R5, R4, RZ, P4 ;  /* 0x000000ff04057208 */ /* 0x000fe40002000000 */
[----:B------:R-:W-:-:S02]  /*0490*/  FSEL R10, R10, RZ, P0 ;  /* 0x000000ff0a0a7208 */ /* 0x000fc40000000000 */
[----:B------:R-:W-:Y:S02]  /*04a0*/  FSEL R11, R11, RZ, P6 ;  /* 0x000000ff0b0b7208 */ /* 0x000fe40003000000 */
[----:B------:R-:W-:Y:S02]  /*04b0*/  F2FP.PACK_AB R2, R9, R2 ;  /* 0x000000020902723e */ /* 0x000fe400000000ff */
[----:B------:R-:W-:Y:S02]  /*04c0*/  F2FP.PACK_AB R3, R3, R0 ;  /* 0x000000000303723e */ /* 0x000fe400000000ff */
[----:B------:R-:W-:Y:S02]  /*04d0*/  F2FP.PACK_AB R8, R5, R8 ;  /* 0x000000080508723e */ /* 0x000fe400000000ff */
[----:B------:R-:W-:Y:S01]  /*04e0*/  F2FP.PACK_AB R9, R11, R10 ;  /* 0x0000000a0b09723e */ /* 0x000fe200000000ff */
[----:B------:R-:W-:Y:S04]  /*04f0*/  STG.E.64 [R6.64], R2 ;  /* 0x0000000206007986 */ /* 0x000fe8000c101b04 */
[----:B------:R-:W-:Y:S01]  /*0500*/  STG.E.64 [R6.64+0x400], R8 ;  /* 0x0004000806007986 */ /* 0x000fe2000c101b04 */
[----:B------:R-:W-:Y:S05]  /*0510*/  EXIT ;  /* 0x000000000000794d */ /* 0x000fea0003800000 */
.L_x_1640:
        /* <DEDUP_REMOVED lines=183> */
.L_x_1643:
        /* <DEDUP_REMOVED lines=8> */
.L_x_1644:
[----:B------:R-:W-:-:S13]  /*1110*/  ISETP.GE.AND P0, PT, R9, R2, PT ;  /* 0x000000020900720c */ /* 0x000fda0003f06270 */
[----:B------:R-:W-:Y:S05]  /*1120*/  @P0 BRA `(.L_x_1646) ;  /* 0x000000d000000947 */ /* 0x000fea0003800000 */
[----:B0-----:R-:W-:Y:S01]  /*1130*/  IMAD.IADD R4, R0, 0x1, R9 ;  /* 0x0000000100047824 */ /* 0x001fe200078e0209 */
[----:B------:R-:W-:Y:S01]  /*1140*/  IADD3 R9, R9, 0x80, RZ ;  /* 0x0000008009097810 */ /* 0x000fe20007ffe0ff */
[----:B------:R-:W-:-:S04]  /*1150*/  IMAD.MOV.U32 R5, RZ, RZ, 0x2 ;  /* 0x00000002ff057424 */ /* 0x000fc800078e00ff */
[----:B------:R-:W-:-:S05]  /*1160*/  IMAD.WIDE.U32 R4, R4, R5, c[0x0][0x180] ;  /* 0x0000600004047625 */ /* 0x000fca00078e0005 */
[----:B------:R0:W-:Y:S02]  /*1170*/  STG.E.U16 [R4.64], R10 ;  /* 0x0000000a04007986 */ /* 0x0001e4000c101504 */
.L_x_1645:
        /* <DEDUP_REMOVED lines=8> */
.L_x_1646:
[----:B------:R-:W-:Y:S05]  /*1200*/  BSYNC B1 ;  /* 0x0000000000017941 */ /* 0x000fea0003800000 */
.L_x_1642:
[----:B------:R-:W-:-:S13]  /*1210*/  ISETP.GE.AND P0, PT, R9, R2, PT ;  /* 0x000000020900720c */ /* 0x000fda0003f06270 */
[----:B0-----:R-:W-:Y:S01]  /*1220*/  @!P0 IMAD.IADD R4, R0, 0x1, R9 ;  /* 0x0000000100048824 */ /* 0x001fe200078e0209 */
[----:B------:R-:W-:Y:S01]  /*1230*/  @!P0 IADD3 R9, R9, 0x80, RZ ;  /* 0x0000008009098810 */ /* 0x000fe20007ffe0ff */
[----:B------:R-:W-:-:S04]  /*1240*/  @!P0 IMAD.MOV.U32 R5, RZ, RZ, 0x2 ;  /* 0x00000002ff058424 */ /* 0x000fc800078e00ff */
[----:B------:R-:W-:-:S05]  /*1250*/  @!P0 IMAD.WIDE.U32 R4, R4, R5, c[0x0][0x180] ;  /* 0x0000600004048625 */ /* 0x000fca00078e0005 */
[----:B------:R0:W-:Y:S02]  /*1260*/  @!P0 STG.E.U16 [R4.64], R7 ;  /* 0x0000000704008986 */ /* 0x0001e4000c101504 */
.L_x_1647:
[----:B------:R-:W-:Y:S05]  /*1270*/  BSYNC B0 ;  /* 0x0000000000007941 */ /* 0x000fea0003800000 */
.L_x_1641:
        /* <DEDUP_REMOVED lines=8> */
.L_x_1648:
        /* <DEDUP_REMOVED lines=16> */
.L_x_5458:


//--------------------- .text._ZN2at6native29vectorized_elementwise_kernelILi8EZZZNS0_68_GLOBAL__N__08176361_30_ActivationHardsigmoidKernel_cu_1520ed90_304427hardsigmoid_backward_kernelERNS_18TensorIteratorBaseEENKUlvE_clEvENKUlvE1_clEvEUlN3c104HalfES8_E_St5arrayIPcLm3EEEEviT0_T1_ --------------------------
	.section	.text._ZN2at6native29vectorized_elementwise_kernelILi8EZZZNS0_68_GLOBAL__N__08176361_30_ActivationHardsigmoidKernel_cu_1520ed90_304427hardsigmoid_backward_kernelERNS_18TensorIteratorBaseEENKUlvE_clEvENKUlvE1_clEvEUlN3c104HalfES8_E_St5arrayIPcLm3EEEEviT0_T1_,"ax",@progbits
	.sectioninfo	@"SHI_REGISTERS=4"
	.align	128
        .global         _ZN2at6native29vectorized_elementwise_kernelILi8EZZZNS0_68_GLOBAL__N__08176361_30_ActivationHardsigmoidKernel_cu_1520ed90_304427hardsigmoid_backward_kernelERNS_18TensorIteratorBaseEENKUlvE_clEvENKUlvE1_clEvEUlN3c104HalfES8_E_St5arrayIPcLm3EEEEviT0_T1_
        .type           _ZN2at6native29vectorized_elementwise_kernelILi8EZZZNS0_68_GLOBAL__N__08176361_30_ActivationHardsigmoidKernel_cu_1520ed90_304427hardsigmoid_backward_kernelERNS_18TensorIteratorBaseEENKUlvE_clEvENKUlvE1_clEvEUlN3c104HalfES8_E_St5arrayIPcLm3EEEEviT0_T1_,@function
        .size           _ZN2at6native29vectorized_elementwise_kernelILi8EZZZNS0_68_GLOBAL__N__08176361_30_ActivationHardsigmoidKernel_cu_1520ed90_304427hardsigmoid_backward_kernelERNS_18TensorIteratorBaseEENKUlvE_clEvENKUlvE1_clEvEUlN3c104HalfES8_E_St5arrayIPcLm3EEEEviT0_T1_,(.L_x_5459 - _ZN2at6native29vectorized_elementwise_kernelILi8EZZZNS0_68_GLOBAL__N__08176361_30_ActivationHardsigmoidKernel_cu_1520ed90_304427hardsigmoid_backward_kernelERNS_18TensorIteratorBaseEENKUlvE_clEvENKUlvE1_clEvEUlN3c104HalfES8_E_St5arrayIPcLm3EEEEviT0_T1_)
        .other          _ZN2at6native29vectorized_elementwise_kernelILi8EZZZNS0_68_GLOBAL__N__08176361_30_ActivationHardsigmoidKernel_cu_1520ed90_304427hardsigmoid_backward_kernelERNS_18TensorIteratorBaseEENKUlvE_clEvENKUlvE1_clEvEUlN3c104HalfES8_E_St5arrayIPcLm3EEEEviT0_T1_,@"STO_CUDA_ENTRY STV_DEFAULT"
_ZN2at6native29vectorized_elementwise_kernelILi8EZZZNS0_68_GLOBAL__N__08176361_30_ActivationHardsigmoidKernel_cu_1520ed90_304427hardsigmoid_backward_kernelERNS_18TensorIteratorBaseEENKUlvE_clEvENKUlvE1_clEvEUlN3c104HalfES8_E_St5arrayIPcLm3EEEEviT0_T1_:
.text._ZN2at6native29vectorized_elementwise_kernelILi8EZZZNS0_68_GLOBAL__N__08176361_30_ActivationHardsigmoidKernel_cu_1520ed90_304427hardsigmoid_backward_kernelERNS_18TensorIteratorBaseEENKUlvE_clEvENKUlvE1_clEvEUlN3c104HalfES8_E_St5arrayIPcLm3EEEEviT0_T1_:
[----:B------:R-:W-:Y:S02]  /*0000*/  MOV R1, c[0x0][0x28] ;  /* 0x00000a0000017a02 */ /* 0x000fe40000000f00 */
[----:B------:R-:W-:Y:S05]  /*0010*/  EXIT ;  /* 0x000000000000794d */ /* 0x000fea0003800000 */
.L_x_1649:
        /* <DEDUP_REMOVED lines=14> */
.L_x_5459:


//--------------------- .text._ZN2at6native18elementwise_kernelILi128ELi4EZNS0_15gpu_kernel_implIZZZNS0_68_GLOBAL__N__08176361_30_ActivationHardsigmoidKernel_cu_1520ed90_304427hardsigmoid_backward_kernelERNS_18TensorIteratorBaseEENKUlvE_clEvENKUlvE0_clEvEUlffE_EEvS5_RKT_EUliE_EEviT1_ --------------------------
	.section	.text._ZN2at6native18elementwise_kernelILi128ELi4EZNS0_15gpu_kernel_implIZZZNS0_68_GLOBAL__N__08176361_30_ActivationHardsigmoidKernel_cu_1520ed90_304427hardsigmoid_backward_kernelERNS_18TensorIteratorBaseEENKUlvE_clEvENKUlvE0_clEvEUlffE_EEvS5_RKT_EUliE_EEviT1_,"ax",@progbits
	.sectioninfo	@"SHI_REGISTERS=26"
	.align	128
        .global         _ZN2at6native18elementwise_kernelILi128ELi4EZNS0_15gpu_kernel_implIZZZNS0_68_GLOBAL__N__08176361_30_ActivationHardsigmoidKernel_cu_1520ed90_304427hardsigmoid_backward_kernelERNS_18TensorIteratorBaseEENKUlvE_clEvENKUlvE0_clEvEUlffE_EEvS5_RKT_EUliE_EEviT1_
        .type           _ZN2at6native18elementwise_kernelILi128ELi4EZNS0_15gpu_kernel_implIZZZNS0_68_GLOBAL__N__08176361_30_ActivationHardsigmoidKernel_cu_1520ed90_304427hardsigmoid_backward_kernelERNS_18TensorIteratorBaseEENKUlvE_clEvENKUlvE0_clEvEUlffE_EEvS5_RKT_EUliE_EEviT1_,@function
        .size           _ZN2at6native18elementwise_kernelILi128ELi4EZNS0_15gpu_kernel_implIZZZNS0_68_GLOBAL__N__08176361_30_ActivationHardsigmoidKernel_cu_1520ed90_304427hardsigmoid_backward_kernelERNS_18TensorIteratorBaseEENKUlvE_clEvENKUlvE0_clEvEUlffE_EEvS5_RKT_EUliE_EEviT1_,(.L_x_5460 - _ZN2at6native18elementwise_kernelILi128ELi4EZNS0_15gpu_kernel_implIZZZNS0_68_GLOBAL__N__08176361_30_ActivationHardsigmoidKernel_cu_1520ed90_304427hardsigmoid_backward_kernelERNS_18TensorIteratorBaseEENKUlvE_clEvENKUlvE0_clEvEUlffE_EEvS5_RKT_EUliE_EEviT1_)
        .other          _ZN2at6native18elementwise_kernelILi128ELi4EZNS0_15gpu_kernel_implIZZZNS0_68_GLOBAL__N__08176361_30_ActivationHardsigmoidKernel_cu_1520ed90_304427hardsigmoid_backward_kernelERNS_18TensorIteratorBaseEENKUlvE_clEvENKUlvE0_clEvEUlffE_EEvS5_RKT_EUliE_EEviT1_,@"STO_CUDA_ENTRY STV_DEFAULT"
_ZN2at6native18elementwise_kernelILi128ELi4EZNS0_15gpu_kernel_implIZZZNS0_68_GLOBAL__N__08176361_30_ActivationHardsigmoidKernel_cu_1520ed90_304427hardsigmoid_backward_kernelERNS_18TensorIteratorBaseEENKUlvE_clEvENKUlvE0_clEvEUlffE_EEvS5_RKT_EUliE_EEviT1_:
.text._ZN2at6native18elementwise_kernelILi128ELi4EZNS0_15gpu_kernel_implIZZZNS0_68_GLOBAL__N__08176361_30_ActivationHardsigmoidKernel_cu_1520ed90_304427hardsigmoid_backward_kernelERNS_18TensorIteratorBaseEENKUlvE_clEvENKUlvE0_clEvEUlffE_EEvS5_RKT_EUliE_EEviT1_:
        /* <DEDUP_REMOVED lines=263> */
.L_x_1652:
[----:B------:R-:W0:Y:S01]  /*1070*/  LDC.U8 R5, c[0x0][0x3f9] ;  /* 0x0000fe40ff057b82 */ /* 0x000e220000000000 */
[----:B------:R-:W-:Y:S01]  /*1080*/  IADD3 R16, P1, R16, c[0x0][0x3c8], RZ ;  /* 0x0000f20010107a10 */ /* 0x000fe20007f3e0ff */
[----:B------:R-:W-:Y:S01]  /*1090*/  BSSY B6, `(.L_x_1653) ;  /* 0x00000df000067945 */ /* 0x000fe20003800000 */
        /* <DEDUP_REMOVED lines=15> */
[----:B--2---:R0:W1:Y:S01]  /*1190*/  I2F.S16 R23, R2 ;  /* 0x0000000200177306 */ /* 0x0040620000101400 */
[----:B------:R-:W-:Y:S05]  /*11a0*/  BRA `(.L_x_1659) ;  /* 0x00000cd000007947 */ /* 0x000fea0003800000 */
.L_x_1657:
[----:B------:R-:W2:Y:S02]  /*11b0*/  LDG.E.U8 R2, [R2.64] ;  /* 0x0000002402027981 */ /* 0x000ea4000c1e1100 */
[----:B--2---:R0:W1:Y:S01]  /*11c0*/  I2F.U16 R23, R2 ;  /* 0x0000000200177306 */ /* 0x0040620000101000 */
[----:B------:R-:W-:Y:S05]  /*11d0*/  BRA `(.L_x_1659) ;  /* 0x00000ca000007947 */ /* 0x000fea0003800000 */
.L_x_1656:
[----:B------:R-:W-:-:S13]  /*11e0*/  ISETP.NE.AND P0, PT, R4, 0x2, PT ;  /* 0x000000020400780c */ /* 0x000fda0003f05270 */
[----:B------:R-:W-:Y:S05]  /*11f0*/  @!P0 BRA `(.L_x_1660) ;  /* 0x000000a000008947 */ /* 0x000fea0003800000 */
[----:B------:R-:W-:-:S13]  /*1200*/  ISETP.NE.AND P0, PT, R4, 0x3, PT ;  /* 0x000000030400780c */ /* 0x000fda0003f05270 */
[----:B------:R-:W-:Y:S05]  /*1210*/  @!P0 BRA `(.L_x_1661) ;  /* 0x0000005000008947 */ /* 0x000fea0003800000 */
[----:B------:R-:W-:-:S13]  /*1220*/  ISETP.NE.AND P0, PT, R4, 0x4, PT ;  /* 0x000000040400780c */ /* 0x000fda0003f05270 */
[----:B------:R-:W-:Y:S05]  /*1230*/  @P0 BRA `(.L_x_1658) ;  /* 0x00000aa000000947 */ /* 0x000fea0003800000 */
[----:B------:R-:W2:Y:S02]  /*1240*/  LDG.E.64 R2, [R2.64] ;  /* 0x0000002402027981 */ /* 0x000ea4000c1e1b00 */
[----:B--2---:R0:W1:Y:S01]  /*1250*/  I2F.S64 R23, R2 ;  /* 0x0000000200177312 */ /* 0x0040620000301400 */
[----:B------:R-:W-:Y:S05]  /*1260*/  BRA `(.L_x_1659) ;  /* 0x00000c1000007947 */ /* 0x000fea0003800000 */
.L_x_1661:
[----:B------:R-:W2:Y:S02]  /*1270*/  LDG.E R2, [R2.64] ;  /* 0x0000002402027981 */ /* 0x000ea4000c1e1900 */
[----:B--2---:R0:W1:Y:S01]  /*1280*/  I2F R23, R2 ;  /* 0x0000000200177306 */ /* 0x0040620000201400 */
[----:B------:R-:W-:Y:S05]  /*1290*/  BRA `(.L_x_1659) ;  /* 0x00000be000007947 */ /* 0x000fea0003800000 */
.L_x_1660:
[----:B------:R-:W2:Y:S02]  /*12a0*/  LDG.E.U16 R2, [R2.64] ;  /* 0x0000002402027981 */ /* 0x000ea4000c1e1500 */
[----:B--2---:R0:W1:Y:S01]  /*12b0*/  I2F.S16 R23, R2 ;  /* 0x0000000200177306 */ /* 0x0040620000101400 */
[----:B------:R-:W-:Y:S05]  /*12c0*/  BRA `(.L_x_1659) ;  /* 0x00000bb000007947 */ /* 0x000fea0003800000 */
.L_x_1655:
[----:B------:R-:W-:-:S13]  /*12d0*/  ISETP.GT.AND P0, PT, R4, 0x6, PT ;  /* 0x000000060400780c */ /* 0x000fda0003f04270 */
[----:B------:R-:W-:Y:S05]  /*12e0*/  @P0 BRA `(.L_x_1662) ;  /* 0x0000009000000947 */ /* 0x000fea0003800000 */
[----:B------:R-:W-:-:S13]  /*12f0*/  ISETP.NE.AND P0, PT, R4, 0x5, PT ;  /* 0x000000050400780c */ /* 0x000fda0003f05270 */
[----:B------:R-:W-:Y:S05]  /*1300*/  @!P0 BRA `(.L_x_1663) ;  /* 0x0000004000008947 */ /* 0x000fea0003800000 */
[----:B------:R-:W-:-:S13]  /*1310*/  ISETP.NE.AND P0, PT, R4, 0x6, PT ;  /* 0x000000060400780c */ /* 0x000fda0003f05270 */
[----:B------:R-:W-:Y:S05]  /*1320*/  @P0 BRA `(.L_x_1658) ;  /* 0x000009b000000947 */ /* 0x000fea0003800000 */
[----:B------:R0:W5:Y:S01]  /*1330*/  LDG.E R23, [R2.64] ;  /* 0x0000002402177981 */ /* 0x000162000c1e1900 */
[----:B------:R-:W-:Y:S05]  /*1340*/  BRA `(.L_x_1659) ;  /* 0x00000b3000007947 */ /* 0x000fea0003800000 */
.L_x_1663:
[----:B------:R-:W2:Y:S02]  /*1350*/  LDG.E.U16 R2, [R2.64] ;  /* 0x0000002402027981 */ /* 0x000ea4000c1e1500 */
[----:B--2---:R-:W-:Y:S01]  /*1360*/  HADD2.F32 R23, -RZ, R2.H0_H0 ;  /* 0x20000002ff177230 */ /* 0x004fe20000004100 */
[----:B------:R-:W-:Y:S05]  /*1370*/  BRA `(.L_x_1659) ;  /* 0x00000b0000007947 */ /* 0x000fea0003800000 */
.L_x_1662:
[----:B------:R-:W-:-:S13]  /*1380*/  ISETP.NE.AND P0, PT, R4, 0x7, PT ;  /* 0x000000070400780c */ /* 0x000fda0003f05270 */
[----:B------:R-:W-:Y:S05]  /*1390*/  @!P0 BRA `(.L_x_1664) ;  /* 0x0000009000008947 */ /* 0x000fea0003800000 */
[----:B------:R-:W-:-:S13]  /*13a0*/  ISETP.NE.AND P0, PT, R4, 0x8, PT ;  /* 0x000000080400780c */ /* 0x000fda0003f05270 */
[----:B------:R-:W-:Y:S05]  /*13b0*/  @!P0 BRA `(.L_x_1665) ;  /* 0x0000004000008947 */ /* 0x000fea0003800000 */
[----:B------:R-:W-:-:S13]  /*13c0*/  ISETP.NE.AND P0, PT, R4, 0x9, PT ;  /* 0x000000090400780c */ /* 0x000fda0003f05270 */
[----:B------:R-:W-:Y:S05]  /*13d0*/  @P0 BRA `(.L_x_1658) ;  /* 0x0000090000000947 */ /* 0x000fea0003800000 */
[----:B------:R0:W5:Y:S01]  /*13e0*/  LDG.E R23, [R2.64] ;  /* 0x0000002402177981 */ /* 0x000162000c1e1900 */
[----:B------:R-:W-:Y:S05]  /*13f0*/  BRA `(.L_x_1659) ;  /* 0x00000a8000007947 */ /* 0x000fea0003800000 */
.L_x_1665:
[----:B------:R-:W2:Y:S02]  /*1400*/  LDG.E.U16 R2, [R2.64] ;  /* 0x0000002402027981 */ /* 0x000ea4000c1e1500 */
[----:B--2---:R-:W-:Y:S01]  /*1410*/  HADD2.F32 R23, -RZ, R2.H0_H0 ;  /* 0x20000002ff177230 */ /* 0x004fe20000004100 */
[----:B------:R-:W-:Y:S05]  /*1420*/  BRA `(.L_x_1659) ;  /* 0x00000a5000007947 */ /* 0x000fea0003800000 */
.L_x_1664:
[----:B------:R-:W2:Y:S02]  /*1430*/  LDG.E.64 R2, [R2.64] ;  /* 0x0000002402027981 */ /* 0x000ea4000c1e1b00 */
[----:B--2---:R-:W0:Y:S01]  /*1440*/  F2F.F32.F64 R23, R2 ;  /* 0x0000000200177310 */ /* 0x004e220000301000 */
[----:B------:R-:W0:-:S14]  /*1450*/  DSETP.GEU.AND P0, PT, |R2|, c[0x2][0x0], PT ;  /* 0x008000000200762a */ /* 0x000e1c0003f0e200 */
[----:B0-----:R-:W-:Y:S01]  /*1460*/  @!P0 FMUL R23, R23, 1.175494350822287508e-38 ;  /* 0x0080000017178820 */ /* 0x001fe20000400000 */
[----:B------:R-:W-:Y:S05]  /*1470*/  BRA `(.L_x_1659) ;  /* 0x00000a0000007947 */ /* 0x000fea0003800000 */
.L_x_1654:
        /* <DEDUP_REMOVED lines=10> */
[----:B------:R-:W-:Y:S01]  /*1520*/  FSEL R23, RZ, 1, !P0 ;  /* 0x3f800000ff177808 */ /* 0x000fe20004000000 */
[----:B------:R-:W-:Y:S05]  /*1530*/  BRA `(.L_x_1659) ;  /* 0x0000094000007947 */ /* 0x000fea0003800000 */
.L_x_1668:
[----:B------:R-:W2:Y:S02]  /*1540*/  LDG.E.64 R2, [R2.64] ;  /* 0x0000002402027981 */ /* 0x000ea4000c1e1b00 */
[----:B--2---:R-:W0:Y:S01]  /*1550*/  F2F.F32.F64 R23, R2 ;  /* 0x0000000200177310 */ /* 0x004e220000301000 */
[----:B------:R-:W0:-:S14]  /*1560*/  DSETP.GEU.AND P0, PT, |R2|, c[0x2][0x0], PT ;  /* 0x008000000200762a */ /* 0x000e1c0003f0e200 */
[----:B0-----:R-:W-:Y:S01]  /*1570*/  @!P0 FMUL R23, R23, 1.175494350822287508e-38 ;  /* 0x0080000017178820 */ /* 0x001fe20000400000 */
[----:B------:R-:W-:Y:S05]  /*1580*/  BRA `(.L_x_1659) ;  /* 0x000008f000007947 */ /* 0x000fea0003800000 */
.L_x_1667:
        /* <DEDUP_REMOVED lines=11> */
[----:B------:R-:W-:-:S04]  /*1640*/  IADD3 R2, R0, -0x1, RZ ;  /* 0xffffffff00027810 */ /* 0x000fc80007ffe0ff */
[----:B------:R-:W-:Y:S02]  /*1650*/  SHF.R.S32.HI R2, RZ, 0x1f, R2 ;  /* 0x0000001fff027819 */ /* 0x000fe40000011402 */
[----:B0-----:R-:W-:-:S04]  /*1660*/  IADD3 R4, -R4, 0x1f, RZ ;  /* 0x0000001f04047810 */ /* 0x001fc80007ffe1ff */
[C---:B------:R-:W-:Y:S02]  /*1670*/  ISETP.GT.U32.AND P0, PT, R4.reuse, 0x4, PT ;  /* 0x000000040400780c */ /* 0x040fe40003f04070 */
[----:B------:R-:W-:-:S04]  /*1680*/  IADD3 R4, R4, -0x4, RZ ;  /* 0xfffffffc04047810 */ /* 0x000fc80007ffe0ff */
[----:B------:R-:W-:Y:S02]  /*1690*/  SEL R5, R4, RZ, P0 ;  /* 0x000000ff04057207 */ /* 0x000fe40000000000 */
[----:B------:R-:W-:-:S03]  /*16a0*/  IADD3 R4, R0, 0x1000000, RZ ;  /* 0x0100000000047810 */ /* 0x000fc60007ffe0ff */
[----:B------:R-:W-:Y:S01]  /*16b0*/  IMAD R6, R5, R6, 0x3c000000 ;  /* 0x3c00000005067424 */ /* 0x000fe200078e0206 */
[----:B------:R-:W-:Y:S02]  /*16c0*/  SHF.L.U32 R5, R0, R5, RZ ;  /* 0x0000000500057219 */ /* 0x000fe400000006ff */
[----:B------:R-:W-:Y:S02]  /*16d0*/  SHF.R.S32.HI R4, RZ, 0x8, R4 ;  /* 0x00000008ff047819 */ /* 0x000fe40000011404 */
[----:B------:R-:W-:-:S04]  /*16e0*/  LEA.HI R5, R5, R6, RZ, 0x1c ;  /* 0x0000000605057211 */ /* 0x000fc800078fe0ff */
[----:B------:R-:W-:-:S04]  /*16f0*/  LOP3.LUT R5, R5, 0x7f800000, R4, 0xf8, !PT ;  /* 0x7f80000005057812 */ /* 0x000fc800078ef804 */
[----:B------:R-:W-:-:S04]  /*1700*/  LOP3.LUT R2, R5, R2, RZ, 0x30, !PT ;  /* 0x0000000205027212 */ /* 0x000fc800078e30ff */
[----:B------:R-:W-:Y:S01]  /*1710*/  LOP3.LUT R23, R2, 0x80000000, R23, 0xf8, !PT ;  /* 0x8000000002177812 */ /* 0x000fe200078ef817 */
[----:B------:R-:W-:Y:S05]  /*1720*/  BRA `(.L_x_1659) ;  /* 0x0000075000007947 */ /* 0x000fea0003800000 */
.L_x_1670:
        /* <DEDUP_REMOVED lines=11> */
[----:B------:R-:W-:Y:S01]  /*17e0*/  LOP3.LUT R23, R23, 0x80000000, R0, 0xf8, !PT ;  /* 0x8000000017177812 */ /* 0x000fe200078ef800 */
[----:B------:R-:W-:Y:S05]  /*17f0*/  BRA `(.L_x_1659) ;  /* 0x0000068000007947 */ /* 0x000fea0003800000 */
.L_x_1669:
[----:B------:R-:W2:Y:S02]  /*1800*/  LDG.E.U16 R2, [R2.64] ;  /* 0x0000002402027981 */ /* 0x000ea4000c1e1500 */
[----:B--2---:R-:W-:Y:S01]  /*1810*/  PRMT R23, RZ, 0x5410, R2 ;  /* 0x00005410ff177816 */ /* 0x004fe20000000002 */
[----:B------:R-:W-:Y:S05]  /*1820*/  BRA `(.L_x_1659) ;  /* 0x0000065000007947 */ /* 0x000fea0003800000 */
.L_x_1666:
        /* <DEDUP_REMOVED lines=9> */
[----:B--2---:R0:W1:Y:S01]  /*18c0*/  I2F.U16 R23, R2 ;  /* 0x0000000200177306 */ /* 0x0040620000101000 */
[----:B------:R-:W-:Y:S05]  /*18d0*/  BRA `(.L_x_1659) ;  /* 0x000005a000007947 */ /* 0x000fea0003800000 */
.L_x_1673:
[----:B------:R-:W2:Y:S01]  /*18e0*/  LDG.E.U8 R2, [R2.64] ;  /* 0x0000002402027981 */ /* 0x000ea2000c1e1100 */
        /* <DEDUP_REMOVED lines=19> */
.L_x_1675:
[----:B------:R-:W-:Y:S05]  /*1a20*/  BSYNC B0 ;  /* 0x0000000000007941 */ /* 0x000fea0003800000 */
.L_x_1674:
[----:B------:R-:W-:Y:S01]  /*1a30*/  IMAD.SHL.U32 R2, R2, 0x100000, RZ ;  /* 0x0010000002027824 */ /* 0x000fe200078e00ff */
[----:B------:R-:W-:-:S04]  /*1a40*/  LEA R0, R0, 0x3b800000, 0x17 ;  /* 0x3b80000000007811 */ /* 0x000fc800078eb8ff */
[----:B------:R-:W-:Y:S01]  /*1a50*/  LOP3.LUT R23, R0, R2, R23, 0xfe, !PT ;  /* 0x0000000200177212 */ /* 0x000fe200078efe17 */
[----:B------:R-:W-:Y:S05]  /*1a60*/  BRA `(.L_x_1659) ;  /* 0x0000041000007947 */ /* 0x000fea0003800000 */
.L_x_1672:
        /* <DEDUP_REMOVED lines=20> */
.L_x_1677:
[----:B------:R-:W-:Y:S05]  /*1bb0*/  BSYNC B0 ;  /* 0x0000000000007941 */ /* 0x000fea0003800000 */
.L_x_1676:
[----:B------:R-:W-:Y:S01]  /*1bc0*/  IMAD.SHL.U32 R2, R2, 0x200000, RZ ;  /* 0x0020000002027824 */ /* 0x000fe200078e00ff */
[----:B------:R-:W-:-:S04]  /*1bd0*/  LEA R0, R0, 0x37800000, 0x17 ;  /* 0x3780000000007811 */ /* 0x000fc800078eb8ff */
[----:B------:R-:W-:Y:S01]  /*1be0*/  LOP3.LUT R23, R0, R2, R23, 0xfe, !PT ;  /* 0x0000000200177212 */ /* 0x000fe200078efe17 */
[----:B------:R-:W-:Y:S05]  /*1bf0*/  BRA `(.L_x_1659) ;  /* 0x0000028000007947 */ /* 0x000fea0003800000 */
.L_x_1671:
[----:B------:R-:W-:-:S13]  /*1c00*/  ISETP.NE.AND P0, PT, R4, 0x1c, PT ;  /* 0x0000001c0400780c */ /* 0x000fda0003f05270 */
[----:B------:R-:W-:Y:S05]  /*1c10*/  @!P0 BRA `(.L_x_1678) ;  /* 0x0000024000008947 */ /* 0x000fea0003800000 */
[----:B------:R-:W-:-:S13]  /*1c20*/  ISETP.NE.AND P0, PT, R4, 0x1d, PT ;  /* 0x0000001d0400780c */ /* 0x000fda0003f05270 */
[----:B------:R-:W-:Y:S05]  /*1c30*/  @!P0 BRA `(.L_x_1679) ;  /* 0x000001f000008947 */ /* 0x000fea0003800000 */
[----:B------:R-:W-:-:S13]  /*1c40*/  ISETP.NE.AND P0, PT, R4, 0x2c, PT ;  /* 0x0000002c0400780c */ /* 0x000fda0003f05270 */
[----:B------:R-:W-:Y:S05]  /*1c50*/  @P0 BRA `(.L_x_1658) ;  /* 0x0000008000000947 */ /* 0x000fea0003800000 */
[----:B------:R-:W2:Y:S01]  /*1c60*/  LDG.E.U8 R2, [R2.64] ;  /* 0x0000002402027981 */ /* 0x000ea2000c1e1100 */
[----:B------:R-:W-:Y:S01]  /*1c70*/  IMAD.MOV.U32 R23, RZ, RZ, 0x400000 ;  /* 0x00400000ff177424 */ /* 0x000fe200078e00ff */
[----:B--2---:R-:W-:-:S13]  /*1c80*/  ISETP.NE.AND P0, PT, R2, RZ, PT ;  /* 0x000000ff0200720c */ /* 0x004fda0003f05270 */
[----:B------:R-:W-:Y:S05]  /*1c90*/  @!P0 BRA `(.L_x_1659) ;  /* 0x000001e000008947 */ /* 0x000fea0003800000 */
[----:B------:R-:W-:-:S13]  /*1ca0*/  ISETP.NE.AND P0, PT, R2, 0xff, PT ;  /* 0x000000ff0200780c */ /* 0x000fda0003f05270 */
[----:B------:R-:W-:Y:S02]  /*1cb0*/  @!P0 IMAD.MOV.U32 R23, RZ, RZ, 0x7f800001 ;  /* 0x7f800001ff178424 */ /* 0x000fe400078e00ff */
[----:B------:R-:W-:Y:S01]  /*1cc0*/  @P0 IMAD.SHL.U32 R23, R2, 0x800000, RZ ;  /* 0x0080000002170824 */ /* 0x000fe200078e00ff */
[----:B------:R-:W-:Y:S05]  /*1cd0*/  BRA `(.L_x_1659) ;  /* 0x000001a000007947 */ /* 0x000fea0003800000 */
.L_x_1658:
        /* <DEDUP_REMOVED lines=18> */
[----:B0-----:R-:W-:Y:S05]  /*1e00*/  CALL.ABS.NOINC R2 ;  /* 0x0000000002007343 */ /* 0x001fea0003c00000 */
[----:B------:R-:W-:Y:S01]  /*1e10*/  IMAD.MOV.U32 R23, RZ, RZ, RZ ;  /* 0x000000ffff177224 */ /* 0x000fe200078e00ff */
[----:B------:R-:W-:Y:S05]  /*1e20*/  BRA `(.L_x_1659) ;  /* 0x0000005000007947 */ /* 0x000fea0003800000 */
.L_x_1679:
[----:B------:R-:W2:Y:S02]  /*1e30*/  LDG.E.64 R2, [R2.64] ;  /* 0x0000002402027981 */ /* 0x000ea4000c1e1b00 */
[----:B--2---:R0:W1:Y:S01]  /*1e40*/  I2F.U64 R23, R2 ;  /* 0x0000000200177312 */ /* 0x0040620000301000 */
[----:B------:R-:W-:Y:S05]  /*1e50*/  BRA `(.L_x_1659) ;  /* 0x0000002000007947 */ /* 0x000fea0003800000 */
.L_x_1678:
[----:B------:R-:W2:Y:S02]  /*1e60*/  LDG.E R2, [R2.64] ;  /* 0x0000002402027981 */ /* 0x000ea4000c1e1900 */
[----:B--2---:R0:W1:Y:S02]  /*1e70*/  I2F.U32 R23, R2 ;  /* 0x0000000200177306 */ /* 0x0040640000201000 */
.L_x_1659:
[----:B------:R-:W-:Y:S05]  /*1e80*/  BSYNC B6 ;  /* 0x0000000000067941 */ /* 0x000fea0003800000 */
.L_x_1653:
[----:B------:R-:W2:Y:S01]  /*1e90*/  LDC.U8 R4, c[0x0][0x3fa] ;  /* 0x0000fe80ff047b82 */ /* 0x000ea20000000000 */
[----:B0-----:R-:W-:Y:S01]  /*1ea0*/  IADD3 R2, P1, R22, c[0x0][0x3d8], RZ ;  /* 0x0000f60016027a10 */ /* 0x001fe20007f3e0ff */
[----:B------:R-:W-:Y:S04]  /*1eb0*/  BSSY B6, `(.L_x_1680) ;  /* 0x00000dd000067945 */ /* 0x000fe80003800000 */
[----:B------:R-:W-:Y:S01]  /*1ec0*/  IMAD.X R3, RZ, RZ, c[0x0][0x3dc], P1 ;  /* 0x0000f700ff037624 */ /* 0x000fe200008e06ff */
[----:B--2---:R-:W-:-:S04]  /*1ed0*/  PRMT R0, R4, 0x9910, RZ ;  /* 0x0000991004007816 */ /* 0x004fc800000000ff */
        /* <DEDUP_REMOVED lines=11> */
[----:B--2---:R-:W0:Y:S01]  /*1f90*/  I2F.S16 R0, R0 ;  /* 0x0000000000007306 */ /* 0x004e220000101400 */
[----:B------:R-:W-:Y:S05]  /*1fa0*/  BRA `(.L_x_1686) ;  /* 0x00000cd000007947 */ /* 0x000fea0003800000 */
.L_x_1684:
[----:B------:R-:W2:Y:S02]  /*1fb0*/  LDG.E.U8 R0, [R2.64] ;  /* 0x0000002402007981 */ /* 0x000ea4000c1e1100 */
[----:B--2---:R-:W0:Y:S01]  /*1fc0*/  I2F.U16 R0, R0 ;  /* 0x0000000000007306 */ /* 0x004e220000101000 */
[----:B------:R-:W-:Y:S05]  /*1fd0*/  BRA `(.L_x_1686) ;  /* 0x00000ca000007947 */ /* 0x000fea0003800000 */
.L_x_1683:
[----:B------:R-:W-:-:S13]  /*1fe0*/  ISETP.NE.AND P0, PT, R0, 0x2, PT ;  /* 0x000000020000780c */ /* 0x000fda0003f05270 */
[----:B------:R-:W-:Y:S05]  /*1ff0*/  @!P0 BRA `(.L_x_1687) ;  /* 0x000000a000008947 */ /* 0x000fea0003800000 */
[----:B------:R-:W-:-:S13]  /*2000*/  ISETP.NE.AND P0, PT, R0, 0x3, PT ;  /* 0x000000030000780c */ /* 0x000fda0003f05270 */
[----:B------:R-:W-:Y:S05]  /*2010*/  @!P0 BRA `(.L_x_1688) ;  /* 0x0000005000008947 */ /* 0x000fea0003800000 */
[----:B------:R-:W-:-:S13]  /*2020*/  ISETP.NE.AND P0, PT, R0, 0x4, PT ;  /* 0x000000040000780c */ /* 0x000fda0003f05270 */
[----:B------:R-:W-:Y:S05]  /*2030*/  @P0 BRA `(.L_x_1685) ;  /* 0x00000aa000000947 */ /* 0x000fea0003800000 */
[----:B------:R-:W2:Y:S02]  /*2040*/  LDG.E.64 R2, [R2.64] ;  /* 0x0000002402027981 */ /* 0x000ea4000c1e1b00 */
[----:B--2---:R0:W2:Y:S01]  /*2050*/  I2F.S64 R0, R2 ;  /* 0x0000000200007312 */ /* 0x0040a20000301400 */
[----:B------:R-:W-:Y:S05]  /*2060*/  BRA `(.L_x_1686) ;  /* 0x00000c1000007947 */ /* 0x000fea0003800000 */
.L_x_1688:
[----:B------:R-:W2:Y:S02]  /*2070*/  LDG.E R0, [R2.64] ;  /* 0x0000002402007981 */ /* 0x000ea4000c1e1900 */
[----:B--2---:R-:W0:Y:S01]  /*2080*/  I2F R0, R0 ;  /* 0x0000000000007306 */ /* 0x004e220000201400 */
[----:B------:R-:W-:Y:S05]  /*2090*/  BRA `(.L_x_1686) ;  /* 0x00000be000007947 */ /* 0x000fea0003800000 */
.L_x_1687:
[----:B------:R-:W2:Y:S02]  /*20a0*/  LDG.E.U16 R0, [R2.64] ;  /* 0x0000002402007981 */ /* 0x000ea4000c1e1500 */
[----:B--2---:R-:W0:Y:S01]  /*20b0*/  I2F.S16 R0, R0 ;  /* 0x0000000000007306 */ /* 0x004e220000101400 */
[----:B------:R-:W-:Y:S05]  /*20c0*/  BRA `(.L_x_1686) ;  /* 0x00000bb000007947 */ /* 0x000fea0003800000 */
.L_x_1682:
        /* <DEDUP_REMOVED lines=8> */
.L_x_1690:
[----:B------:R-:W2:Y:S02]  /*2150*/  LDG.E.U16 R0, [R2.64] ;  /* 0x0000002402007981 */ /* 0x000ea4000c1e1500 */
[----:B--2---:R-:W-:Y:S01]  /*2160*/  HADD2.F32 R0, -RZ, R0.H0_H0 ;  /* 0x20000000ff007230 */ /* 0x004fe20000004100 */
[----:B------:R-:W-:Y:S05]  /*2170*/  BRA `(.L_x_1686) ;  /* 0x00000b0000007947 */ /* 0x000fea0003800000 */
.L_x_1689:
        /* <DEDUP_REMOVED lines=8> */
.L_x_1692:
[----:B------:R-:W2:Y:S02]  /*2200*/  LDG.E.U16 R0, [R2.64] ;  /* 0x0000002402007981 */ /* 0x000ea4000c1e1500 */
[----:B--2---:R-:W-:Y:S01]  /*2210*/  HADD2.F32 R0, -RZ, R0.H0_H0 ;  /* 0x20000000ff007230 */ /* 0x004fe20000004100 */
[----:B------:R-:W-:Y:S05]  /*2220*/  BRA `(.L_x_1686) ;  /* 0x00000a5000007947 */ /* 0x000fea0003800000 */
.L_x_1691:
[----:B------:R-:W2:Y:S02]  /*2230*/  LDG.E.64 R2, [R2.64] ;  /* 0x0000002402027981 */ /* 0x000ea4000c1e1b00 */
[----:B--2---:R-:W0:Y:S01]  /*2240*/  F2F.F32.F64 R0, R2 ;  /* 0x0000000200007310 */ /* 0x004e220000301000 */
[----:B------:R-:W0:-:S14]  /*2250*/  DSETP.GEU.AND P0, PT, |R2|, c[0x2][0x0], PT ;  /* 0x008000000200762a */ /* 0x000e1c0003f0e200 */
[----:B0-----:R-:W-:Y:S01]  /*2260*/  @!P0 FMUL R0, R0, 1.175494350822287508e-38 ;  /* 0x0080000000008820 */ /* 0x001fe20000400000 */
[----:B------:R-:W-:Y:S05]  /*2270*/  BRA `(.L_x_1686) ;  /* 0x00000a0000007947 */ /* 0x000fea0003800000 */
.L_x_1681:
        /* <DEDUP_REMOVED lines=12> */
.L_x_1695:
[----:B------:R-:W2:Y:S02]  /*2340*/  LDG.E.64 R2, [R2.64] ;  /* 0x0000002402027981 */ /* 0x000ea4000c1e1b00 */
[----:B--2---:R-:W0:Y:S01]  /*2350*/  F2F.F32.F64 R0, R2 ;  /* 0x0000000200007310 */ /* 0x004e220000301000 */
[----:B------:R-:W0:-:S14]  /*2360*/  DSETP.GEU.AND P0, PT, |R2|, c[0x2][0x0], PT ;  /* 0x008000000200762a */ /* 0x000e1c0003f0e200 */
[----:B0-----:R-:W-:Y:S01]  /*2370*/  @!P0 FMUL R0, R0, 1.175494350822287508e-38 ;  /* 0x0080000000008820 */ /* 0x001fe20000400000 */
[----:B------:R-:W-:Y:S05]  /*2380*/  BRA `(.L_x_1686) ;  /* 0x000008f000007947 */ /* 0x000fea0003800000 */
.L_x_1694:
        /* <DEDUP_REMOVED lines=24> */
[----:B------:R-:W-:Y:S01]  /*2510*/  LOP3.LUT R0, R5, 0x80000000, R0, 0xf8, !PT ;  /* 0x8000000005007812 */ /* 0x000fe200078ef800 */
[----:B------:R-:W-:Y:S05]  /*2520*/  BRA `(.L_x_1686) ;  /* 0x0000075000007947 */ /* 0x000fea0003800000 */
.L_x_1697:
        /* <DEDUP_REMOVED lines=11> */
[----:B------:R-:W-:Y:S01]  /*25e0*/  LOP3.LUT R0, R4, 0x80000000, R5, 0xf8, !PT ;  /* 0x8000000004007812 */ /* 0x000fe200078ef805 */
[----:B------:R-:W-:Y:S05]  /*25f0*/  BRA `(.L_x_1686) ;  /* 0x0000068000007947 */ /* 0x000fea0003800000 */
.L_x_1696:
[----:B------:R-:W2:Y:S02]  /*2600*/  LDG.E.U16 R0, [R2.64] ;  /* 0x0000002402007981 */ /* 0x000ea4000c1e1500 */
[----:B--2---:R-:W-:Y:S01]  /*2610*/  PRMT R0, RZ, 0x5410, R0 ;  /* 0x00005410ff007816 */ /* 0x004fe20000000000 */
[----:B------:R-:W-:Y:S05]  /*2620*/  BRA `(.L_x_1686) ;  /* 0x0000065000007947 */ /* 0x000fea0003800000 */
.L_x_1693:
        /* <DEDUP_REMOVED lines=9> */
[----:B--2---:R-:W0:Y:S01]  /*26c0*/  I2F.U16 R0, R0 ;  /* 0x0000000000007306 */ /* 0x004e220000101000 */
[----:B------:R-:W-:Y:S05]  /*26d0*/  BRA `(.L_x_1686) ;  /* 0x000005a000007947 */ /* 0x000fea0003800000 */
.L_x_1700:
        /* <DEDUP_REMOVED lines=20> */
.L_x_1702:
[----:B------:R-:W-:Y:S05]  /*2820*/  BSYNC B0 ;  /* 0x0000000000007941 */ /* 0x000fea0003800000 */
.L_x_1701:
[----:B------:R-:W-:Y:S01]  /*2830*/  LEA R3, R0, 0x3b800000, 0x17 ;  /* 0x3b80000000037811 */ /* 0x000fe200078eb8ff */
[----:B------:R-:W-:-:S05]  /*2840*/  IMAD.SHL.U32 R0, R2, 0x100000, RZ ;  /* 0x0010000002007824 */ /* 0x000fca00078e00ff */
[----:B------:R-:W-:Y:S01]  /*2850*/  LOP3.LUT R0, R3, R0, R4, 0xfe, !PT ;  /* 0x0000000003007212 */ /* 0x000fe200078efe04 */
[----:B------:R-:W-:Y:S05]  /*2860*/  BRA `(.L_x_1686) ;  /* 0x0000041000007947 */ /* 0x000fea0003800000 */
.L_x_1699:
        /* <DEDUP_REMOVED lines=20> */
.L_x_1704:
[----:B------:R-:W-:Y:S05]  /*29b0*/  BSYNC B0 ;  /* 0x0000000000007941 */ /* 0x000fea0003800000 */
.L_x_1703:
[----:B------:R-:W-:Y:S01]  /*29c0*/  LEA R3, R0, 0x37800000, 0x17 ;  /* 0x3780000000037811 */ /* 0x000fe200078eb8ff */
[----:B------:R-:W-:-:S05]  /*29d0*/  IMAD.SHL.U32 R0, R2, 0x200000, RZ ;  /* 0x0020000002007824 */ /* 0x000fca00078e00ff */
[----:B------:R-:W-:Y:S01]  /*29e0*/  LOP3.LUT R0, R3, R0, R4, 0xfe, !PT ;  /* 0x0000000003007212 */ /* 0x000fe200078efe04 */
[----:B------:R-:W-:Y:S05]  /*29f0*/  BRA `(.L_x_1686) ;  /* 0x0000028000007947 */ /* 0x000fea0003800000 */
.L_x_1698:
        /* <DEDUP_REMOVED lines=14> */
.L_x_1685:
        /* <DEDUP_REMOVED lines=18> */
[----:B01---5:R-:W-:Y:S05]  /*2c00*/  CALL.ABS.NOINC R2 ;  /* 0x0000000002007343 */ /* 0x023fea0003c00000 */
[----:B------:R-:W-:Y:S01]  /*2c10*/  IMAD.MOV.U32 R0, RZ, RZ, RZ ;  /* 0x000000ffff007224 */ /* 0x000fe200078e00ff */
[----:B------:R-:W-:Y:S05]  /*2c20*/  BRA `(.L_x_1686) ;  /* 0x0000005000007947 */ /* 0x000fea0003800000 */
.L_x_1706:
[----:B------:R-:W2:Y:S02]  /*2c30*/  LDG.E.64 R2, [R2.64] ;  /* 0x0000002402027981 */ /* 0x000ea4000c1e1b00 */
[----:B--2---:R0:W2:Y:S01]  /*2c40*/  I2F.U64 R0, R2 ;  /* 0x0000000200007312 */ /* 0x0040a20000301000 */
[----:B------:R-:W-:Y:S05]  /*2c50*/  BRA `(.L_x_1686) ;  /* 0x0000002000007947 */ /* 0x000fea0003800000 */
.L_x_1705:
[----:B------:R-:W2:Y:S02]  /*2c60*/  LDG.E R0, [R2.64] ;  /* 0x0000002402007981 */ /* 0x000ea4000c1e1900 */
[----:B--2---:R-:W0:Y:S02]  /*2c70*/  I2F.U32 R0, R0 ;  /* 0x0000000000007306 */ /* 0x004e240000201000 */
.L_x_1686:
[----:B------:R-:W-:Y:S05]  /*2c80*/  BSYNC B6 ;  /* 0x0000000000067941 */ /* 0x000fea0003800000 */
.L_x_1680:
[----:B0-----:R-:W0:Y:S01]  /*2c90*/  LDC.U8 R3, c[0x0][0x3f8] ;  /* 0x0000fe00ff037b82 */ /* 0x001e220000000000 */
[C---:B--2--5:R-:W-:Y:S02]  /*2ca0*/  FSETP.GEU.FTZ.AND P1, PT, R0.reuse, 3, PT ;  /* 0x404000000000780b */ /* 0x064fe40003f3e000 */
[----:B------:R-:W-:-:S04]  /*2cb0*/  FSETP.GT.FTZ.AND P0, PT, R0, -3, PT ;  /* 0xc04000000000780b */ /* 0x000fc80003f14000 */
[----:B------:R-:W-:Y:S02]  /*2cc0*/  PLOP3.LUT P0, PT, P0, P1, PT, 0x20, 0x0 ;  /* 0x000000000000781c */ /* 0x000fe40000702470 */
[----:B0-----:R-:W-:-:S05]  /*2cd0*/  PRMT R2, R3, 0x9910, RZ ;  /* 0x0000991003027816 */ /* 0x001fca00000000ff */
[----:B------:R-:W-:Y:S02]  /*2ce0*/  IMAD.MOV.U32 R0, RZ, RZ, R2 ;  /* 0x000000ffff007224 */ /* 0x000fe400078e0002 */
[----:B-1----:R-:W-:-:S03]  /*2cf0*/  FMUL.FTZ R2, R23, 0.16666667163372039795 ;  /* 0x3e2aaaab17027820 */ /* 0x002fc60000410000 */
[----:B------:R-:W-:Y:S02]  /*2d00*/  ISETP.GT.AND P1, PT, R0, 0x9, PT ;  /* 0x000000090000780c */ /* 0x000fe40003f24270 */
[----:B------:R-:W-:-:S11]  /*2d10*/  FSEL R2, R2, RZ, P0 ;  /* 0x000000ff02027208 */ /* 0x000fd60000000000 */
        /* <DEDUP_REMOVED lines=9> */
[----:B------:R-:W0:Y:S02]  /*2db0*/  F2I.FTZ.TRUNC.NTZ R3, R2 ;  /* 0x0000000200037305 */ /* 0x000e24000021f100 */
[----:B0-----:R0:W-:Y:S01]  /*2dc0*/  STG.E.U8 [R16.64], R3 ;  /* 0x0000000310007986 */ /* 0x0011e2000c101124 */
[----:B------:R-:W-:Y:S05]  /*2dd0*/  BRA `(.L_x_1712) ;  /* 0x00000d7000007947 */ /* 0x000fea0003800000 */
.L_x_1710:
[----:B------:R-:W0:Y:S02]  /*2de0*/  F2I.S64.TRUNC R2, R2 ;  /* 0x0000000200027311 */ /* 0x000e24000020d900 */
[----:B0-----:R-:W-:-:S05]  /*2df0*/  IMAD.MOV.U32 R5, RZ, RZ, R2 ;  /* 0x000000ffff057224 */ /* 0x001fca00078e0002 */
[----:B------:R0:W-:Y:S01]  /*2e00*/  STG.E.U8 [R16.64], R5 ;  /* 0x0000000510007986 */ /* 0x0001e2000c101124 */
[----:B------:R-:W-:Y:S05]  /*2e10*/  BRA `(.L_x_1712) ;  /* 0x00000d3000007947 */ /* 0x000fea0003800000 */
.L_x_1709:
[----:B------:R-:W-:-:S13]  /*2e20*/  ISETP.NE.AND P0, PT, R0, 0x2, PT ;  /* 0x000000020000780c */ /* 0x000fda0003f05270 */
[----:B------:R-:W-:Y:S05]  /*2e30*/  @!P0 BRA `(.L_x_1713) ;  /* 0x000000a000008947 */ /* 0x000fea0003800000 */
[----:B------:R-:W-:-:S13]  /*2e40*/  ISETP.NE.AND P0, PT, R0, 0x3, PT ;  /* 0x000000030000780c */ /* 0x000fda0003f05270 */
[----:B------:R-:W-:Y:S05]  /*2e50*/  @!P0 BRA `(.L_x_1714) ;  /* 0x0000005000008947 */ /* 0x000fea0003800000 */
[----:B------:R-:W-:-:S13]  /*2e60*/  ISETP.NE.AND P0, PT, R0, 0x4, PT ;  /* 0x000000040000780c */ /* 0x000fda0003f05270 */
[----:B------:R-:W-:Y:S05]  /*2e70*/  @P0 BRA `(.L_x_1711) ;  /* 0x00000b4000000947 */ /* 0x000fea0003800000 */
[----:B------:R-:W0:Y:S02]  /*2e80*/  F2I.S64.TRUNC R2, R2 ;  /* 0x0000000200027311 */ /* 0x000e24000020d900 */
[----:B0-----:R0:W-:Y:S01]  /*2e90*/  STG.E.64 [R16.64], R2 ;  /* 0x0000000210007986 */ /* 0x0011e2000c101b24 */
[----:B------:R-:W-:Y:S05]  /*2ea0*/  BRA `(.L_x_1712) ;  /* 0x00000ca000007947 */ /* 0x000fea0003800000 */
.L_x_1714:
[----:B------:R-:W0:Y:S02]  /*2eb0*/  F2I.FTZ.TRUNC.NTZ R3, R2 ;  /* 0x0000000200037305 */ /* 0x000e24000021f100 */
[----:B0-----:R0:W-:Y:S01]  /*2ec0*/  STG.E [R16.64], R3 ;  /* 0x0000000310007986 */ /* 0x0011e2000c101924 */
[----:B------:R-:W-:Y:S05]  /*2ed0*/  BRA `(.L_x_1712) ;  /* 0x00000c7000007947 */ /* 0x000fea0003800000 */
.L_x_1713:
[----:B------:R-:W0:Y:S02]  /*2ee0*/  F2I.FTZ.TRUNC.NTZ R3, R2 ;  /* 0x0000000200037305 */ /* 0x000e24000021f100 */
[----:B0-----:R0:W-:Y:S01]  /*2ef0*/  STG.E.U16 [R16.64], R3 ;  /* 0x0000000310007986 */ /* 0x0011e2000c101524 */
[----:B------:R-:W-:Y:S05]  /*2f00*/  BRA `(.L_x_1712) ;  /* 0x00000c4000007947 */ /* 0x000fea0003800000 */
.L_x_1708:
[----:B------:R-:W-:-:S13]  /*2f10*/  ISETP.GT.AND P0, PT, R0, 0x6, PT ;  /* 0x000000060000780c */ /* 0x000fda0003f04270 */
[----:B------:R-:W-:Y:S05]  /*2f20*/  @P0 BRA `(.L_x_1715) ;  /* 0x0000009000000947 */ /* 0x000fea0003800000 */
[----:B------:R-:W-:-:S13]  /*2f30*/  ISETP.NE.AND P0, PT, R0, 0x5, PT ;  /* 0x000000050000780c */ /* 0x000fda0003f05270 */
[----:B------:R-:W-:Y:S05]  /*2f40*/  @!P0 BRA `(.L_x_1716) ;  /* 0x0000004000008947 */ /* 0x000fea0003800000 */
[----:B------:R-:W-:-:S13]  /*2f50*/  ISETP.NE.AND P0, PT, R0, 0x6, PT ;  /* 0x000000060000780c */ /* 0x000fda0003f05270 */
[----:B------:R-:W-:Y:S05]  /*2f60*/  @P0 BRA `(.L_x_1711) ;  /* 0x00000a5000000947 */ /* 0x000fea0003800000 */
[----:B------:R0:W-:Y:S01]  /*2f70*/  STG.E [R16.64], R2 ;  /* 0x0000000210007986 */ /* 0x0001e2000c101924 */
[----:B------:R-:W-:Y:S05]  /*2f80*/  BRA `(.L_x_1712) ;  /* 0x00000bc000007947 */ /* 0x000fea0003800000 */
.L_x_1716:
[----:B------:R-:W-:-:S05]  /*2f90*/  F2FP.PACK_AB R2, RZ, R2 ;  /* 0x00000002ff02723e */ /* 0x000fca00000000ff */
[----:B------:R0:W-:Y:S01]  /*2fa0*/  STG.E.U16 [R16.64], R2 ;  /* 0x0000000210007986 */ /* 0x0001e2000c101524 */
[----:B------:R-:W-:Y:S05]  /*2fb0*/  BRA `(.L_x_1712) ;  /* 0x00000b9000007947 */ /* 0x000fea0003800000 */
.L_x_1715:
[----:B------:R-:W-:-:S13]  /*2fc0*/  ISETP.NE.AND P0, PT, R0, 0x7, PT ;  /* 0x000000070000780c */ /* 0x000fda0003f05270 */
[----:B------:R-:W-:Y:S05]  /*2fd0*/  @!P0 BRA `(.L_x_1717) ;  /* 0x000000b000008947 */ /* 0x000fea0003800000 */
[----:B------:R-:W-:-:S13]  /*2fe0*/  ISETP.NE.AND P0, PT, R0, 0x8, PT ;  /* 0x000000080000780c */ /* 0x000fda0003f05270 */
[----:B------:R-:W-:Y:S05]  /*2ff0*/  @!P0 BRA `(.L_x_1718) ;  /* 0x0000005000008947 */ /* 0x000fea0003800000 */
[----:B------:R-:W-:-:S13]  /*3000*/  ISETP.NE.AND P0, PT, R0, 0x9, PT ;  /* 0x000000090000780c */ /* 0x000fda0003f05270 */
[----:B------:R-:W-:Y:S05]  /*3010*/  @P0 BRA `(.L_x_1711) ;  /* 0x000009a000000947 */ /* 0x000fea0003800000 */
[----:B------:R-:W-:-:S05]  /*3020*/  IMAD.MOV.U32 R3, RZ, RZ, RZ ;  /* 0x000000ffff037224 */ /* 0x000fca00078e00ff */
[----:B------:R0:W-:Y:S01]  /*3030*/  STG.E.64 [R16.64], R2 ;  /* 0x0000000210007986 */ /* 0x0001e2000c101b24 */
[----:B------:R-:W-:Y:S05]  /*3040*/  BRA `(.L_x_1712) ;  /* 0x00000b0000007947 */ /* 0x000fea0003800000 */
.L_x_1718:
[----:B------:R-:W-:-:S04]  /*3050*/  F2FP.PACK_AB R3, RZ, R2 ;  /* 0x00000002ff03723e */ /* 0x000fc800000000ff */
[----:B------:R-:W-:-:S05]  /*3060*/  PRMT R3, R3, 0x5410, RZ ;  /* 0x0000541003037816 */ /* 0x000fca00000000ff */
[----:B------:R0:W-:Y:S01]  /*3070*/  STG.E [R16.64], R3 ;  /* 0x0000000310007986 */ /* 0x0001e2000c101924 */
[----:B------:R-:W-:Y:S05]  /*3080*/  BRA `(.L_x_1712) ;  /* 0x00000ac000007947 */ /* 0x000fea0003800000 */
.L_x_1717:
[----:B------:R-:W-:-:S06]  /*3090*/  FMUL.FTZ R2, R2, 1 ;  /* 0x3f80000002027820 */ /* 0x000fcc0000410000 */
[----:B------:R-:W0:Y:S02]  /*30a0*/  F2F.F64.F32 R2, R2 ;  /* 0x0000000200027310 */ /* 0x000e240000201800 */
[----:B0-----:R0:W-:Y:S01]  /*30b0*/  STG.E.64 [R16.64], R2 ;  /* 0x0000000210007986 */ /* 0x0011e2000c101b24 */
[----:B------:R-:W-:Y:S05]  /*30c0*/  BRA `(.L_x_1712) ;  /* 0x00000a8000007947 */ /* 0x000fea0003800000 */
.L_x_1707:
        /* <DEDUP_REMOVED lines=8> */
[----:B------:R-:W-:-:S04]  /*3150*/  FSETP.NEU.FTZ.AND P0, PT, R2, RZ, PT ;  /* 0x000000ff0200720b */ /* 0x000fc80003f1d000 */
[----:B------:R-:W-:-:S05]  /*3160*/  SEL R3, RZ, 0x1, !P0 ;  /* 0x00000001ff037807 */ /* 0x000fca0004000000 */
[----:B------:R0:W-:Y:S01]  /*3170*/  STG.E.U8 [R16.64], R3 ;  /* 0x0000000310007986 */ /* 0x0001e2000c101124 */
[----:B------:R-:W-:Y:S05]  /*3180*/  BRA `(.L_x_1712) ;  /* 0x000009c000007947 */ /* 0x000fea0003800000 */
.L_x_1721:
[----:B------:R-:W-:Y:S01]  /*3190*/  FMUL.FTZ R4, R2, 1 ;  /* 0x3f80000002047820 */ /* 0x000fe20000410000 */
[----:B------:R-:W-:-:S05]  /*31a0*/  CS2R R6, SRZ ;  /* 0x0000000000067805 */ /* 0x000fca000001ff00 */
[----:B------:R-:W0:Y:S02]  /*31b0*/  F2F.F64.F32 R4, R4 ;  /* 0x0000000400047310 */ /* 0x000e240000201800 */
[----:B0-----:R0:W-:Y:S01]  /*31c0*/  STG.E.128 [R16.64], R4 ;  /* 0x0000000410007986 */ /* 0x0011e2000c101d24 */
[----:B------:R-:W-:Y:S05]  /*31d0*/  BRA `(.L_x_1712) ;  /* 0x0000097000007947 */ /* 0x000fea0003800000 */
.L_x_1720:
[----:B------:R-:W-:-:S13]  /*31e0*/  ISETP.NE.AND P0, PT, R0, 0xf, PT ;  /* 0x0000000f0000780c */ /* 0x000fda0003f05270 */
[----:B------:R-:W-:Y:S05]  /*31f0*/  @!P0 BRA `(.L_x_1722) ;  /* 0x000002b000008947 */ /* 0x000fea0003800000 */
[----:B------:R-:W-:-:S13]  /*3200*/  ISETP.NE.AND P0, PT, R0, 0x17, PT ;  /* 0x000000170000780c */ /* 0x000fda0003f05270 */
[----:B------:R-:W-:Y:S05]  /*3210*/  @!P0 BRA `(.L_x_1723) ;  /* 0x0000014000008947 */ /* 0x000fea0003800000 */
[----:B------:R-:W-:-:S13]  /*3220*/  ISETP.NE.AND P0, PT, R0, 0x18, PT ;  /* 0x000000180000780c */ /* 0x000fda0003f05270 */
[----:B------:R-:W-:Y:S05]  /*3230*/  @P0 BRA `(.L_x_1711) ;  /* 0x0000078000000947 */ /* 0x000fea0003800000 */
[C---:B------:R-:W-:Y:S01]  /*3240*/  LOP3.LUT R4, R2.reuse, 0x7fffffff, RZ, 0xc0, !PT ;  /* 0x7fffffff02047812 */ /* 0x040fe200078ec0ff */
[----:B------:R-:W-:Y:S01]  /*3250*/  BSSY B0, `(.L_x_1724) ;  /* 0x000000d000007945 */ /* 0x000fe20003800000 */
[----:B------:R-:W-:Y:S02]  /*3260*/  LOP3.LUT R0, R2, 0x80000000, RZ, 0xc0, !PT ;  /* 0x8000000002007812 */ /* 0x000fe400078ec0ff */
[----:B------:R-:W-:Y:S02]  /*3270*/  ISETP.GT.U32.AND P0, PT, R4, 0x43efffff, PT ;  /* 0x43efffff0400780c */ /* 0x000fe40003f04070 */
[----:B------:R-:W-:Y:S01]  /*3280*/  SHF.R.U32.HI R5, RZ, 0x18, R0 ;  /* 0x00000018ff057819 */ /* 0x000fe20000011600 */
[----:B------:R-:W-:-:S10]  /*3290*/  IMAD.MOV.U32 R0, RZ, RZ, 0x7f ;  /* 0x0000007fff007424 */ /* 0x000fd400078e00ff */
[----:B------:R-:W-:Y:S05]  /*32a0*/  @P0 BRA `(.L_x_1725) ;  /* 0x0000007000000947 */ /* 0x000fea0003800000 */
[----:B------:R-:W-:-:S13]  /*32b0*/  ISETP.GE.U32.AND P0, PT, R4, 0x3c800000, PT ;  /* 0x3c8000000400780c */ /* 0x000fda0003f06070 */
[----:B------:R-:W-:-:S04]  /*32c0*/  @P0 SHF.R.U32.HI R0, RZ, 0x14, R2 ;  /* 0x00000014ff000819 */ /* 0x000fc80000011602 */
[----:B------:R-:W-:-:S04]  /*32d0*/  @P0 LOP3.LUT R3, R0, 0x1, RZ, 0xc0, !PT ;  /* 0x0000000100030812 */ /* 0x000fc800078ec0ff */
[----:B------:R-:W-:Y:S01]  /*32e0*/  @P0 IADD3 R3, R2, 0x407ffff, R3 ;  /* 0x0407ffff02030810 */ /* 0x000fe20007ffe003 */
[----:B------:R-:W-:-:S03]  /*32f0*/  @!P0 FADD.FTZ R2, R4, 16384 ;  /* 0x4680000004028421 */ /* 0x000fc60000010000 */
[----:B------:R-:W-:Y:S02]  /*3300*/  @P0 SHF.R.U32.HI R0, RZ, 0x14, R3 ;  /* 0x00000014ff000819 */ /* 0x000fe40000011603 */
[----:B------:R-:W-:Y:S02]  /*3310*/  @!P0 IADD3 R0, R2, -0x46800000, RZ ;  /* 0xb980000002008810 */ /* 0x000fe40007ffe0ff */
.L_x_1725:
[----:B------:R-:W-:Y:S05]  /*3320*/  BSYNC B0 ;  /* 0x0000000000007941 */ /* 0x000fea0003800000 */
.L_x_1724:
[----:B------:R-:W-:-:S05]  /*3330*/  LOP3.LUT R5, R0, R5, RZ, 0xfc, !PT ;  /* 0x0000000500057212 */ /* 0x000fca00078efcff */
[----:B------:R0:W-:Y:S01]  /*3340*/  STG.E.U8 [R16.64], R5 ;  /* 0x0000000510007986 */ /* 0x0001e2000c101124 */
[----:B------:R-:W-:Y:S05]  /*3350*/  BRA `(.L_x_1712) ;  /* 0x000007f000007947 */ /* 0x000fea0003800000 */
.L_x_1723:
[----:B------:R-:W-:Y:S01]  /*3360*/  LOP3.LUT R4, R2, 0x7fffffff, RZ, 0xc0, !PT ;  /* 0x7fffffff02047812 */ /* 0x000fe200078ec0ff */
[----:B------:R-:W-:Y:S03]  /*3370*/  BSSY B0, `(.L_x_1726) ;  /* 0x000000e000007945 */ /* 0x000fe60003800000 */
[----:B------:R-:W-:-:S13]  /*3380*/  ISETP.GT.U32.AND P0, PT, R4, 0x477fffff, PT ;  /* 0x477fffff0400780c */ /* 0x000fda0003f04070 */
[----:B------:R-:W-:Y:S05]  /*3390*/  @P0 BRA `(.L_x_1727) ;  /* 0x0000008000000947 */ /* 0x000fea0003800000 */
[----:B------:R-:W-:-:S13]  /*33a0*/  ISETP.GE.U32.AND P0, PT, R4, 0x38800000, PT ;  /* 0x388000000400780c */ /* 0x000fda0003f06070 */
[----:B------:R-:W-:-:S04]  /*33b0*/  @P0 SHF.R.U32.HI R0, RZ, 0x15, R2 ;  /* 0x00000015ff000819 */ /* 0x000fc80000011602 */
[----:B------:R-:W-:-:S04]  /*33c0*/  @P0 LOP3.LUT R3, R0, 0x1, RZ, 0xc0, !PT ;  /* 0x0000000100030812 */ /* 0x000fc800078ec0ff */
[----:B------:R-:W-:Y:S01]  /*33d0*/  @P0 IADD3 R0, R2, 0x80fffff, R3 ;  /* 0x080fffff02000810 */ /* 0x000fe20007ffe003 */
[----:B------:R-:W-:-:S03]  /*33e0*/  @!P0 FADD.FTZ R3, R4, 128 ;  /* 0x4300000004038421 */ /* 0x000fc60000010000 */
[----:B------:R-:W-:Y:S02]  /*33f0*/  @P0 SHF.R.U32.HI R0, RZ, 0x15, R0 ;  /* 0x00000015ff000819 */ /* 0x000fe40000011600 */
[----:B------:R-:W-:Y:S01]  /*3400*/  @!P0 IADD3 R0, R3, -0x43000000, RZ ;  /* 0xbd00000003008810 */ /* 0x000fe20007ffe0ff */
[----:B------:R-:W-:Y:S05]  /*3410*/  BRA `(.L_x_1728) ;  /* 0x0000003000007947 */ /* 0x000fea0003800000 */
.L_x_1727:
[----:B------:R-:W-:Y:S01]  /*3420*/  IMAD.MOV.U32 R0, RZ, RZ, 0x7f ;  /* 0x0000007fff007424 */ /* 0x000fe200078e00ff */
[----:B------:R-:W-:-:S04]  /*3430*/  ISETP.GT.U32.AND P0, PT, R4, 0x7f800000, PT ;  /* 0x7f8000000400780c */ /* 0x000fc80003f04070 */
[----:B------:R-:W-:-:S04]  /*3440*/  SEL R0, R0, 0x7c, P0 ;  /* 0x0000007c00007807 */ /* 0x000fc80000000000 */
.L_x_1728:
[----:B------:R-:W-:Y:S05]  /*3450*/  BSYNC B0 ;  /* 0x0000000000007941 */ /* 0x000fea0003800000 */
.L_x_1726:
[----:B------:R-:W-:-:S04]  /*3460*/  LOP3.LUT R2, R2, 0x80000000, RZ, 0xc0, !PT ;  /* 0x8000000002027812 */ /* 0x000fc800078ec0ff */
[----:B------:R-:W-:-:S04]  /*3470*/  SHF.R.U32.HI R3, RZ, 0x18, R2 ;  /* 0x00000018ff037819 */ /* 0x000fc80000011602 */
[----:B------:R-:W-:-:S05]  /*3480*/  LOP3.LUT R3, R0, R3, RZ, 0xfc, !PT ;  /* 0x0000000300037212 */ /* 0x000fca00078efcff */
[----:B------:R0:W-:Y:S01]  /*3490*/  STG.E.U8 [R16.64], R3 ;  /* 0x0000000310007986 */ /* 0x0001e2000c101124 */
[----:B------:R-:W-:Y:S05]  /*34a0*/  BRA `(.L_x_1712) ;  /* 0x000006a000007947 */ /* 0x000fea0003800000 */
.L_x_1722:
[----:B------:R-:W-:-:S05]  /*34b0*/  F2FP.BF16.PACK_AB R2, RZ, R2 ;  /* 0x00000002ff02723e */ /* 0x000fca00000010ff */
[----:B------:R0:W-:Y:S01]  /*34c0*/  STG.E.U16 [R16.64], R2 ;  /* 0x0000000210007986 */ /* 0x0001e2000c101524 */
[----:B------:R-:W-:Y:S05]  /*34d0*/  BRA `(.L_x_1712) ;  /* 0x0000067000007947 */ /* 0x000fea0003800000 */
.L_x_1719:
        /* <DEDUP_REMOVED lines=8> */
[----:B------:R-:W0:Y:S02]  /*3560*/  F2I.FTZ.U32.TRUNC.NTZ R3, R2 ;  /* 0x0000000200037305 */ /* 0x000e24000021f000 */
[----:B0-----:R0:W-:Y:S01]  /*3570*/  STG.E.U16 [R16.64], R3 ;  /* 0x0000000310007986 */ /* 0x0011e2000c101524 */
[----:B------:R-:W-:Y:S05]  /*3580*/  BRA `(.L_x_1712) ;  /* 0x000005c000007947 */ /* 0x000fea0003800000 */
.L_x_1731:
[----:B------:R-:W-:Y:S01]  /*3590*/  LOP3.LUT R3, R2, 0x7fffffff, RZ, 0xc0, !PT ;  /* 0x7fffffff02037812 */ /* 0x000fe200078ec0ff */
[----:B------:R-:W-:Y:S01]  /*35a0*/  BSSY B0, `(.L_x_1732) ;  /* 0x0000013000007945 */ /* 0x000fe20003800000 */
[----:B------:R-:W-:Y:S02]  /*35b0*/  IMAD.MOV.U32 R8, RZ, RZ, 0x80 ;  /* 0x00000080ff087424 */ /* 0x000fe400078e00ff */
        /* <DEDUP_REMOVED lines=13> */
.L_x_1734:
[----:B------:R-:W-:-:S04]  /*3690*/  LOP3.LUT R2, R2, 0x80000000, RZ, 0xc0, !PT ;  /* 0x8000000002027812 */ /* 0x000fc800078ec0ff */
[----:B------:R-:W-:-:S04]  /*36a0*/  SHF.R.U32.HI R3, RZ, 0x18, R2 ;  /* 0x00000018ff037819 */ /* 0x000fc80000011602 */
[----:B------:R-:W-:-:S04]  /*36b0*/  LOP3.LUT R0, R0, R3, RZ, 0xfc, !PT ;  /* 0x0000000300007212 */ /* 0x000fc800078efcff */
[----:B------:R-:W-:Y:S02]  /*36c0*/  PRMT R8, R0, 0x7610, R8 ;  /* 0x0000761000087816 */ /* 0x000fe40000000008 */
.L_x_1733:
[----:B------:R-:W-:Y:S05]  /*36d0*/  BSYNC B0 ;  /* 0x0000000000007941 */ /* 0x000fea0003800000 */
.L_x_1732:
[----:B------:R0:W-:Y:S01]  /*36e0*/  STG.E.U8 [R16.64], R8 ;  /* 0x0000000810007986 */ /* 0x0001e2000c101124 */
[----:B------:R-:W-:Y:S05]  /*36f0*/  BRA `(.L_x_1712) ;  /* 0x0000045000007947 */ /* 0x000fea0003800000 */
.L_x_1730:
        /* <DEDUP_REMOVED lines=16> */
.L_x_1737:
[----:B------:R-:W-:-:S04]  /*3800*/  LOP3.LUT R2, R2, 0x80000000, RZ, 0xc0, !PT ;  /* 0x8000000002027812 */ /* 0x000fc800078ec0ff */
[----:B------:R-:W-:-:S04]  /*3810*/  SHF.R.U32.HI R3, RZ, 0x18, R2 ;  /* 0x00000018ff037819 */ /* 0x000fc80000011602 */
[----:B------:R-:W-:-:S04]  /*3820*/  LOP3.LUT R0, R0, R3, RZ, 0xfc, !PT ;  /* 0x0000000300007212 */ /* 0x000fc800078efcff */
[----:B------:R-:W-:Y:S02]  /*3830*/  PRMT R8, R0, 0x7610, R8 ;  /* 0x0000761000087816 */ /* 0x000fe40000000008 */
.L_x_1736:
[----:B------:R-:W-:Y:S05]  /*3840*/  BSYNC B0 ;  /* 0x0000000000007941 */ /* 0x000fea0003800000 */
.L_x_1735:
[----:B------:R0:W-:Y:S01]  /*3850*/  STG.E.U8 [R16.64], R8 ;  /* 0x0000000810007986 */ /* 0x0001e2000c101124 */
[----:B------:R-:W-:Y:S05]  /*3860*/  BRA `(.L_x_1712) ;  /* 0x000002e000007947 */ /* 0x000fea0003800000 */
.L_x_1729:
[----:B------:R-:W-:-:S13]  /*3870*/  ISETP.NE.AND P0, PT, R0, 0x1c, PT ;  /* 0x0000001c0000780c */ /* 0x000fda0003f05270 */
[----:B------:R-:W-:Y:S05]  /*3880*/  @!P0 BRA `(.L_x_1738) ;  /* 0x000002a000008947 */ /* 0x000fea0003800000 */
[----:B------:R-:W-:-:S13]  /*3890*/  ISETP.NE.AND P0, PT, R0, 0x1d, PT ;  /* 0x0000001d0000780c */ /* 0x000fda0003f05270 */
[----:B------:R-:W-:Y:S05]  /*38a0*/  @!P0 BRA `(.L_x_1739) ;  /* 0x0000025000008947 */ /* 0x000fea0003800000 */
[----:B------:R-:W-:-:S13]  /*38b0*/  ISETP.NE.AND P0, PT, R0, 0x2c, PT ;  /* 0x0000002c0000780c */ /* 0x000fda0003f05270 */
[----:B------:R-:W-:Y:S05]  /*38c0*/  @P0 BRA `(.L_x_1711) ;  /* 0x000000f000000947 */ /* 0x000fea0003800000 */
[----:B------:R-:W-:Y:S02]  /*38d0*/  SHF.R.U32.HI R4, RZ, 0x17, R2 ;  /* 0x00000017ff047819 */ /* 0x000fe40000011602 */
[----:B------:R-:W-:Y:S02]  /*38e0*/  PLOP3.LUT P0, PT, PT, PT, PT, 0x80, 0x0 ;  /* 0x000000000000781c */ /* 0x000fe40003f0f070 */
        /* <DEDUP_REMOVED lines=13> */
.L_x_1711:
        /* <DEDUP_REMOVED lines=20> */
.L_x_1739:
[----:B------:R-:W0:Y:S02]  /*3b00*/  F2I.U64.TRUNC R2, R2 ;  /* 0x0000000200027311 */ /* 0x000e24000020d800 */
[----:B0-----:R0:W-:Y:S01]  /*3b10*/  STG.E.64 [R16.64], R2 ;  /* 0x0000000210007986 */ /* 0x0011e2000c101b24 */
[----:B------:R-:W-:Y:S05]  /*3b20*/  BRA `(.L_x_1712) ;  /* 0x0000002000007947 */ /* 0x000fea0003800000 */
.L_x_1738:
[----:B------:R-:W0:Y:S02]  /*3b30*/  F2I.FTZ.U32.TRUNC.NTZ R3, R2 ;  /* 0x0000000200037305 */ /* 0x000e24000021f000 */
[----:B0-----:R0:W-:Y:S02]  /*3b40*/  STG.E [R16.64], R3 ;  /* 0x0000000310007986 */ /* 0x0011e4000c101924 */
.L_x_1712:
[----:B------:R-:W-:-:S05]  /*3b50*/  IMAD R18, R19, 0x200, R18 ;  /* 0x0000020013127824 */ /* 0x000fca00078e0212 */
[----:B------:R-:W-:Y:S02]  /*3b60*/  IADD3 R23, R18, 0x80, RZ ;  /* 0x0000008012177810 */ /* 0x000fe40007ffe0ff */
.L_x_1651:
[----:B------:R-:W-:Y:S05]  /*3b70*/  BSYNC B7 ;  /* 0x0000000000077941 */ /* 0x000fea0003800000 */
.L_x_1650:
[----:B------:R-:W-:Y:S01]  /*3b80*/  ISETP.GE.AND P0, PT, R23, c[0x0][0x160], PT ;  /* 0x0000580017007a0c */ /* 0x000fe20003f06270 */
[----:B------:R-:W-:-:S12]  /*3b90*/  BSSY B7, `(.L_x_1740) ;  /* 0x0000760000077945 */ /* 0x000fd80003800000 */
[----:B------:R-:W-:Y:S05]  /*3ba0*/  @P0 BRA `(.L_x_1741) ;  /* 0x000075e000000947 */ /* 0x000fea0003800000 */
[----:B------:R-:W-:Y:S01]  /*3bb0*/  ISETP.NE.AND P0, PT, RZ, c[0x0][0x168], PT ;  /* 0x00005a00ff007a0c */ /* 0x000fe20003f05270 */
[----:B------:R-:W-:Y:S02]  /*3bc0*/  IMAD.MOV.U32 R18, RZ, RZ, RZ ;  /* 0x000000ffff127224 */ /* 0x000fe400078e00ff */
[----:B------:R-:W-:Y:S02]  /*3bd0*/  IMAD.MOV.U32 R0, RZ, RZ, RZ ;  /* 0x000000ffff007224 */ /* 0x000fe400078e00ff */
[----:B0-----:R-:W-:-:S08]  /*3be0*/  IMAD.MOV.U32 R16, RZ, RZ, RZ ;  /* 0x000000ffff107224 */ /* 0x001fd000078e00ff */
        /* <DEDUP_REMOVED lines=251> */
.L_x_1742:
        /* <DEDUP_REMOVED lines=20> */
.L_x_1747:
[----:B------:R-:W2:Y:S02]  /*4ce0*/  LDG.E.U8 R2, [R2.64] ;  /* 0x0000002402027981 */ /* 0x000ea4000c1e1100 */
[----:B--2---:R0:W1:Y:S01]  /*4cf0*/  I2F.U16 R19, R2 ;  /* 0x0000000200137306 */ /* 0x0040620000101000 */
[----:B------:R-:W-:Y:S05]  /*4d00*/  BRA `(.L_x_1749) ;  /* 0x00000ca000007947 */ /* 0x000fea0003800000 */
.L_x_1746:
        /* <DEDUP_REMOVED lines=9> */
.L_x_1751:
[----:B------:R-:W2:Y:S02]  /*4da0*/  LDG.E R2, [R2.64] ;  /* 0x0000002402027981 */ /* 0x000ea4000c1e1900 */
[----:B--2---:R0:W1:Y:S01]  /*4db0*/  I2F R19, R2 ;  /* 0x0000000200137306 */ /* 0x0040620000201400 */
[----:B------:R-:W-:Y:S05]  /*4dc0*/  BRA `(.L_x_1749) ;  /* 0x00000be000007947 */ /* 0x000fea0003800000 */
.L_x_1750:
[----:B------:R-:W2:Y:S02]  /*4dd0*/  LDG.E.U16 R2, [R2.64] ;  /* 0x0000002402027981 */ /* 0x000ea4000c1e1500 */
[----:B--2---:R0:W1:Y:S01]  /*4de0*/  I2F.S16 R19, R2 ;  /* 0x0000000200137306 */ /* 0x0040620000101400 */
[----:B------:R-:W-:Y:S05]  /*4df0*/  BRA `(.L_x_1749) ;  /* 0x00000bb000007947 */ /* 0x000fea0003800000 */
.L_x_1745:
        /* <DEDUP_REMOVED lines=8> */
.L_x_1753:
[----:B------:R-:W2:Y:S02]  /*4e80*/  LDG.E.U16 R2, [R2.64] ;  /* 0x0000002402027981 */ /* 0x000ea4000c1e1500 */
[----:B--2---:R-:W-:Y:S01]  /*4e90*/  HADD2.F32 R19, -RZ, R2.H0_H0 ;  /* 0x20000002ff137230 */ /* 0x004fe20000004100 */
[----:B------:R-:W-:Y:S05]  /*4ea0*/  BRA `(.L_x_1749) ;  /* 0x00000b0000007947 */ /* 0x000fea0003800000 */
.L_x_1752:
        /* <DEDUP_REMOVED lines=8> */
.L_x_1755:
[----:B------:R-:W2:Y:S02]  /*4f30*/  LDG.E.U16 R2, [R2.64] ;  /* 0x0000002402027981 */ /* 0x000ea4000c1e1500 */
[----:B--2---:R-:W-:Y:S01]  /*4f40*/  HADD2.F32 R19, -RZ, R2.H0_H0 ;  /* 0x20000002ff137230 */ /* 0x004fe20000004100 */
[----:B------:R-:W-:Y:S05]  /*4f50*/  BRA `(.L_x_1749) ;  /* 0x00000a5000007947 */ /* 0x000fea0003800000 */
.L_x_1754:
[----:B------:R-:W2:Y:S02]  /*4f60*/  LDG.E.64 R2, [R2.64] ;  /* 0x0000002402027981 */ /* 0x000ea4000c1e1b00 */
[----:B--2---:R-:W0:Y:S01]  /*4f70*/  F2F.F32.F64 R19, R2 ;  /* 0x0000000200137310 */ /* 0x004e220000301000 */
[----:B------:R-:W0:-:S14]  /*4f80*/  DSETP.GEU.AND P0, PT, |R2|, c[0x2][0x0], PT ;  /* 0x008000000200762a */ /* 0x000e1c0003f0e200 */
[----:B0-----:R-:W-:Y:S01]  /*4f90*/  @!P0 FMUL R19, R19, 1.175494350822287508e-38 ;  /* 0x0080000013138820 */ /* 0x001fe20000400000 */
[----:B------:R-:W-:Y:S05]  /*4fa0*/  BRA `(.L_x_1749) ;  /* 0x00000a0000007947 */ /* 0x000fea0003800000 */
.L_x_1744:
        /* <DEDUP_REMOVED lines=12> */
.L_x_1758:
[----:B------:R-:W2:Y:S02]  /*5070*/  LDG.E.64 R2, [R2.64] ;  /* 0x0000002402027981 */ /* 0x000ea4000c1e1b00 */
[----:B--2---:R-:W0:Y:S01]  /*5080*/  F2F.F32.F64 R19, R2 ;  /* 0x0000000200137310 */ /* 0x004e220000301000 */
[----:B------:R-:W0:-:S14]  /*5090*/  DSETP.GEU.AND P0, PT, |R2|, c[0x2][0x0], PT ;  /* 0x008000000200762a */ /* 0x000e1c0003f0e200 */
[----:B0-----:R-:W-:Y:S01]  /*50a0*/  @!P0 FMUL R19, R19, 1.175494350822287508e-38 ;  /* 0x0080000013138820 */ /* 0x001fe20000400000 */
[----:B------:R-:W-:Y:S05]  /*50b0*/  BRA `(.L_x_1749) ;  /* 0x000008f000007947 */ /* 0x000fea0003800000 */
.L_x_1757:
        /* <DEDUP_REMOVED lines=26> */
.L_x_1760:
        /* <DEDUP_REMOVED lines=13> */
.L_x_1759:
[----:B------:R-:W2:Y:S02]  /*5330*/  LDG.E.U16 R2, [R2.64] ;  /* 0x0000002402027981 */ /* 0x000ea4000c1e1500 */
[----:B--2---:R-:W-:Y:S01]  /*5340*/  PRMT R19, RZ, 0x5410, R2 ;  /* 0x00005410ff137816 */ /* 0x004fe20000000002 */
[----:B------:R-:W-:Y:S05]  /*5350*/  BRA `(.L_x_1749) ;  /* 0x0000065000007947 */ /* 0x000fea0003800000 */
.L_x_1756:
        /* <DEDUP_REMOVED lines=11> */
.L_x_1763:
        /* <DEDUP_REMOVED lines=20> */
.L_x_1765:
[----:B------:R-:W-:Y:S05]  /*5550*/  BSYNC B0 ;  /* 0x0000000000007941 */ /* 0x000fea0003800000 */
.L_x_1764:
[----:B------:R-:W-:Y:S01]  /*5560*/  IMAD.SHL.U32 R2, R2, 0x100000, RZ ;  /* 0x0010000002027824 */ /* 0x000fe200078e00ff */
[----:B------:R-:W-:-:S04]  /*5570*/  LEA R0, R0, 0x3b800000, 0x17 ;  /* 0x3b80000000007811 */ /* 0x000fc800078eb8ff */
[----:B------:R-:W-:Y:S01]  /*5580*/  LOP3.LUT R19, R0, R2, R19, 0xfe, !PT ;  /* 0x0000000200137212 */ /* 0x000fe200078efe13 */
[----:B------:R-:W-:Y:S05]  /*5590*/  BRA `(.L_x_1749) ;  /* 0x0000041000007947 */ /* 0x000fea0003800000 */
.L_x_1762:
        /* <DEDUP_REMOVED lines=20> */
.L_x_1767:
[----:B------:R-:W-:Y:S05]  /*56e0*/  BSYNC B0 ;  /* 0x0000000000007941 */ /* 0x000fea0003800000 */
.L_x_1766:
[----:B------:R-:W-:Y:S01]  /*56f0*/  IMAD.SHL.U32 R2, R2, 0x200000, RZ ;  /* 0x0020000002027824 */ /* 0x000fe200078e00ff */
[----:B------:R-:W-:-:S04]  /*5700*/  LEA R0, R0, 0x37800000, 0x17 ;  /* 0x3780000000007811 */ /* 0x000fc800078eb8ff */
[----:B------:R-:W-:Y:S01]  /*5710*/  LOP3.LUT R19, R0, R2, R19, 0xfe, !PT ;  /* 0x0000000200137212 */ /* 0x000fe200078efe13 */
[----:B------:R-:W-:Y:S05]  /*5720*/  BRA `(.L_x_1749) ;  /* 0x0000028000007947 */ /* 0x000fea0003800000 */
.L_x_1761:
        /* <DEDUP_REMOVED lines=14> */
.L_x_1748:
        /* <DEDUP_REMOVED lines=21> */
.L_x_1769:
[----:B------:R-:W2:Y:S02]  /*5960*/  LDG.E.64 R2, [R2.64] ;  /* 0x0000002402027981 */ /* 0x000ea4000c1e1b00 */
[----:B--2---:R0:W1:Y:S01]  /*5970*/  I2F.U64 R19, R2 ;  /* 0x0000000200137312 */ /* 0x0040620000301000 */
[----:B------:R-:W-:Y:S05]  /*5980*/  BRA `(.L_x_1749) ;  /* 0x0000002000007947 */ /* 0x000fea0003800000 */
.L_x_1768:
[----:B------:R-:W2:Y:S02]  /*5990*/  LDG.E R2, [R2.64] ;  /* 0x0000002402027981 */ /* 0x000ea4000c1e1900 */
[----:B--2---:R0:W1:Y:S02]  /*59a0*/  I2F.U32 R19, R2 ;  /* 0x0000000200137306 */ /* 0x0040640000201000 */
.L_x_1749:
[----:B------:R-:W-:Y:S05]  /*59b0*/  BSYNC B6 ;  /* 0x0000000000067941 */ /* 0x000fea0003800000 */
.L_x_1743:
        /* <DEDUP_REMOVED lines=18> */
.L_x_1774:
[----:B------:R-:W2:Y:S02]  /*5ae0*/  LDG.E.U8 R0, [R2.64] ;  /* 0x0000002402007981 */ /* 0x000ea4000c1e1100 */
[----:B--2---:R-:W0:Y:S01]  /*5af0*/  I2F.U16 R0, R0 ;  /* 0x0000000000007306 */ /* 0x004e220000101000 */
[----:B------:R-:W-:Y:S05]  /*5b00*/  BRA `(.L_x_1776) ;  /* 0x00000ca000007947 */ /* 0x000fea0003800000 */
.L_x_1773:
        /* <DEDUP_REMOVED lines=9> */
.L_x_1778:
[----:B------:R-:W2:Y:S02]  /*5ba0*/  LDG.E R0, [R2.64] ;  /* 0x0000002402007981 */ /* 0x000ea4000c1e1900 */
[----:B--2---:R-:W0:Y:S01]  /*5bb0*/  I2F R0, R0 ;  /* 0x0000000000007306 */ /* 0x004e220000201400 */
[----:B------:R-:W-:Y:S05]  /*5bc0*/  BRA `(.L_x_1776) ;  /* 0x00000be000007947 */ /* 0x000fea0003800000 */
.L_x_1777:
[----:B------:R-:W2:Y:S02]  /*5bd0*/  LDG.E.U16 R0, [R2.64] ;  /* 0x0000002402007981 */ /* 0x000ea4000c1e1500 */
[----:B--2---:R-:W0:Y:S01]  /*5be0*/  I2F.S16 R0, R0 ;  /* 0x0000000000007306 */ /* 0x004e220000101400 */
[----:B------:R-:W-:Y:S05]  /*5bf0*/  BRA `(.L_x_1776) ;  /* 0x00000bb000007947 */ /* 0x000fea0003800000 */
.L_x_1772:
        /* <DEDUP_REMOVED lines=8> */
.L_x_1780:
[----:B------:R-:W2:Y:S02]  /*5c80*/  LDG.E.U16 R0, [R2.64] ;  /* 0x0000002402007981 */ /* 0x000ea4000c1e1500 */
[----:B--2---:R-:W-:Y:S01]  /*5c90*/  HADD2.F32 R0, -RZ, R0.H0_H0 ;  /* 0x20000000ff007230 */ /* 0x004fe20000004100 */
[----:B------:R-:W-:Y:S05]  /*5ca0*/  BRA `(.L_x_1776) ;  /* 0x00000b0000007947 */ /* 0x000fea0003800000 */
.L_x_1779:
        /* <DEDUP_REMOVED lines=8> */
.L_x_1782:
[----:B------:R-:W2:Y:S02]  /*5d30*/  LDG.E.U16 R0, [R2.64] ;  /* 0x0000002402007981 */ /* 0x000ea4000c1e1500 */
[----:B--2---:R-:W-:Y:S01]  /*5d40*/  HADD2.F32 R0, -RZ, R0.H0_H0 ;  /* 0x20000000ff007230 */ /* 0x004fe20000004100 */
[----:B------:R-:W-:Y:S05]  /*5d50*/  BRA `(.L_x_1776) ;  /* 0x00000a5000007947 */ /* 0x000fea0003800000 */
.L_x_1781:
[----:B------:R-:W2:Y:S02]  /*5d60*/  LDG.E.64 R2, [R2.64] ;  /* 0x0000002402027981 */ /* 0x000ea4000c1e1b00 */
[----:B--2---:R-:W0:Y:S01]  /*5d70*/  F2F.F32.F64 R0, R2 ;  /* 0x0000000200007310 */ /* 0x004e220000301000 */
[----:B------:R-:W0:-:S14]  /*5d80*/  DSETP.GEU.AND P0, PT, |R2|, c[0x2][0x0], PT ;  /* 0x008000000200762a */ /* 0x000e1c0003f0e200 */
[----:B0-----:R-:W-:Y:S01]  /*5d90*/  @!P0 FMUL R0, R0, 1.175494350822287508e-38 ;  /* 0x0080000000008820 */ /* 0x001fe20000400000 */
[----:B------:R-:W-:Y:S05]  /*5da0*/  BRA `(.L_x_1776) ;  /* 0x00000a0000007947 */ /* 0x000fea0003800000 */
.L_x_1771:
        /* <DEDUP_REMOVED lines=12> */
.L_x_1785:
[----:B------:R-:W2:Y:S02]  /*5e70*/  LDG.E.64 R2, [R2.64] ;  /* 0x0000002402027981 */ /* 0x000ea4000c1e1b00 */
[----:B--2---:R-:W0:Y:S01]  /*5e80*/  F2F.F32.F64 R0, R2 ;  /* 0x0000000200007310 */ /* 0x004e220000301000 */
[----:B------:R-:W0:-:S14]  /*5e90*/  DSETP.GEU.AND P0, PT, |R2|, c[0x2][0x0], PT ;  /* 0x008000000200762a */ /* 0x000e1c0003f0e200 */
[----:B0-----:R-:W-:Y:S01]  /*5ea0*/  @!P0 FMUL R0, R0, 1.175494350822287508e-38 ;  /* 0x0080000000008820 */ /* 0x001fe20000400000 */
[----:B------:R-:W-:Y:S05]  /*5eb0*/  BRA `(.L_x_1776) ;  /* 0x000008f000007947 */ /* 0x000fea0003800000 */
.L_x_1784:
        /* <DEDUP_REMOVED lines=26> */
.L_x_1787:
        /* <DEDUP_REMOVED lines=13> */
.L_x_1786:
[----:B------:R-:W2:Y:S02]  /*6130*/  LDG.E.U16 R0, [R2.64] ;  /* 0x0000002402007981 */ /* 0x000ea4000c1e1500 */
[----:B--2---:R-:W-:Y:S01]  /*6140*/  PRMT R0, RZ, 0x5410, R0 ;  /* 0x00005410ff007816 */ /* 0x004fe20000000000 */
[----:B------:R-:W-:Y:S05]  /*6150*/  BRA `(.L_x_1776) ;  /* 0x0000065000007947 */ /* 0x000fea0003800000 */
.L_x_1783:
        /* <DEDUP_REMOVED lines=11> */
.L_x_1790:
        /* <DEDUP_REMOVED lines=20> */
.L_x_1792:
[----:B------:R-:W-:Y:S05]  /*6350*/  BSYNC B0 ;  /* 0x0000000000007941 */ /* 0x000fea0003800000 */
.L_x_1791:
[----:B------:R-:W-:Y:S01]  /*6360*/  LEA R3, R0, 0x3b800000, 0x17 ;  /* 0x3b80000000037811 */ /* 0x000fe200078eb8ff */
[----:B------:R-:W-:-:S05]  /*6370*/  IMAD.SHL.U32 R0, R2, 0x100000, RZ ;  /* 0x0010000002007824 */ /* 0x000fca00078e00ff */
[----:B------:R-:W-:Y:S01]  /*6380*/  LOP3.LUT R0, R3, R0, R4, 0xfe, !PT ;  /* 0x0000000003007212 */ /* 0x000fe200078efe04 */
[----:B------:R-:W-:Y:S05]  /*6390*/  BRA `(.L_x_1776) ;  /* 0x0000041000007947 */ /* 0x000fea0003800000 */
.L_x_1789:
        /* <DEDUP_REMOVED lines=20> */
.L_x_1794:
[----:B------:R-:W-:Y:S05]  /*64e0*/  BSYNC B0 ;  /* 0x0000000000007941 */ /* 0x000fea0003800000 */
.L_x_1793:
[----:B------:R-:W-:Y:S01]  /*64f0*/  LEA R3, R0, 0x37800000, 0x17 ;  /* 0x3780000000037811 */ /* 0x000fe200078eb8ff */
[----:B------:R-:W-:-:S05]  /*6500*/  IMAD.SHL.U32 R0, R2, 0x200000, RZ ;  /* 0x0020000002007824 */ /* 0x000fca00078e00ff */
[----:B------:R-:W-:Y:S01]  /*6510*/  LOP3.LUT R0, R3, R0, R4, 0xfe, !PT ;  /* 0x0000000003007212 */ /* 0x000fe200078efe04 */
[----:B------:R-:W-:Y:S05]  /*6520*/  BRA `(.L_x_1776) ;  /* 0x0000028000007947 */ /* 0x000fea0003800000 */
.L_x_1788:
        /* <DEDUP_REMOVED lines=14> */
.L_x_1775:
        /* <DEDUP_REMOVED lines=21> */
.L_x_1796:
[----:B------:R-:W2:Y:S02]  /*6760*/  LDG.E.64 R2, [R2.64] ;  /* 0x0000002402027981 */ /* 0x000ea4000c1e1b00 */
[----:B--2---:R0:W2:Y:S01]  /*6770*/  I2F.U64 R0, R2 ;  /* 0x0000000200007312 */ /* 0x0040a20000301000 */
[----:B------:R-:W-:Y:S05]  /*6780*/  BRA `(.L_x_1776) ;  /* 0x0000002000007947 */ /* 0x000fea0003800000 */
.L_x_1795:
[----:B------:R-:W2:Y:S02]  /*6790*/  LDG.E R0, [R2.64] ;  /* 0x0000002402007981 */ /* 0x000ea4000c1e1900 */
[----:B--2---:R-:W0:Y:S02]  /*67a0*/  I2F.U32 R0, R0 ;  /* 0x0000000000007306 */ /* 0x004e240000201000 */
.L_x_1776:
[----:B------:R-:W-:Y:S05]  /*67b0*/  BSYNC B6 ;  /* 0x0000000000067941 */ /* 0x000fea0003800000 */
.L_x_1770:
        /* <DEDUP_REMOVED lines=21> */
.L_x_1800:
[----:B------:R-:W0:Y:S02]  /*6910*/  F2I.S64.TRUNC R2, R2 ;  /* 0x0000000200027311 */ /* 0x000e24000020d900 */
[----:B0-----:R-:W-:-:S05]  /*6920*/  IMAD.MOV.U32 R5, RZ, RZ, R2 ;  /* 0x000000ffff057224 */ /* 0x001fca00078e0002 */
[----:B------:R0:W-:Y:S01]  /*6930*/  STG.E.U8 [R16.64], R5 ;  /* 0x0000000510007986 */ /* 0x0001e2000c101124 */
[----:B------:R-:W-:Y:S05]  /*6940*/  BRA `(.L_x_1802) ;  /* 0x00000d3000007947 */ /* 0x000fea0003800000 */
.L_x_1799:
        /* <DEDUP_REMOVED lines=9> */
.L_x_1804:
[----:B------:R-:W0:Y:S02]  /*69e0*/  F2I.FTZ.TRUNC.NTZ R3, R2 ;  /* 0x0000000200037305 */ /* 0x000e24000021f100 */
[----:B0-----:R0:W-:Y:S01]  /*69f0*/  STG.E [R16.64], R3 ;  /* 0x0000000310007986 */ /* 0x0011e2000c101924 */
[----:B------:R-:W-:Y:S05]  /*6a00*/  BRA `(.L_x_1802) ;  /* 0x00000c7000007947 */ /* 0x000fea0003800000 */
.L_x_1803:
[----:B------:R-:W0:Y:S02]  /*6a10*/  F2I.FTZ.TRUNC.NTZ R3, R2 ;  /* 0x0000000200037305 */ /* 0x000e24000021f100 */
[----:B0-----:R0:W-:Y:S01]  /*6a20*/  STG.E.U16 [R16.64], R3 ;  /* 0x0000000310007986 */ /* 0x0011e2000c101524 */
[----:B------:R-:W-:Y:S05]  /*6a30*/  BRA `(.L_x_1802) ;  /* 0x00000c4000007947 */ /* 0x000fea0003800000 */
.L_x_1798:
        /* <DEDUP_REMOVED lines=8> */
.L_x_1806:
[----:B------:R-:W-:-:S05]  /*6ac0*/  F2FP.PACK_AB R2, RZ, R2 ;  /* 0x00000002ff02723e */ /* 0x000fca00000000ff */
[----:B------:R0:W-:Y:S01]  /*6ad0*/  STG.E.U16 [R16.64], R2 ;  /* 0x0000000210007986 */ /* 0x0001e2000c101524 */
[----:B------:R-:W-:Y:S05]  /*6ae0*/  BRA `(.L_x_1802) ;  /* 0x00000b9000007947 */ /* 0x000fea0003800000 */
.L_x_1805:
        /* <DEDUP_REMOVED lines=9> */
.L_x_1808:
[----:B------:R-:W-:-:S04]  /*6b80*/  F2FP.PACK_AB R3, RZ, R2 ;  /* 0x00000002ff03723e */ /* 0x000fc800000000ff */
[----:B------:R-:W-:-:S05]  /*6b90*/  PRMT R3, R3, 0x5410, RZ ;  /* 0x0000541003037816 */ /* 0x000fca00000000ff */
[----:B------:R0:W-:Y:S01]  /*6ba0*/  STG.E [R16.64], R3 ;  /* 0x0000000310007986 */ /* 0x0001e2000c101924 */
[----:B------:R-:W-:Y:S05]  /*6bb0*/  BRA `(.L_x_1802) ;  /* 0x00000ac000007947 */ /* 0x000fea0003800000 */
.L_x_1807:
[----:B------:R-:W-:-:S06]  /*6bc0*/  FMUL.FTZ R2, R2, 1 ;  /* 0x3f80000002027820 */ /* 0x000fcc0000410000 */
[----:B------:R-:W0:Y:S02]  /*6bd0*/  F2F.F64.F32 R2, R2 ;  /* 0x0000000200027310 */ /* 0x000e240000201800 */
[----:B0-----:R0:W-:Y:S01]  /*6be0*/  STG.E.64 [R16.64], R2 ;  /* 0x0000000210007986 */ /* 0x0011e2000c101b24 */
[----:B------:R-:W-:Y:S05]  /*6bf0*/  BRA `(.L_x_1802) ;  /* 0x00000a8000007947 */ /* 0x000fea0003800000 */
.L_x_1797:
        /* <DEDUP_REMOVED lines=12> */
.L_x_1811:
[----:B------:R-:W-:Y:S01]  /*6cc0*/  FMUL.FTZ R4, R2, 1 ;  /* 0x3f80000002047820 */ /* 0x000fe20000410000 */
[----:B------:R-:W-:-:S05]  /*6cd0*/  CS2R R6, SRZ ;  /* 0x0000000000067805 */ /* 0x000fca000001ff00 */
[----:B------:R-:W0:Y:S02]  /*6ce0*/  F2F.F64.F32 R4, R4 ;  /* 0x0000000400047310 */ /* 0x000e240000201800 */
[----:B0-----:R0:W-:Y:S01]  /*6cf0*/  STG.E.128 [R16.64], R4 ;  /* 0x0000000410007986 */ /* 0x0011e2000c101d24 */
[----:B------:R-:W-:Y:S05]  /*6d00*/  BRA `(.L_x_1802) ;  /* 0x0000097000007947 */ /* 0x000fea0003800000 */
.L_x_1810:
        /* <DEDUP_REMOVED lines=20> */
.L_x_1815:
[----:B------:R-:W-:Y:S05]  /*6e50*/  BSYNC B0 ;  /* 0x0000000000007941 */ /* 0x000fea0003800000 */
.L_x_1814:
[----:B------:R-:W-:-:S05]  /*6e60*/  LOP3.LUT R5, R0, R5, RZ, 0xfc, !PT ;  /* 0x0000000500057212 */ /* 0x000fca00078efcff */
[----:B------:R0:W-:Y:S01]  /*6e70*/  STG.E.U8 [R16.64], R5 ;  /* 0x0000000510007986 */ /* 0x0001e2000c101124 */
[----:B------:R-:W-:Y:S05]  /*6e80*/  BRA `(.L_x_1802) ;  /* 0x000007f000007947 */ /* 0x000fea0003800000 */
.L_x_1813:
        /* <DEDUP_REMOVED lines=12> */
.L_x_1817:
[----:B------:R-:W-:Y:S01]  /*6f50*/  IMAD.MOV.U32 R0, RZ, RZ, 0x7f ;  /* 0x0000007fff007424 */ /* 0x000fe200078e00ff */
[----:B------:R-:W-:-:S04]  /*6f60*/  ISETP.GT.U32.AND P0, PT, R4, 0x7f800000, PT ;  /* 0x7f8000000400780c */ /* 0x000fc80003f04070 */
[----:B------:R-:W-:-:S04]  /*6f70*/  SEL R0, R0, 0x7c, P0 ;  /* 0x0000007c00007807 */ /* 0x000fc80000000000 */
.L_x_1818:
[----:B------:R-:W-:Y:S05]  /*6f80*/  BSYNC B0 ;  /* 0x0000000000007941 */ /* 0x000fea0003800000 */
.L_x_1816:
[----:B------:R-:W-:-:S04]  /*6f90*/  LOP3.LUT R2, R2, 0x80000000, RZ, 0xc0, !PT ;  /* 0x8000000002027812 */ /* 0x000fc800078ec0ff */
[----:B------:R-:W-:-:S04]  /*6fa0*/  SHF.R.U32.HI R3, RZ, 0x18, R2 ;  /* 0x00000018ff037819 */ /* 0x000fc80000011602 */
[----:B------:R-:W-:-:S05]  /*6fb0*/  LOP3.LUT R3, R0, R3, RZ, 0xfc, !PT ;  /* 0x0000000300037212 */ /* 0x000fca00078efcff */
[----:B------:R0:W-:Y:S01]  /*6fc0*/  STG.E.U8 [R16.64], R3 ;  /* 0x0000000310007986 */ /* 0x0001e2000c101124 */
[----:B------:R-:W-:Y:S05]  /*6fd0*/  BRA `(.L_x_1802) ;  /* 0x000006a000007947 */ /* 0x000fea0003800000 */
.L_x_1812:
[----:B------:R-:W-:-:S05]  /*6fe0*/  F2FP.BF16.PACK_AB R2, RZ, R2 ;  /* 0x00000002ff02723e */ /* 0x000fca00000010ff */
[----:B------:R0:W-:Y:S01]  /*6ff0*/  STG.E.U16 [R16.64], R2 ;  /* 0x0000000210007986 */ /* 0x0001e2000c101524 */
[----:B------:R-:W-:Y:S05]  /*7000*/  BRA `(.L_x_1802) ;  /* 0x0000067000007947 */ /* 0x000fea0003800000 */
.L_x_1809:
        /* <DEDUP_REMOVED lines=11> */
.L_x_1821:
        /* <DEDUP_REMOVED lines=16> */
.L_x_1824:
[----:B------:R-:W-:-:S04]  /*71c0*/  LOP3.LUT R2, R2, 0x80000000, RZ, 0xc0, !PT ;  /* 0x8000000002027812 */ /* 0x000fc800078ec0ff */
[----:B------:R-:W-:-:S04]  /*71d0*/  SHF.R.U32.HI R3, RZ, 0x18, R2 ;  /* 0x00000018ff037819 */ /* 0x000fc80000011602 */
[----:B------:R-:W-:-:S04]  /*71e0*/  LOP3.LUT R0, R0, R3, RZ, 0xfc, !PT ;  /* 0x0000000300007212 */ /* 0x000fc800078efcff */
[----:B------:R-:W-:Y:S02]  /*71f0*/  PRMT R8, R0, 0x7610, R8 ;  /* 0x0000761000087816 */ /* 0x000fe40000000008 */
.L_x_1823:
[----:B------:R-:W-:Y:S05]  /*7200*/  BSYNC B0 ;  /* 0x0000000000007941 */ /* 0x000fea0003800000 */
.L_x_1822:
[----:B------:R0:W-:Y:S01]  /*7210*/  STG.E.U8 [R16.64], R8 ;  /* 0x0000000810007986 */ /* 0x0001e2000c101124 */
[----:B------:R-:W-:Y:S05]  /*7220*/  BRA `(.L_x_1802) ;  /* 0x0000045000007947 */ /* 0x000fea0003800000 */
.L_x_1820:
        /* <DEDUP_REMOVED lines=16> */
.L_x_1827:
[----:B------:R-:W-:-:S04]  /*7330*/  LOP3.LUT R2, R2, 0x80000000, RZ, 0xc0, !PT ;  /* 0x8000000002027812 */ /* 0x000fc800078ec0ff */
[----:B------:R-:W-:-:S04]  /*7340*/  SHF.R.U32.HI R3, RZ, 0x18, R2 ;  /* 0x00000018ff037819 */ /* 0x000fc80000011602 */
[----:B------:R-:W-:-:S04]  /*7350*/  LOP3.LUT R0, R0, R3, RZ, 0xfc, !PT ;  /* 0x0000000300007212 */ /* 0x000fc800078efcff */
[----:B------:R-:W-:Y:S02]  /*7360*/  PRMT R8, R0, 0x7610, R8 ;  /* 0x0000761000087816 */ /* 0x000fe40000000008 */
.L_x_1826:
[----:B------:R-:W-:Y:S05]  /*7370*/  BSYNC B0 ;  /* 0x0000000000007941 */ /* 0x000fea0003800000 */
.L_x_1825:
[----:B------:R0:W-:Y:S01]  /*7380*/  STG.E.U8 [R16.64], R8 ;  /* 0x0000000810007986 */ /* 0x0001e2000c101124 */
[----:B------:R-:W-:Y:S05]  /*7390*/  BRA `(.L_x_1802) ;  /* 0x000002e000007947 */ /* 0x000fea0003800000 */
.L_x_1819:
        /* <DEDUP_REMOVED lines=21> */
.L_x_1801:
        /* <DEDUP_REMOVED lines=20> */
.L_x_1829:
[----:B------:R-:W0:Y:S02]  /*7630*/  F2I.U64.TRUNC R2, R2 ;  /* 0x0000000200027311 */ /* 0x000e24000020d800 */
[----:B0-----:R0:W-:Y:S01]  /*7640*/  STG.E.64 [R16.64], R2 ;  /* 0x0000000210007986 */ /* 0x0011e2000c101b24 */
[----:B------:R-:W-:Y:S05]  /*7650*/  BRA `(.L_x_1802) ;  /* 0x0000002000007947 */ /* 0x000fea0003800000 */
.L_x_1828:
[----:B------:R-:W0:Y:S02]  /*7660*/  F2I.FTZ.U32.TRUNC.NTZ R3, R2 ;  /* 0x0000000200037305 */ /* 0x000e24000021f000 */
[----:B0-----:R0:W-:Y:S02]  /*7670*/  STG.E [R16.64], R3 ;  /* 0x0000000310007986 */ /* 0x0011e4000c101924 */
.L_x_1802:
[----:B------:R-:W-:-:S04]  /*7680*/  IADD3 R23, R23, 0x80, RZ ;  /* 0x0000008017177810 */ /* 0x000fc80007ffe0ff */
[----:B------:R-:W-:-:S13]  /*7690*/  ISETP.GE.AND P0, PT, R23, c[0x0][0x160], PT ;  /* 0x0000580017007a0c */ /* 0x000fda0003f06270 */
        /* <DEDUP_REMOVED lines=256> */
.L_x_1830:
        /* <DEDUP_REMOVED lines=20> */
.L_x_1835:
[----:B------:R-:W2:Y:S02]  /*87e0*/  LDG.E.U8 R2, [R2.64] ;  /* 0x0000002402027981 */ /* 0x000ea4000c1e1100 */
[----:B--2---:R0:W1:Y:S01]  /*87f0*/  I2F.U16 R19, R2 ;  /* 0x0000000200137306 */ /* 0x0040620000101000 */
[----:B------:R-:W-:Y:S05]  /*8800*/  BRA `(.L_x_1837) ;  /* 0x00000ca000007947 */ /* 0x000fea0003800000 */
.L_x_1834:
        /* <DEDUP_REMOVED lines=9> */
.L_x_1839:
[----:B------:R-:W2:Y:S02]  /*88a0*/  LDG.E R2, [R2.64] ;  /* 0x0000002402027981 */ /* 0x000ea4000c1e1900 */
[----:B--2---:R0:W1:Y:S01]  /*88b0*/  I2F R19, R2 ;  /* 0x0000000200137306 */ /* 0x0040620000201400 */
[----:B------:R-:W-:Y:S05]  /*88c0*/  BRA `(.L_x_1837) ;  /* 0x00000be000007947 */ /* 0x000fea0003800000 */
.L_x_1838:
[----:B------:R-:W2:Y:S02]  /*88d0*/  LDG.E.U16 R2, [R2.64] ;  /* 0x0000002402027981 */ /* 0x000ea4000c1e1500 */
[----:B--2---:R0:W1:Y:S01]  /*88e0*/  I2F.S16 R19, R2 ;  /* 0x0000000200137306 */ /* 0x0040620000101400 */
[----:B------:R-:W-:Y:S05]  /*88f0*/  BRA `(.L_x_1837) ;  /* 0x00000bb000007947 */ /* 0x000fea0003800000 */
.L_x_1833:
        /* <DEDUP_REMOVED lines=8> */
.L_x_1841:
[----:B------:R-:W2:Y:S02]  /*8980*/  LDG.E.U16 R2, [R2.64] ;  /* 0x0000002402027981 */ /* 0x000ea4000c1e1500 */
[----:B--2---:R-:W-:Y:S01]  /*8990*/  HADD2.F32 R19, -RZ, R2.H0_H0 ;  /* 0x20000002ff137230 */ /* 0x004fe20000004100 */
[----:B------:R-:W-:Y:S05]  /*89a0*/  BRA `(.L_x_1837) ;  /* 0x00000b0000007947 */ /* 0x000fea0003800000 */
.L_x_1840:
        /* <DEDUP_REMOVED lines=8> */
.L_x_1843:
[----:B------:R-:W2:Y:S02]  /*8a30*/  LDG.E.U16 R2, [R2.64] ;  /* 0x0000002402027981 */ /* 0x000ea4000c1e1500 */
[----:B--2---:R-:W-:Y:S01]  /*8a40*/  HADD2.F32 R19, -RZ, R2.H0_H0 ;  /* 0x20000002ff137230 */ /* 0x004fe20000004100 */
[----:B------:R-:W-:Y:S05]  /*8a50*/  BRA `(.L_x_1837) ;  /* 0x00000a5000007947 */ /* 0x000fea0003800000 */
.L_x_1842:
[----:B------:R-:W2:Y:S02]  /*8a60*/  LDG.E.64 R2, [R2.64] ;  /* 0x0000002402027981 */ /* 0x000ea4000c1e1b00 */
[----:B--2---:R-:W0:Y:S01]  /*8a70*/  F2F.F32.F64 R19, R2 ;  /* 0x0000000200137310 */ /* 0x004e220000301000 */
[----:B------:R-:W0:-:S14]  /*8a80*/  DSETP.GEU.AND P0, PT, |R2|, c[0x2][0x0], PT ;  /* 0x008000000200762a */ /* 0x000e1c0003f0e200 */
[----:B0-----:R-:W-:Y:S01]  /*8a90*/  @!P0 FMUL R19, R19, 1.175494350822287508e-38 ;  /* 0x0080000013138820 */ /* 0x001fe20000400000 */
[----:B------:R-:W-:Y:S05]  /*8aa0*/  BRA `(.L_x_1837) ;  /* 0x00000a0000007947 */ /* 0x000fea0003800000 */
.L_x_1832:
        /* <DEDUP_REMOVED lines=12> */
.L_x_1846:
[----:B------:R-:W2:Y:S02]  /*8b70*/  LDG.E.64 R2, [R2.64] ;  /* 0x0000002402027981 */ /* 0x000ea4000c1e1b00 */
[----:B--2---:R-:W0:Y:S01]  /*8b80*/  F2F.F32.F64 R19, R2 ;  /* 0x0000000200137310 */ /* 0x004e220000301000 */
[----:B------:R-:W0:-:S14]  /*8b90*/  DSETP.GEU.AND P0, PT, |R2|, c[0x2][0x0], PT ;  /* 0x008000000200762a */ /* 0x000e1c0003f0e200 */
[----:B0-----:R-:W-:Y:S01]  /*8ba0*/  @!P0 FMUL R19, R19, 1.175494350822287508e-38 ;  /* 0x0080000013138820 */ /* 0x001fe20000400000 */
[----:B------:R-:W-:Y:S05]  /*8bb0*/  BRA `(.L_x_1837) ;  /* 0x000008f000007947 */ /* 0x000fea0003800000 */
.L_x_1845:
        /* <DEDUP_REMOVED lines=26> */
.L_x_1848:
        /* <DEDUP_REMOVED lines=13> */
.L_x_1847:
[----:B------:R-:W2:Y:S02]  /*8e30*/  LDG.E.U16 R2, [R2.64] ;  /* 0x0000002402027981 */ /* 0x000ea4000c1e1500 */
[----:B--2---:R-:W-:Y:S01]  /*8e40*/  PRMT R19, RZ, 0x5410, R2 ;  /* 0x00005410ff137816 */ /* 0x004fe20000000002 */
[----:B------:R-:W-:Y:S05]  /*8e50*/  BRA `(.L_x_1837) ;  /* 0x0000065000007947 */ /* 0x000fea0003800000 */
.L_x_1844:
        /* <DEDUP_REMOVED lines=11> */
.L_x_1851:
        /* <DEDUP_REMOVED lines=20> */
.L_x_1853:
[----:B------:R-:W-:Y:S05]  /*9050*/  BSYNC B0 ;  /* 0x0000000000007941 */ /* 0x000fea0003800000 */
.L_x_1852:
[----:B------:R-:W-:Y:S01]  /*9060*/  IMAD.SHL.U32 R2, R2, 0x100000, RZ ;  /* 0x0010000002027824 */ /* 0x000fe200078e00ff */
[----:B------:R-:W-:-:S04]  /*9070*/  LEA R0, R0, 0x3b800000, 0x17 ;  /* 0x3b80000000007811 */ /* 0x000fc800078eb8ff */
[----:B------:R-:W-:Y:S01]  /*9080*/  LOP3.LUT R19, R0, R2, R19, 0xfe, !PT ;  /* 0x0000000200137212 */ /* 0x000fe200078efe13 */
[----:B------:R-:W-:Y:S05]  /*9090*/  BRA `(.L_x_1837) ;  /* 0x0000041000007947 */ /* 0x000fea0003800000 */
.L_x_1850:
        /* <DEDUP_REMOVED lines=20> */
.L_x_1855:
[----:B------:R-:W-:Y:S05]  /*91e0*/  BSYNC B0 ;  /* 0x0000000000007941 */ /* 0x000fea0003800000 */
.L_x_1854:
[----:B------:R-:W-:Y:S01]  /*91f0*/  IMAD.SHL.U32 R2, R2, 0x200000, RZ ;  /* 0x0020000002027824 */ /* 0x000fe200078e00ff */
[----:B------:R-:W-:-:S04]  /*9200*/  LEA R0, R0, 0x37800000, 0x17 ;  /* 0x3780000000007811 */ /* 0x000fc800078eb8ff */
[----:B------:R-:W-:Y:S01]  /*9210*/  LOP3.LUT R19, R0, R2, R19, 0xfe, !PT ;  /* 0x0000000200137212 */ /* 0x000fe200078efe13 */
[----:B------:R-:W-:Y:S05]  /*9220*/  BRA `(.L_x_1837) ;  /* 0x0000028000007947 */ /* 0x000fea0003800000 */
.L_x_1849:
        /* <DEDUP_REMOVED lines=14> */
.L_x_1836:
        /* <DEDUP_REMOVED lines=21> */
.L_x_1857:
[----:B------:R-:W2:Y:S02]  /*9460*/  LDG.E.64 R2, [R2.64] ;  /* 0x0000002402027981 */ /* 0x000ea4000c1e1b00 */
[----:B--2---:R0:W1:Y:S01]  /*9470*/  I2F.U64 R19, R2 ;  /* 0x0000000200137312 */ /* 0x0040620000301000 */
[----:B------:R-:W-:Y:S05]  /*9480*/  BRA `(.L_x_1837) ;  /* 0x0000002000007947 */ /* 0x000fea0003800000 */
.L_x_1856:
[----:B------:R-:W2:Y:S02]  /*9490*/  LDG.E R2, [R2.64] ;  /* 0x0000002402027981 */ /* 0x000ea4000c1e1900 */
[----:B--2---:R0:W1:Y:S02]  /*94a0*/  I2F.U32 R19, R2 ;  /* 0x0000000200137306 */ /* 0x0040640000201000 */
.L_x_1837:
[----:B------:R-:W-:Y:S05]  /*94b0*/  BSYNC B6 ;  /* 0x0000000000067941 */ /* 0x000fea0003800000 */
.L_x_1831:
        /* <DEDUP_REMOVED lines=18> */
.L_x_1862:
[----:B------:R-:W2:Y:S02]  /*95e0*/  LDG.E.U8 R0, [R2.64] ;  /* 0x0000002402007981 */ /* 0x000ea4000c1e1100 */
[----:B--2---:R-:W0:Y:S01]  /*95f0*/  I2F.U16 R0, R0 ;  /* 0x0000000000007306 */ /* 0x004e220000101000 */
[----:B------:R-:W-:Y:S05]  /*9600*/  BRA `(.L_x_1864) ;  /* 0x00000ca000007947 */ /* 0x000fea0003800000 */
.L_x_1861:
        /* <DEDUP_REMOVED lines=9> */
.L_x_1866:
[----:B------:R-:W2:Y:S02]  /*96a0*/  LDG.E R0, [R2.64] ;  /* 0x0000002402007981 */ /* 0x000ea4000c1e1900 */
[----:B--2---:R-:W0:Y:S01]  /*96b0*/  I2F R0, R0 ;  /* 0x0000000000007306 */ /* 0x004e220000201400 */
[----:B------:R-:W-:Y:S05]  /*96c0*/  BRA `(.L_x_1864) ;  /* 0x00000be000007947 */ /* 0x000fea0003800000 */
.L_x_1865:
[----:B------:R-:W2:Y:S02]  /*96d0*/  LDG.E.U16 R0, [R2.64] ;  /* 0x0000002402007981 */ /* 0x000ea4000c1e1500 */
[----:B--2---:R-:W0:Y:S01]  /*96e0*/  I2F.S16 R0, R0 ;  /* 0x0000000000007306 */ /* 0x004e220000101400 */
[----:B------:R-:W-:Y:S05]  /*96f0*/  BRA `(.L_x_1864) ;  /* 0x00000bb000007947 */ /* 0x000fea0003800000 */
.L_x_1860:
        /* <DEDUP_REMOVED lines=8> */
.L_x_1868:
[----:B------:R-:W2:Y:S02]  /*9780*/  LDG.E.U16 R0, [R2.64] ;  /* 0x0000002402007981 */ /* 0x000ea4000c1e1500 */
[----:B--2---:R-:W-:Y:S01]  /*9790*/  HADD2.F32 R0, -RZ, R0.H0_H0 ;  /* 0x20000000ff007230 */ /* 0x004fe20000004100 */
[----:B------:R-:W-:Y:S05]  /*97a0*/  BRA `(.L_x_1864) ;  /* 0x00000b0000007947 */ /* 0x000fea0003800000 */
.L_x_1867:
        /* <DEDUP_REMOVED lines=8> */
.L_x_1870:
[----:B------:R-:W2:Y:S02]  /*9830*/  LDG.E.U16 R0, [R2.64] ;  /* 0x0000002402007981 */ /* 0x000ea4000c1e1500 */
[----:B--2---:R-:W-:Y:S01]  /*9840*/  HADD2.F32 R0, -RZ, R0.H0_H0 ;  /* 0x20000000ff007230 */ /* 0x004fe20000004100 */
[----:B------:R-:W-:Y:S05]  /*9850*/  BRA `(.L_x_1864) ;  /* 0x00000a5000007947 */ /* 0x000fea0003800000 */
.L_x_1869:
[----:B------:R-:W2:Y:S02]  /*9860*/  LDG.E.64 R2, [R2.64] ;  /* 0x0000002402027981 */ /* 0x000ea4000c1e1b00 */
[----:B--2---:R-:W0:Y:S01]  /*9870*/  F2F.F32.F64 R0, R2 ;  /* 0x0000000200007310 */ /* 0x004e220000301000 */
[----:B------:R-:W0:-:S14]  /*9880*/  DSETP.GEU.AND P0, PT, |R2|, c[0x2][0x0], PT ;  /* 0x008000000200762a */ /* 0x000e1c0003f0e200 */
[----:B0-----:R-:W-:Y:S01]  /*9890*/  @!P0 FMUL R0, R0, 1.175494350822287508e-38 ;  /* 0x0080000000008820 */ /* 0x001fe20000400000 */
[----:B------:R-:W-:Y:S05]  /*98a0*/  BRA `(.L_x_1864) ;  /* 0x00000a0000007947 */ /* 0x000fea0003800000 */
.L_x_1859:
        /* <DEDUP_REMOVED lines=12> */
.L_x_1873:
[----:B------:R-:W2:Y:S02]  /*9970*/  LDG.E.64 R2, [R2.64] ;  /* 0x0000002402027981 */ /* 0x000ea4000c1e1b00 */
[----:B--2---:R-:W0:Y:S01]  /*9980*/  F2F.F32.F64 R0, R2 ;  /* 0x0000000200007310 */ /* 0x004e220000301000 */
[----:B------:R-:W0:-:S14]  /*9990*/  DSETP.GEU.AND P0, PT, |R2|, c[0x2][0x0], PT ;  /* 0x008000000200762a */ /* 0x000e1c0003f0e200 */
[----:B0-----:R-:W-:Y:S01]  /*99a0*/  @!P0 FMUL R0, R0, 1.175494350822287508e-38 ;  /* 0x0080000000008820 */ /* 0x001fe20000400000 */
[----:B------:R-:W-:Y:S05]  /*99b0*/  BRA `(.L_x_1864) ;  /* 0x000008f000007947 */ /* 0x000fea0003800000 */
.L_x_1872:
        /* <DEDUP_REMOVED lines=26> */
.L_x_1875:
        /* <DEDUP_REMOVED lines=13> */
.L_x_1874:
[----:B------:R-:W2:Y:S02]  /*9c30*/  LDG.E.U16 R0, [R2.64] ;  /* 0x0000002402007981 */ /* 0x000ea4000c1e1500 */
[----:B--2---:R-:W-:Y:S01]  /*9c40*/  PRMT R0, RZ, 0x5410, R0 ;  /* 0x00005410ff007816 */ /* 0x004fe20000000000 */
[----:B------:R-:W-:Y:S05]  /*9c50*/  BRA `(.L_x_1864) ;  /* 0x0000065000007947 */ /* 0x000fea0003800000 */
.L_x_1871:
        /* <DEDUP_REMOVED lines=11> */
.L_x_1878:
        /* <DEDUP_REMOVED lines=20> */
.L_x_1880:
[----:B------:R-:W-:Y:S05]  /*9e50*/  BSYNC B0 ;  /* 0x0000000000007941 */ /* 0x000fea0003800000 */
.L_x_1879:
[----:B------:R-:W-:Y:S01]  /*9e60*/  LEA R3, R0, 0x3b800000, 0x17 ;  /* 0x3b80000000037811 */ /* 0x000fe200078eb8ff */
[----:B------:R-:W-:-:S05]  /*9e70*/  IMAD.SHL.U32 R0, R2, 0x100000, RZ ;  /* 0x0010000002007824 */ /* 0x000fca00078e00ff */
[----:B------:R-:W-:Y:S01]  /*9e80*/  LOP3.LUT R0, R3, R0, R4, 0xfe, !PT ;  /* 0x0000000003007212 */ /* 0x000fe200078efe04 */
[----:B------:R-:W-:Y:S05]  /*9e90*/  BRA `(.L_x_1864) ;  /* 0x0000041000007947 */ /* 0x000fea0003800000 */
.L_x_1877:
        /* <DEDUP_REMOVED lines=20> */
.L_x_1882:
[----:B------:R-:W-:Y:S05]  /*9fe0*/  BSYNC B0 ;  /* 0x0000000000007941 */ /* 0x000fea0003800000 */
.L_x_1881:
[----:B------:R-:W-:Y:S01]  /*9ff0*/  LEA R3, R0, 0x37800000, 0x17 ;  /* 0x3780000000037811 */ /* 0x000fe200078eb8ff */
[----:B------:R-:W-:-:S05]  /*a000*/  IMAD.SHL.U32 R0, R2, 0x200000, RZ ;  /* 0x0020000002007824 */ /* 0x000fca00078e00ff */
[----:B------:R-:W-:Y:S01]  /*a010*/  LOP3.LUT R0, R3, R0, R4, 0xfe, !PT ;  /* 0x0000000003007212 */ /* 0x000fe200078efe04 */
[----:B------:R-:W-:Y:S05]  /*a020*/  BRA `(.L_x_1864) ;  /* 0x0000028000007947 */ /* 0x000fea0003800000 */
.L_x_1876:
        /* <DEDUP_REMOVED lines=14> */
.L_x_1863:
        /* <DEDUP_REMOVED lines=21> */
.L_x_1884:
[----:B------:R-:W2:Y:S02]  /*a260*/  LDG.E.64 R2, [R2.64] ;  /* 0x0000002402027981 */ /* 0x000ea4000c1e1b00 */
[----:B--2---:R0:W2:Y:S01]  /*a270*/  I2F.U64 R0, R2 ;  /* 0x0000000200007312 */ /* 0x0040a20000301000 */
[----:B------:R-:W-:Y:S05]  /*a280*/  BRA `(.L_x_1864) ;  /* 0x0000002000007947 */ /* 0x000fea0003800000 */
.L_x_1883:
[----:B------:R-:W2:Y:S02]  /*a290*/  LDG.E R0, [R2.64] ;  /* 0x0000002402007981 */ /* 0x000ea4000c1e1900 */
[----:B--2---:R-:W0:Y:S02]  /*a2a0*/  I2F.U32 R0, R0 ;  /* 0x0000000000007306 */ /* 0x004e240000201000 */
.L_x_1864:
[----:B------:R-:W-:Y:S05]  /*a2b0*/  BSYNC B6 ;  /* 0x0000000000067941 */ /* 0x000fea0003800000 */
.L_x_1858:
        /* <DEDUP_REMOVED lines=21> */
.L_x_1888:
[----:B------:R-:W0:Y:S02]  /*a410*/  F2I.S64.TRUNC R2, R2 ;  /* 0x0000000200027311 */ /* 0x000e24000020d900 */
[----:B0-----:R-:W-:-:S05]  /*a420*/  IMAD.MOV.U32 R5, RZ, RZ, R2 ;  /* 0x000000ffff057224 */ /* 0x001fca00078e0002 */
[----:B------:R0:W-:Y:S01]  /*a430*/  STG.E.U8 [R16.64], R5 ;  /* 0x0000000510007986 */ /* 0x0001e2000c101124 */
[----:B------:R-:W-:Y:S05]  /*a440*/  BRA `(.L_x_1890) ;  /* 0x00000d3000007947 */ /* 0x000fea0003800000 */
.L_x_1887:
        /* <DEDUP_REMOVED lines=9> */
.L_x_1892:
[----:B------:R-:W0:Y:S02]  /*a4e0*/  F2I.FTZ.TRUNC.NTZ R3, R2 ;  /* 0x0000000200037305 */ /* 0x000e24000021f100 */
[----:B0-----:R0:W-:Y:S01]  /*a4f0*/  STG.E [R16.64], R3 ;  /* 0x0000000310007986 */ /* 0x0011e2000c101924 */
[----:B------:R-:W-:Y:S05]  /*a500*/  BRA `(.L_x_1890) ;  /* 0x00000c7000007947 */ /* 0x000fea0003800000 */
.L_x_1891:
[----:B------:R-:W0:Y:S02]  /*a510*/  F2I.FTZ.TRUNC.NTZ R3, R2 ;  /* 0x0000000200037305 */ /* 0x000e24000021f100 */
[----:B0-----:R0:W-:Y:S01]  /*a520*/  STG.E.U16 [R16.64], R3 ;  /* 0x0000000310007986 */ /* 0x0011e2000c101524 */
[----:B------:R-:W-:Y:S05]  /*a530*/  BRA `(.L_x_1890) ;  /* 0x00000c4000007947 */ /* 0x000fea0003800000 */
.L_x_1886:
        /* <DEDUP_REMOVED lines=8> */
.L_x_1894:
[----:B------:R-:W-:-:S05]  /*a5c0*/  F2FP.PACK_AB R2, RZ, R2 ;  /* 0x00000002ff02723e */ /* 0x000fca00000000ff */
[----:B------:R0:W-:Y:S01]  /*a5d0*/  STG.E.U16 [R16.64], R2 ;  /* 0x0000000210007986 */ /* 0x0001e2000c101524 */
[----:B------:R-:W-:Y:S05]  /*a5e0*/  BRA `(.L_x_1890) ;  /* 0x00000b9000007947 */ /* 0x000fea0003800000 */
.L_x_1893:
        /* <DEDUP_REMOVED lines=9> */
.L_x_1896:
[----:B------:R-:W-:-:S04]  /*a680*/  F2FP.PACK_AB R3, RZ, R2 ;  /* 0x00000002ff03723e */ /* 0x000fc800000000ff */
[----:B------:R-:W-:-:S05]  /*a690*/  PRMT R3, R3, 0x5410, RZ ;  /* 0x0000541003037816 */ /* 0x000fca00000000ff */
[----:B------:R0:W-:Y:S01]  /*a6a0*/  STG.E [R16.64], R3 ;  /* 0x0000000310007986 */ /* 0x0001e2000c101924 */
[----:B------:R-:W-:Y:S05]  /*a6b0*/  BRA `(.L_x_1890) ;  /* 0x00000ac000007947 */ /* 0x000fea0003800000 */
.L_x_1895:
[----:B------:R-:W-:-:S06]  /*a6c0*/  FMUL.FTZ R2, R2, 1 ;  /* 0x3f80000002027820 */ /* 0x000fcc0000410000 */
[----:B------:R-:W0:Y:S02]  /*a6d0*/  F2F.F64.F32 R2, R2 ;  /* 0x0000000200027310 */ /* 0x000e240000201800 */
[----:B0-----:R0:W-:Y:S01]  /*a6e0*/  STG.E.64 [R16.64], R2 ;  /* 0x0000000210007986 */ /* 0x0011e2000c101b24 */
[----:B------:R-:W-:Y:S05]  /*a6f0*/  BRA `(.L_x_1890) ;  /* 0x00000a8000007947 */ /* 0x000fea0003800000 */
.L_x_1885:
        /* <DEDUP_REMOVED lines=12> */
.L_x_1899:
[----:B------:R-:W-:Y:S01]  /*a7c0*/  FMUL.FTZ R4, R2, 1 ;  /* 0x3f80000002047820 */ /* 0x000fe20000410000 */
[----:B------:R-:W-:-:S05]  /*a7d0*/  CS2R R6, SRZ ;  /* 0x0000000000067805 */ /* 0x000fca000001ff00 */
[----:B------:R-:W0:Y:S02]  /*a7e0*/  F2F.F64.F32 R4, R4 ;  /* 0x0000000400047310 */ /* 0x000e240000201800 */
[----:B0-----:R0:W-:Y:S01]  /*a7f0*/  STG.E.128 [R16.64], R4 ;  /* 0x0000000410007986 */ /* 0x0011e2000c101d24 */
[----:B------:R-:W-:Y:S05]  /*a800*/  BRA `(.L_x_1890) ;  /* 0x0000097000007947 */ /* 0x000fea0003800000 */
.L_x_1898:
        /* <DEDUP_REMOVED lines=20> */
.L_x_1903:
[----:B------:R-:W-:Y:S05]  /*a950*/  BSYNC B0 ;  /* 0x0000000000007941 */ /* 0x000fea0003800000 */
.L_x_1902:
[----:B------:R-:W-:-:S05]  /*a960*/  LOP3.LUT R5, R0, R5, RZ, 0xfc, !PT ;  /* 0x0000000500057212 */ /* 0x000fca00078efcff */
[----:B------:R0:W-:Y:S01]  /*a970*/  STG.E.U8 [R16.64], R5 ;  /* 0x0000000510007986 */ /* 0x0001e2000c101124 */
[----:B------:R-:W-:Y:S05]  /*a980*/  BRA `(.L_x_1890) ;  /* 0x000007f000007947 */ /* 0x000fea0003800000 */
.L_x_1901:
        /* <DEDUP_REMOVED lines=12> */
.L_x_1905:
[----:B------:R-:W-:Y:S01]  /*aa50*/  IMAD.MOV.U32 R0, RZ, RZ, 0x7f ;  /* 0x0000007fff007424 */ /* 0x000fe200078e00ff */
[----:B------:R-:W-:-:S04]  /*aa60*/  ISETP.GT.U32.AND P0, PT, R4, 0x7f800000, PT ;  /* 0x7f8000000400780c */ /* 0x000fc80003f04070 */
[----:B------:R-:W-:-:S04]  /*aa70*/  SEL R0, R0, 0x7c, P0 ;  /* 0x0000007c00007807 */ /* 0x000fc80000000000 */
.L_x_1906:
[----:B------:R-:W-:Y:S05]  /*aa80*/  BSYNC B0 ;  /* 0x0000000000007941 */ /* 0x000fea0003800000 */
.L_x_1904:
[----:B------:R-:W-:-:S04]  /*aa90*/  LOP3.LUT R2, R2, 0x80000000, RZ, 0xc0, !PT ;  /* 0x8000000002027812 */ /* 0x000fc800078ec0ff */
[----:B------:R-:W-:-:S04]  /*aaa0*/  SHF.R.U32.HI R3, RZ, 0x18, R2 ;  /* 0x00000018ff037819 */ /* 0x000fc80000011602 */
[----:B------:R-:W-:-:S05]  /*aab0*/  LOP3.LUT R3, R0, R3, RZ, 0xfc, !PT ;  /* 0x0000000300037212 */ /* 0x000fca00078efcff */
[----:B------:R0:W-:Y:S01]  /*aac0*/  STG.E.U8 [R16.64], R3 ;  /* 0x0000000310007986 */ /* 0x0001e2000c101124 */
[----:B------:R-:W-:Y:S05]  /*aad0*/  BRA `(.L_x_1890) ;  /* 0x000006a000007947 */ /* 0x000fea0003800000 */
.L_x_1900:
[----:B------:R-:W-:-:S05]  /*aae0*/  F2FP.BF16.PACK_AB R2, RZ, R2 ;  /* 0x00000002ff02723e */ /* 0x000fca00000010ff */
[----:B------:R0:W-:Y:S01]  /*aaf0*/  STG.E.U16 [R16.64], R2 ;  /* 0x0000000210007986 */ /* 0x0001e2000c101524 */
[----:B------:R-:W-:Y:S05]  /*ab00*/  BRA `(.L_x_1890) ;  /* 0x0000067000007947 */ /* 0x000fea0003800000 */
.L_x_1897:
        /* <DEDUP_REMOVED lines=11> */
.L_x_1909:
        /* <DEDUP_REMOVED lines=16> */
.L_x_1912:
[----:B------:R-:W-:-:S04]  /*acc0*/  LOP3.LUT R2, R2, 0x80000000, RZ, 0xc0, !PT ;  /* 0x8000000002027812 */ /* 0x000fc800078ec0ff */
[----:B------:R-:W-:-:S04]  /*acd0*/  SHF.R.U32.HI R3, RZ, 0x18, R2 ;  /* 0x00000018ff037819 */ /* 0x000fc80000011602 */
[----:B------:R-:W-:-:S04]  /*ace0*/  LOP3.LUT R0, R0, R3, RZ, 0xfc, !PT ;  /* 0x0000000300007212 */ /* 0x000fc800078efcff */
[----:B------:R-:W-:Y:S02]  /*acf0*/  PRMT R8, R0, 0x7610, R8 ;  /* 0x0000761000087816 */ /* 0x000fe40000000008 */
.L_x_1911:
[----:B------:R-:W-:Y:S05]  /*ad00*/  BSYNC B0 ;  /* 0x0000000000007941 */ /* 0x000fea0003800000 */
.L_x_1910:
[----:B------:R0:W-:Y:S01]  /*ad10*/  STG.E.U8 [R16.64], R8 ;  /* 0x0000000810007986 */ /* 0x0001e2000c101124 */
[----:B------:R-:W-:Y:S05]  /*ad20*/  BRA `(.L_x_1890) ;  /* 0x0000045000007947 */ /* 0x000fea0003800000 */
.L_x_1908:
        /* <DEDUP_REMOVED lines=16> */
.L_x_1915:
[----:B------:R-:W-:-:S04]  /*ae30*/  LOP3.LUT R2, R2, 0x80000000, RZ, 0xc0, !PT ;  /* 0x8000000002027812 */ /* 0x000fc800078ec0ff */
[----:B------:R-:W-:-:S04]  /*ae40*/  SHF.R.U32.HI R3, RZ, 0x18, R2 ;  /* 0x00000018ff037819 */ /* 0x000fc80000011602 */
[----:B------:R-:W-:-:S04]  /*ae50*/  LOP3.LUT R0, R0, R3, RZ, 0xfc, !PT ;  /* 0x0000000300007212 */ /* 0x000fc800078efcff */
[----:B------:R-:W-:Y:S02]  /*ae60*/  PRMT R8, R0, 0x7610, R8 ;  /* 0x0000761000087816 */ /* 0x000fe40000000008 */
.L_x_1914:
[----:B------:R-:W-:Y:S05]  /*ae70*/  BSYNC B0 ;  /* 0x0000000000007941 */ /* 0x000fea0003800000 */
.L_x_1913:
[----:B------:R0:W-:Y:S01]  /*ae80*/  STG.E.U8 [R16.64], R8 ;  /* 0x0000000810007986 */ /* 0x0001e2000c101124 */
[----:B------:R-:W-:Y:S05]  /*ae90*/  BRA `(.L_x_1890) ;  /* 0x000002e000007947 */ /* 0x000fea0003800000 */
.L_x_1907:
        /* <DEDUP_REMOVED lines=21> */
.L_x_1889:
        /* <DEDUP_REMOVED lines=20> */
.L_x_1917:
[----:B------:R-:W0:Y:S02]  /*b130*/  F2I.U64.TRUNC R2, R2 ;  /* 0x0000000200027311 */ /* 0x000e24000020d800 */
[----:B0-----:R0:W-:Y:S01]  /*b140*/  STG.E.64 [R16.64], R2 ;  /* 0x0000000210007986 */ /* 0x0011e2000c101b24 */
[----:B------:R-:W-:Y:S05]  /*b150*/  BRA `(.L_x_1890) ;  /* 0x0000002000007947 */ /* 0x000fea0003800000 */
.L_x_1916:
[----:B------:R-:W0:Y:S02]  /*b160*/  F2I.FTZ.U32.TRUNC.NTZ R3, R2 ;  /* 0x0000000200037305 */ /* 0x000e24000021f000 */
[----:B0-----:R0:W-:Y:S02]  /*b170*/  STG.E [R16.64], R3 ;  /* 0x0000000310007986 */ /* 0x0011e4000c101924 */
.L_x_1890:
[----:B------:R-:W-:Y:S02]  /*b180*/  IADD3 R23, R23, 0x80, RZ ;  /* 0x0000008017177810 */ /* 0x000fe40007ffe0ff */
.L_x_1741:
[----:B------:R-:W-:Y:S05]  /*b190*/  BSYNC B7 ;  /* 0x0000000000077941 */ /* 0x000fea0003800000 */
.L_x_1740:
[----:B------:R-:W-:-:S13]  /*b1a0*/  ISETP.GE.AND P0, PT, R23, c[0x0][0x160], PT ;  /* 0x0000580017007a0c */ /* 0x000fda0003f06270 */
[----:B------:R-:W-:Y:S05]  /*b1b0*/  @P0 EXIT ;  /* 0x000000000000094d */ /* 0x000fea0003800000 */
        /* <DEDUP_REMOVED lines=255> */
.L_x_1918:
        /* <DEDUP_REMOVED lines=20> */
.L_x_1923:
[----:B------:R-:W2:Y:S02]  /*c2f0*/  LDG.E.U8 R2, [R2.64] ;  /* 0x0000002402027981 */ /* 0x000ea4000c1e1100 */
[----:B--2---:R0:W1:Y:S01]  /*c300*/  I2F.U16 R19, R2 ;  /* 0x0000000200137306 */ /* 0x0040620000101000 */
[----:B------:R-:W-:Y:S05]  /*c310*/  BRA `(.L_x_1925) ;  /* 0x00000ca000007947 */ /* 0x000fea0003800000 */
.L_x_1922:
        /* <DEDUP_REMOVED lines=9> */
.L_x_1927:
[----:B------:R-:W2:Y:S02]  /*c3b0*/  LDG.E R2, [R2.64] ;  /* 0x0000002402027981 */ /* 0x000ea4000c1e1900 */
[----:B--2---:R0:W1:Y:S01]  /*c3c0*/  I2F R19, R2 ;  /* 0x0000000200137306 */ /* 0x0040620000201400 */
[----:B------:R-:W-:Y:S05]  /*c3d0*/  BRA `(.L_x_1925) ;  /* 0x00000be000007947 */ /* 0x000fea0003800000 */
.L_x_1926:
[----:B------:R-:W2:Y:S02]  /*c3e0*/  LDG.E.U16 R2, [R2.64] ;  /* 0x0000002402027981 */ /* 0x000ea4000c1e1500 */
[----:B--2---:R0:W1:Y:S01]  /*c3f0*/  I2F.S16 R19, R2 ;  /* 0x0000000200137306 */ /* 0x0040620000101400 */
[----:B------:R-:W-:Y:S05]  /*c400*/  BRA `(.L_x_1925) ;  /* 0x00000bb000007947 */ /* 0x000fea0003800000 */
.L_x_1921:
        /* <DEDUP_REMOVED lines=8> */
.L_x_1929:
[----:B------:R-:W2:Y:S02]  /*c490*/  LDG.E.U16 R2, [R2.64] ;  /* 0x0000002402027981 */ /* 0x000ea4000c1e1500 */
[----:B--2---:R-:W-:Y:S01]  /*c4a0*/  HADD2.F32 R19, -RZ, R2.H0_H0 ;  /* 0x20000002ff137230 */ /* 0x004fe20000004100 */
[----:B------:R-:W-:Y:S05]  /*c4b0*/  BRA `(.L_x_1925) ;  /* 0x00000b0000007947 */ /* 0x000fea0003800000 */
.L_x_1928:
        /* <DEDUP_REMOVED lines=8> */
.L_x_1931:
[----:B------:R-:W2:Y:S02]  /*c540*/  LDG.E.U16 R2, [R2.64] ;  /* 0x0000002402027981 */ /* 0x000ea4000c1e1500 */
[----:B--2---:R-:W-:Y:S01]  /*c550*/  HADD2.F32 R19, -RZ, R2.H0_H0 ;  /* 0x20000002ff137230 */ /* 0x004fe20000004100 */
[----:B------:R-:W-:Y:S05]  /*c560*/  BRA `(.L_x_1925) ;  /* 0x00000a5000007947 */ /* 0x000fea0003800000 */
.L_x_1930:
[----:B------:R-:W2:Y:S02]  /*c570*/  LDG.E.64 R2, [R2.64] ;  /* 0x0000002402027981 */ /* 0x000ea4000c1e1b00 */
[----:B--2---:R-:W0:Y:S01]  /*c580*/  F2F.F32.F64 R19, R2 ;  /* 0x0000000200137310 */ /* 0x004e220000301000 */
[----:B------:R-:W0:-:S14]  /*c590*/  DSETP.GEU.AND P0, PT, |R2|, c[0x2][0x0], PT ;  /* 0x008000000200762a */ /* 0x000e1c0003f0e200 */
[----:B0-----:R-:W-:Y:S01]  /*c5a0*/  @!P0 FMUL R19, R19, 1.175494350822287508e-38 ;  /* 0x0080000013138820 */ /* 0x001fe20000400000 */
[----:B------:R-:W-:Y:S05]  /*c5b0*/  BRA `(.L_x_1925) ;  /* 0x00000a0000007947 */ /* 0x000fea0003800000 */
.L_x_1920:
        /* <DEDUP_REMOVED lines=12> */
.L_x_1934:
[----:B------:R-:W2:Y:S02]  /*c680*/  LDG.E.64 R2, [R2.64] ;  /* 0x0000002402027981 */ /* 0x000ea4000c1e1b00 */
[----:B--2---:R-:W0:Y:S01]  /*c690*/  F2F.F32.F64 R19, R2 ;  /* 0x0000000200137310 */ /* 0x004e220000301000 */
[----:B------:R-:W0:-:S14]  /*c6a0*/  DSETP.GEU.AND P0, PT, |R2|, c[0x2][0x0], PT ;  /* 0x008000000200762a */ /* 0x000e1c0003f0e200 */
[----:B0-----:R-:W-:Y:S01]  /*c6b0*/  @!P0 FMUL R19, R19, 1.175494350822287508e-38 ;  /* 0x0080000013138820 */ /* 0x001fe20000400000 */
[----:B------:R-:W-:Y:S05]  /*c6c0*/  BRA `(.L_x_1925) ;  /* 0x000008f000007947 */ /* 0x000fea0003800000 */
.L_x_1933:
        /* <DEDUP_REMOVED lines=26> */
.L_x_1936:
        /* <DEDUP_REMOVED lines=13> */
.L_x_1935:
[----:B------:R-:W2:Y:S02]  /*c940*/  LDG.E.U16 R2, [R2.64] ;  /* 0x0000002402027981 */ /* 0x000ea4000c1e1500 */
[----:B--2---:R-:W-:Y:S01]  /*c950*/  PRMT R19, RZ, 0x5410, R2 ;  /* 0x00005410ff137816 */ /* 0x004fe20000000002 */
[----:B------:R-:W-:Y:S05]  /*c960*/  BRA `(.L_x_1925) ;  /* 0x0000065000007947 */ /* 0x000fea0003800000 */
.L_x_1932:
        /* <DEDUP_REMOVED lines=11> */
.L_x_1939:
        /* <DEDUP_REMOVED lines=20> */
.L_x_1941:
[----:B------:R-:W-:Y:S05]  /*cb60*/  BSYNC B0 ;  /* 0x0000000000007941 */ /* 0x000fea0003800000 */
.L_x_1940:
[----:B------:R-:W-:Y:S01]  /*cb70*/  IMAD.SHL.U32 R2, R2, 0x100000, RZ ;  /* 0x0010000002027824 */ /* 0x000fe200078e00ff */
[----:B------:R-:W-:-:S04]  /*cb80*/  LEA R0, R0, 0x3b800000, 0x17 ;  /* 0x3b80000000007811 */ /* 0x000fc800078eb8ff */
[----:B------:R-:W-:Y:S01]  /*cb90*/  LOP3.LUT R19, R0, R2, R19, 0xfe, !PT ;  /* 0x0000000200137212 */ /* 0x000fe200078efe13 */
[----:B------:R-:W-:Y:S05]  /*cba0*/  BRA `(.L_x_1925) ;  /* 0x0000041000007947 */ /* 0x000fea0003800000 */
.L_x_1938:
        /* <DEDUP_REMOVED lines=20> */
.L_x_1943:
[----:B------:R-:W-:Y:S05]  /*ccf0*/  BSYNC B0 ;  /* 0x0000000000007941 */ /* 0x000fea0003800000 */
.L_x_1942:
[----:B------:R-:W-:Y:S01]  /*cd00*/  IMAD.SHL.U32 R2, R2, 0x200000, RZ ;  /* 0x0020000002027824 */ /* 0x000fe200078e00ff */
[----:B------:R-:W-:-:S04]  /*cd10*/  LEA R0, R0, 0x37800000, 0x17 ;  /* 0x3780000000007811 */ /* 0x000fc800078eb8ff */
[----:B------:R-:W-:Y:S01]  /*cd20*/  LOP3.LUT R19, R0, R2, R19, 0xfe, !PT ;  /* 0x0000000200137212 */ /* 0x000fe200078efe13 */
[----:B------:R-:W-:Y:S05]  /*cd30*/  BRA `(.L_x_1925) ;  /* 0x0000028000007947 */ /* 0x000fea0003800000 */
.L_x_1937:
        /* <DEDUP_REMOVED lines=14> */
.L_x_1924:
        /* <DEDUP_REMOVED lines=21> */
.L_x_1945:
[----:B------:R-:W2:Y:S02]  /*cf70*/  LDG.E.64 R2, [R2.64] ;  /* 0x0000002402027981 */ /* 0x000ea4000c1e1b00 */
[----:B--2---:R0:W1:Y:S01]  /*cf80*/  I2F.U64 R19, R2 ;  /* 0x0000000200137312 */ /* 0x0040620000301000 */
[----:B------:R-:W-:Y:S05]  /*cf90*/  BRA `(.L_x_1925) ;  /* 0x0000002000007947 */ /* 0x000fea0003800000 */
.L_x_1944:
[----:B------:R-:W2:Y:S02]  /*cfa0*/  LDG.E R2, [R2.64] ;  /* 0x0000002402027981 */ /* 0x000ea4000c1e1900 */
[----:B--2---:R0:W1:Y:S02]  /*cfb0*/  I2F.U32 R19, R2 ;  /* 0x0000000200137306 */ /* 0x0040640000201000 */
.L_x_1925:
[----:B------:R-:W-:Y:S05]  /*cfc0*/  BSYNC B6 ;  /* 0x0000000000067941 */ /* 0x000fea0003800000 */
.L_x_1919:
        /* <DEDUP_REMOVED lines=18> */
.L_x_1950:
[----:B------:R-:W2:Y:S02]  /*d0f0*/  LDG.E.U8 R0, [R2.64] ;  /* 0x0000002402007981 */ /* 0x000ea4000c1e1100 */
[----:B--2---:R-:W0:Y:S01]  /*d100*/  I2F.U16 R0, R0 ;  /* 0x0000000000007306 */ /* 0x004e220000101000 */
[----:B------:R-:W-:Y:S05]  /*d110*/  BRA `(.L_x_1952) ;  /* 0x00000ca000007947 */ /* 0x000fea0003800000 */
.L_x_1949:
        /* <DEDUP_REMOVED lines=9> */
.L_x_1954:
[----:B------:R-:W2:Y:S02]  /*d1b0*/  LDG.E R0, [R2.64] ;  /* 0x0000002402007981 */ /* 0x000ea4000c1e1900 */
[----:B--2---:R-:W0:Y:S01]  /*d1c0*/  I2F R0, R0 ;  /* 0x0000000000007306 */ /* 0x004e220000201400 */
[----:B------:R-:W-:Y:S05]  /*d1d0*/  BRA `(.L_x_1952) ;  /* 0x00000be000007947 */ /* 0x000fea0003800000 */
.L_x_1953:
[----:B------:R-:W2:Y:S02]  /*d1e0*/  LDG.E.U16 R0, [R2.64] ;  /* 0x0000002402007981 */ /* 0x000ea4000c1e1500 */
[----:B--2---:R-:W0:Y:S01]  /*d1f0*/  I2F.S16 R0, R0 ;  /* 0x0000000000007306 */ /* 0x004e220000101400 */
[----:B------:R-:W-:Y:S05]  /*d200*/  BRA `(.L_x_1952) ;  /* 0x00000bb000007947 */ /* 0x000fea0003800000 */
.L_x_1948:
        /* <DEDUP_REMOVED lines=8> */
.L_x_1956:
[----:B------:R-:W2:Y:S02]  /*d290*/  LDG.E.U16 R0, [R2.64] ;  /* 0x0000002402007981 */ /* 0x000ea4000c1e1500 */
[----:B--2---:R-:W-:Y:S01]  /*d2a0*/  HADD2.F32 R0, -RZ, R0.H0_H0 ;  /* 0x20000000ff007230 */ /* 0x004fe20000004100 */
[----:B------:R-:W-:Y:S05]  /*d2b0*/  BRA `(.L_x_1952) ;  /* 0x00000b0000007947 */ /* 0x000fea0003800000 */
.L_x_1955:
        /* <DEDUP_REMOVED lines=8> */
.L_x_1958:
[----:B------:R-:W2:Y:S02]  /*d340*/  LDG.E.U16 R0, [R2.64] ;  /* 0x0000002402007981 */ /* 0x000ea4000c1e1500 */
[----:B--2---:R-:W-:Y:S01]  /*d350*/  HADD2.F32 R0, -RZ, R0.H0_H0 ;  /* 0x20000000ff007230 */ /* 0x004fe20000004100 */
[----:B------:R-:W-:Y:S05]  /*d360*/  BRA `(.L_x_1952) ;  /* 0x00000a5000007947 */ /* 0x000fea0003800000 */
.L_x_1957:
[----:B------:R-:W2:Y:S02]  /*d370*/  LDG.E.64 R2, [R2.64] ;  /* 0x0000002402027981 */ /* 0x000ea4000c1e1b00 */
[----:B--2---:R-:W0:Y:S01]  /*d380*/  F2F.F32.F64 R0, R2 ;  /* 0x0000000200007310 */ /* 0x004e220000301000 */
[----:B------:R-:W0:-:S14]  /*d390*/  DSETP.GEU.AND P0, PT, |R2|, c[0x2][0x0], PT ;  /* 0x008000000200762a */ /* 0x000e1c0003f0e200 */
[----:B0-----:R-:W-:Y:S01]  /*d3a0*/  @!P0 FMUL R0, R0, 1.175494350822287508e-38 ;  /* 0x0080000000008820 */ /* 0x001fe20000400000 */
[----:B------:R-:W-:Y:S05]  /*d3b0*/  BRA `(.L_x_1952) ;  /* 0x00000a0000007947 */ /* 0x000fea0003800000 */
.L_x_1947:
        /* <DEDUP_REMOVED lines=12> */
.L_x_1961:
[----:B------:R-:W2:Y:S02]  /*d480*/  LDG.E.64 R2, [R2.64] ;  /* 0x0000002402027981 */ /* 0x000ea4000c1e1b00 */
[----:B--2---:R-:W0:Y:S01]  /*d490*/  F2F.F32.F64 R0, R2 ;  /* 0x0000000200007310 */ /* 0x004e220000301000 */
[----:B------:R-:W0:-:S14]  /*d4a0*/  DSETP.GEU.AND P0, PT, |R2|, c[0x2][0x0], PT ;  /* 0x008000000200762a */ /* 0x000e1c0003f0e200 */
[----:B0-----:R-:W-:Y:S01]  /*d4b0*/  @!P0 FMUL R0, R0, 1.175494350822287508e-38 ;  /* 0x0080000000008820 */ /* 0x001fe20000400000 */
[----:B------:R-:W-:Y:S05]  /*d4c0*/  BRA `(.L_x_1952) ;  /* 0x000008f000007947 */ /* 0x000fea0003800000 */
.L_x_1960:
        /* <DEDUP_REMOVED lines=26> */
.L_x_1963:
        /* <DEDUP_REMOVED lines=13> */
.L_x_1962:
[----:B------:R-:W2:Y:S02]  /*d740*/  LDG.E.U16 R0, [R2.64] ;  /* 0x0000002402007981 */ /* 0x000ea4000c1e1500 */
[----:B--2---:R-:W-:Y:S01]  /*d750*/  PRMT R0, RZ, 0x5410, R0 ;  /* 0x00005410ff007816 */ /* 0x004fe20000000000 */
[----:B------:R-:W-:Y:S05]  /*d760*/  BRA `(.L_x_1952) ;  /* 0x0000065000007947 */ /* 0x000fea0003800000 */
.L_x_1959:
        /* <DEDUP_REMOVED lines=11> */
.L_x_1966:
        /* <DEDUP_REMOVED lines=20> */
.L_x_1968:
[----:B------:R-:W-:Y:S05]  /*d960*/  BSYNC B0 ;  /* 0x0000000000007941 */ /* 0x000fea0003800000 */
.L_x_1967:
[----:B------:R-:W-:Y:S01]  /*d970*/  LEA R3, R0, 0x3b800000, 0x17 ;  /* 0x3b80000000037811 */ /* 0x000fe200078eb8ff */
[----:B------:R-:W-:-:S05]  /*d980*/  IMAD.SHL.U32 R0, R2, 0x100000, RZ ;  /* 0x0010000002007824 */ /* 0x000fca00078e00ff */
[----:B------:R-:W-:Y:S01]  /*d990*/  LOP3.LUT R0, R3, R0, R4, 0xfe, !PT ;  /* 0x0000000003007212 */ /* 0x000fe200078efe04 */
[----:B------:R-:W-:Y:S05]  /*d9a0*/  BRA `(.L_x_1952) ;  /* 0x0000041000007947 */ /* 0x000fea0003800000 */
.L_x_1965:
        /* <DEDUP_REMOVED lines=20> */
.L_x_1970:
[----:B------:R-:W-:Y:S05]  /*daf0*/  BSYNC B0 ;  /* 0x0000000000007941 */ /* 0x000fea0003800000 */
.L_x_1969:
[----:B------:R-:W-:Y:S01]  /*db00*/  LEA R3, R0, 0x37800000, 0x17 ;  /* 0x3780000000037811 */ /* 0x000fe200078eb8ff */
[----:B------:R-:W-:-:S05]  /*db10*/  IMAD.SHL.U32 R0, R2, 0x200000, RZ ;  /* 0x0020000002007824 */ /* 0x000fca00078e00ff */
[----:B------:R-:W-:Y:S01]  /*db20*/  LOP3.LUT R0, R3, R0, R4, 0xfe, !PT ;  /* 0x0000000003007212 */ /* 0x000fe200078efe04 */
[----:B------:R-:W-:Y:S05]  /*db30*/  BRA `(.L_x_1952) ;  /* 0x0000028000007947 */ /* 0x000fea0003800000 */
.L_x_1964:
        /* <DEDUP_REMOVED lines=14> */
.L_x_1951:
        /* <DEDUP_REMOVED lines=21> */
.L_x_1972:
[----:B------:R-:W2:Y:S02]  /*dd70*/  LDG.E.64 R2, [R2.64] ;  /* 0x0000002402027981 */ /* 0x000ea4000c1e1b00 */
[----:B--2---:R0:W2:Y:S01]  /*dd80*/  I2F.U64 R0, R2 ;  /* 0x0000000200007312 */ /* 0x0040a20000301000 */
[----:B------:R-:W-:Y:S05]  /*dd90*/  BRA `(.L_x_1952) ;  /* 0x0000002000007947 */ /* 0x000fea0003800000 */
.L_x_1971:
[----:B------:R-:W2:Y:S02]  /*dda0*/  LDG.E R0, [R2.64] ;  /* 0x0000002402007981 */ /* 0x000ea4000c1e1900 */
[----:B--2---:R-:W0:Y:S02]  /*ddb0*/  I2F.U32 R0, R0 ;  /* 0x0000000000007306 */ /* 0x004e240000201000 */
.L_x_1952:
[----:B------:R-:W-:Y:S05]  /*ddc0*/  BSYNC B6 ;  /* 0x0000000000067941 */ /* 0x000fea0003800000 */
.L_x_1946:
        /* <DEDUP_REMOVED lines=19> */
[----:B0-----:R-:W-:Y:S01]  /*df00*/  STG.E.U8 [R16.64], R3 ;  /* 0x0000000310007986 */ /* 0x001fe2000c101124 */
[----:B------:R-:W-:Y:S05]  /*df10*/  EXIT ;  /* 0x000000000000794d */ /* 0x000fea0003800000 */
.L_x_1976:
[----:B------:R-:W0:Y:S02]  /*df20*/  F2I.S64.TRUNC R2, R2 ;  /* 0x0000000200027311 */ /* 0x000e24000020d900 */
[----:B0-----:R-:W-:-:S05]  /*df30*/  IMAD.MOV.U32 R5, RZ, RZ, R2 ;  /* 0x000000ffff057224 */ /* 0x001fca00078e0002 */
[----:B------:R-:W-:Y:S01]  /*df40*/  STG.E.U8 [R16.64], R5 ;  /* 0x0000000510007986 */ /* 0x000fe2000c101124 */
[----:B------:R-:W-:Y:S05]  /*df50*/  EXIT ;  /* 0x000000000000794d */ /* 0x000fea0003800000 */
.L_x_1975:
[----:B------:R-:W-:-:S13]  /*df60*/  ISETP.NE.AND P0, PT, R0, 0x2, PT ;  /* 0x000000020000780c */ /* 0x000fda0003f05270 */
[----:B------:R-:W-:Y:S05]  /*df70*/  @!P0 BRA `(.L_x_1978) ;  /* 0x000000a000008947 */ /* 0x000fea0003800000 */
[----:B------:R-:W-:-:S13]  /*df80*/  ISETP.NE.AND P0, PT, R0, 0x3, PT ;  /* 0x000000030000780c */ /* 0x000fda0003f05270 */
[----:B------:R-:W-:Y:S05]  /*df90*/  @!P0 BRA `(.L_x_1979) ;  /* 0x0000005000008947 */ /* 0x000fea0003800000 */
[----:B------:R-:W-:-:S13]  /*dfa0*/  ISETP.NE.AND P0, PT, R0, 0x4, PT ;  /* 0x000000040000780c */ /* 0x000fda0003f05270 */
[----:B------:R-:W-:Y:S05]  /*dfb0*/  @P0 BRA `(.L_x_1977) ;  /* 0x00000b4000000947 */ /* 0x000fea0003800000 */
[----:B------:R-:W0:Y:S02]  /*dfc0*/  F2I.S64.TRUNC R2, R2 ;  /* 0x0000000200027311 */ /* 0x000e24000020d900 */
[----:B0-----:R-:W-:Y:S01]  /*dfd0*/  STG.E.64 [R16.64], R2 ;  /* 0x0000000210007986 */ /* 0x001fe2000c101b24 */
[----:B------:R-:W-:Y:S05]  /*dfe0*/  EXIT ;  /* 0x000000000000794d */ /* 0x000fea0003800000 */
.L_x_1979:
[----:B------:R-:W0:Y:S02]  /*dff0*/  F2I.FTZ.TRUNC.NTZ R3, R2 ;  /* 0x0000000200037305 */ /* 0x000e24000021f100 */
[----:B0-----:R-:W-:Y:S01]  /*e000*/  STG.E [R16.64], R3 ;  /* 0x0000000310007986 */ /* 0x001fe2000c101924 */
[----:B------:R-:W-:Y:S05]  /*e010*/  EXIT ;  /* 0x000000000000794d */ /* 0x000fea0003800000 */
.L_x_1978:
[----:B------:R-:W0:Y:S02]  /*e020*/  F2I.FTZ.TRUNC.NTZ R3, R2 ;  /* 0x0000000200037305 */ /* 0x000e24000021f100 */
[----:B0-----:R-:W-:Y:S01]  /*e030*/  STG.E.U16 [R16.64], R3 ;  /* 0x0000000310007986 */ /* 0x001fe2000c101524 */
[----:B------:R-:W-:Y:S05]  /*e040*/  EXIT ;  /* 0x000000000000794d */ /* 0x000fea0003800000 */
.L_x_1974:
[----:B------:R-:W-:-:S13]  /*e050*/  ISETP.GT.AND P0, PT, R0, 0x6, PT ;  /* 0x000000060000780c */ /* 0x000fda0003f04270 */
[----:B------:R-:W-:Y:S05]  /*e060*/  @P0 BRA `(.L_x_1980) ;  /* 0x0000009000000947 */ /* 0x000fea0003800000 */
[----:B------:R-:W-:-:S13]  /*e070*/  ISETP.NE.AND P0, PT, R0, 0x5, PT ;  /* 0x000000050000780c */ /* 0x000fda0003f05270 */
[----:B------:R-:W-:Y:S05]  /*e080*/  @!P0 BRA `(.L_x_1981) ;  /* 0x0000004000008947 */ /* 0x000fea0003800000 */
[----:B------:R-:W-:-:S13]  /*e090*/  ISETP.NE.AND P0, PT, R0, 0x6, PT ;  /* 0x000000060000780c */ /* 0x000fda0003f05270 */
[----:B------:R-:W-:Y:S05]  /*e0a0*/  @P0 BRA `(.L_x_1977) ;  /* 0x00000a5000000947 */ /* 0x000fea0003800000 */
[----:B------:R-:W-:Y:S01]  /*e0b0*/  STG.E [R16.64], R2 ;  /* 0x0000000210007986 */ /* 0x000fe2000c101924 */
[----:B------:R-:W-:Y:S05]  /*e0c0*/  EXIT ;  /* 0x000000000000794d */ /* 0x000fea0003800000 */
.L_x_1981:
[----:B------:R-:W-:-:S05]  /*e0d0*/  F2FP.PACK_AB R2, RZ, R2 ;  /* 0x00000002ff02723e */ /* 0x000fca00000000ff */
[----:B------:R-:W-:Y:S01]  /*e0e0*/  STG.E.U16 [R16.64], R2 ;  /* 0x0000000210007986 */ /* 0x000fe2000c101524 */
[----:B------:R-:W-:Y:S05]  /*e0f0*/  EXIT ;  /* 0x000000000000794d */ /* 0x000fea0003800000 */
.L_x_1980:
[----:B------:R-:W-:-:S13]  /*e100*/  ISETP.NE.AND P0, PT, R0, 0x7, PT ;  /* 0x000000070000780c */ /* 0x000fda0003f05270 */
[----:B------:R-:W-:Y:S05]  /*e110*/  @!P0 BRA `(.L_x_1982) ;  /* 0x000000b000008947 */ /* 0x000fea0003800000 */
[----:B------:R-:W-:-:S13]  /*e120*/  ISETP.NE.AND P0, PT, R0, 0x8, PT ;  /* 0x000000080000780c */ /* 0x000fda0003f05270 */
[----:B------:R-:W-:Y:S05]  /*e130*/  @!P0 BRA `(.L_x_1983) ;  /* 0x0000005000008947 */ /* 0x000fea0003800000 */
[----:B------:R-:W-:-:S13]  /*e140*/  ISETP.NE.AND P0, PT, R0, 0x9, PT ;  /* 0x000000090000780c */ /* 0x000fda0003f05270 */
[----:B------:R-:W-:Y:S05]  /*e150*/  @P0 BRA `(.L_x_1977) ;  /* 0x000009a000000947 */ /* 0x000fea0003800000 */
[----:B------:R-:W-:-:S05]  /*e160*/  IMAD.MOV.U32 R3, RZ, RZ, RZ ;  /* 0x000000ffff037224 */ /* 0x000fca00078e00ff */
[----:B------:R-:W-:Y:S01]  /*e170*/  STG.E.64 [R16.64], R2 ;  /* 0x0000000210007986 */ /* 0x000fe2000c101b24 */
[----:B------:R-:W-:Y:S05]  /*e180*/  EXIT ;  /* 0x000000000000794d */ /* 0x000fea0003800000 */
.L_x_1983:
[----:B------:R-:W-:-:S04]  /*e190*/  F2FP.PACK_AB R3, RZ, R2 ;  /* 0x00000002ff03723e */ /* 0x000fc800000000ff */
[----:B------:R-:W-:-:S05]  /*e1a0*/  PRMT R3, R3, 0x5410, RZ ;  /* 0x0000541003037816 */ /* 0x000fca00000000ff */
[----:B------:R-:W-:Y:S01]  /*e1b0*/  STG.E [R16.64], R3 ;  /* 0x0000000310007986 */ /* 0x000fe2000c101924 */
[----:B------:R-:W-:Y:S05]  /*e1c0*/  EXIT ;  /* 0x000000000000794d */ /* 0x000fea0003800000 */
.L_x_1982:
[----:B------:R-:W-:-:S06]  /*e1d0*/  FMUL.FTZ R2, R2, 1 ;  /* 0x3f80000002027820 */ /* 0x000fcc0000410000 */
[----:B------:R-:W0:Y:S02]  /*e1e0*/  F2F.F64.F32 R2, R2 ;  /* 0x0000000200027310 */ /* 0x000e240000201800 */
[----:B0-----:R-:W-:Y:S01]  /*e1f0*/  STG.E.64 [R16.64], R2 ;  /* 0x0000000210007986 */ /* 0x001fe2000c101b24 */
[----:B------:R-:W-:Y:S05]  /*e200*/  EXIT ;  /* 0x000000000000794d */ /* 0x000fea0003800000 */
.L_x_1973:
        /* <DEDUP_REMOVED lines=10> */
[----:B------:R-:W-:Y:S01]  /*e2b0*/  STG.E.U8 [R16.64], R3 ;  /* 0x0000000310007986 */ /* 0x000fe2000c101124 */
[----:B------:R-:W-:Y:S05]  /*e2c0*/  EXIT ;  /* 0x000000000000794d */ /* 0x000fea0003800000 */
.L_x_1986:
[----:B------:R-:W-:Y:S01]  /*e2d0*/  FMUL.FTZ R4, R2, 1 ;  /* 0x3f80000002047820 */ /* 0x000fe20000410000 */
[----:B------:R-:W-:-:S05]  /*e2e0*/  CS2R R6, SRZ ;  /* 0x0000000000067805 */ /* 0x000fca000001ff00 */
[----:B------:R-:W0:Y:S02]  /*e2f0*/  F2F.F64.F32 R4, R4 ;  /* 0x0000000400047310 */ /* 0x000e240000201800 */
[----:B0-----:R-:W-:Y:S01]  /*e300*/  STG.E.128 [R16.64], R4 ;  /* 0x0000000410007986 */ /* 0x001fe2000c101d24 */
[----:B------:R-:W-:Y:S05]  /*e310*/  EXIT ;  /* 0x000000000000794d */ /* 0x000fea0003800000 */
.L_x_1985:
        /* <DEDUP_REMOVED lines=20> */
.L_x_1990:
[----:B------:R-:W-:Y:S05]  /*e460*/  BSYNC B0 ;  /* 0x0000000000007941 */ /* 0x000fea0003800000 */
.L_x_1989:
[----:B------:R-:W-:-:S05]  /*e470*/  LOP3.LUT R5, R0, R5, RZ, 0xfc, !PT ;  /* 0x0000000500057212 */ /* 0x000fca00078efcff */
[----:B------:R-:W-:Y:S01]  /*e480*/  STG.E.U8 [R16.64], R5 ;  /* 0x0000000510007986 */ /* 0x000fe2000c101124 */
[----:B------:R-:W-:Y:S05]  /*e490*/  EXIT ;  /* 0x000000000000794d */ /* 0x000fea0003800000 */
.L_x_1988:
        /* <DEDUP_REMOVED lines=12> */
.L_x_1992:
[----:B------:R-:W-:Y:S01]  /*e560*/  IMAD.MOV.U32 R0, RZ, RZ, 0x7f ;  /* 0x0000007fff007424 */ /* 0x000fe200078e00ff */
[----:B------:R-:W-:-:S04]  /*e570*/  ISETP.GT.U32.AND P0, PT, R4, 0x7f800000, PT ;  /* 0x7f8000000400780c */ /* 0x000fc80003f04070 */
[----:B------:R-:W-:-:S04]  /*e580*/  SEL R0, R0, 0x7c, P0 ;  /* 0x0000007c00007807 */ /* 0x000fc80000000000 */
.L_x_1993:
[----:B------:R-:W-:Y:S05]  /*e590*/  BSYNC B0 ;  /* 0x0000000000007941 */ /* 0x000fea0003800000 */
.L_x_1991:
[----:B------:R-:W-:-:S04]  /*e5a0*/  LOP3.LUT R2, R2, 0x80000000, RZ, 0xc0, !PT ;  /* 0x8000000002027812 */ /* 0x000fc800078ec0ff */
[----:B------:R-:W-:-:S04]  /*e5b0*/  SHF.R.U32.HI R3, RZ, 0x18, R2 ;  /* 0x00000018ff037819 */ /* 0x000fc80000011602 */
[----:B------:R-:W-:-:S05]  /*e5c0*/  LOP3.LUT R3, R0, R3, RZ, 0xfc, !PT ;  /* 0x0000000300037212 */ /* 0x000fca00078efcff */
[----:B------:R-:W-:Y:S01]  /*e5d0*/  STG.E.U8 [R16.64], R3 ;  /* 0x0000000310007986 */ /* 0x000fe2000c101124 */
[----:B------:R-:W-:Y:S05]  /*e5e0*/  EXIT ;  /* 0x000000000000794d */ /* 0x000fea0003800000 */
.L_x_1987:
[----:B------:R-:W-:-:S05]  /*e5f0*/  F2FP.BF16.PACK_AB R2, RZ, R2 ;  /* 0x00000002ff02723e */ /* 0x000fca00000010ff */
[----:B------:R-:W-:Y:S01]  /*e600*/  STG.E.U16 [R16.64], R2 ;  /* 0x0000000210007986 */ /* 0x000fe2000c101524 */
[----:B------:R-:W-:Y:S05]  /*e610*/  EXIT ;  /* 0x000000000000794d */ /* 0x000fea0003800000 */
.L_x_1984:
        /* <DEDUP_REMOVED lines=9> */
[----:B0-----:R-:W-:Y:S01]  /*e6b0*/  STG.E.U16 [R16.64], R3 ;  /* 0x0000000310007986 */ /* 0x001fe2000c101524 */
[----:B------:R-:W-:Y:S05]  /*e6c0*/  EXIT ;  /* 0x000000000000794d */ /* 0x000fea0003800000 */
.L_x_1996:
        /* <DEDUP_REMOVED lines=16> */
.L_x_1999:
[----:B------:R-:W-:-:S04]  /*e7d0*/  LOP3.LUT R2, R2, 0x80000000, RZ, 0xc0, !PT ;  /* 0x8000000002027812 */ /* 0x000fc800078ec0ff */
[----:B------:R-:W-:-:S04]  /*e7e0*/  SHF.R.U32.HI R3, RZ, 0x18, R2 ;  /* 0x00000018ff037819 */ /* 0x000fc80000011602 */
[----:B------:R-:W-:-:S04]  /*e7f0*/  LOP3.LUT R0, R0, R3, RZ, 0xfc, !PT ;  /* 0x0000000300007212 */ /* 0x000fc800078efcff */
[----:B------:R-:W-:Y:S02]  /*e800*/  PRMT R8, R0, 0x7610, R8 ;  /* 0x0000761000087816 */ /* 0x000fe40000000008 */
.L_x_1998:
[----:B------:R-:W-:Y:S05]  /*e810*/  BSYNC B0 ;  /* 0x0000000000007941 */ /* 0x000fea0003800000 */
.L_x_1997:
[----:B------:R-:W-:Y:S01]  /*e820*/  STG.E.U8 [R16.64], R8 ;  /* 0x0000000810007986 */ /* 0x000fe2000c101124 */
[----:B------:R-:W-:Y:S05]  /*e830*/  EXIT ;  /* 0x000000000000794d */ /* 0x000fea0003800000 */
.L_x_1995:
        /* <DEDUP_REMOVED lines=16> */
.L_x_2002:
[----:B------:R-:W-:-:S04]  /*e940*/  LOP3.LUT R2, R2, 0x80000000, RZ, 0xc0, !PT ;  /* 0x8000000002027812 */ /* 0x000fc800078ec0ff */
[----:B------:R-:W-:-:S04]  /*e950*/  SHF.R.U32.HI R3, RZ, 0x18, R2 ;  /* 0x00000018ff037819 */ /* 0x000fc80000011602 */
[----:B------:R-:W-:-:S04]  /*e960*/  LOP3.LUT R0, R0, R3, RZ, 0xfc, !PT ;  /* 0x0000000300007212 */ /* 0x000fc800078efcff */
[----:B------:R-:W-:Y:S02]  /*e970*/  PRMT R8, R0, 0x7610, R8 ;  /* 0x0000761000087816 */ /* 0x000fe40000000008 */
.L_x_2001:
[----:B------:R-:W-:Y:S05]  /*e980*/  BSYNC B0 ;  /* 0x0000000000007941 */ /* 0x000fea0003800000 */
.L_x_2000:
[----:B------:R-:W-:Y:S01]  /*e990*/  STG.E.U8 [R16.64], R8 ;  /* 0x0000000810007986 */ /* 0x000fe2000c101124 */
[----:B------:R-:W-:Y:S05]  /*e9a0*/  EXIT ;  /* 0x000000000000794d */ /* 0x000fea0003800000 */
.L_x_1994:
        /* <DEDUP_REMOVED lines=21> */
.L_x_1977:
        /* <DEDUP_REMOVED lines=20> */
.L_x_2004:
[----:B------:R-:W0:Y:S02]  /*ec40*/  F2I.U64.TRUNC R2, R2 ;  /* 0x0000000200027311 */ /* 0x000e24000020d800 */
[----:B0-----:R-:W-:Y:S01]  /*ec50*/  STG.E.64 [R16.64], R2 ;  /* 0x0000000210007986 */ /* 0x001fe2000c101b24 */
[----:B------:R-:W-:Y:S05]  /*ec60*/  EXIT ;  /* 0x000000000000794d */ /* 0x000fea0003800000 */
.L_x_2003:
[----:B------:R-:W0:Y:S02]  /*ec70*/  F2I.FTZ.U32.TRUNC.NTZ R3, R2 ;  /* 0x0000000200037305 */ /* 0x000e24000021f000 */
[----:B0-----:R-:W-:Y:S01]  /*ec80*/  STG.E [R16.64], R3 ;  /* 0x0000000310007986 */ /* 0x001fe2000c101924 */
[----:B------:R-:W-:Y:S05]  /*ec90*/  EXIT ;  /* 0x000000000000794d */ /* 0x000fea0003800000 */
.L_x_2005:
        /* <DEDUP_REMOVED lines=14> */
.L_x_5460:


//--------------------- .text._ZN2at6native27unrolled_elementwise_kernelIZZZNS0_68_GLOBAL__N__08176361_30_ActivationHardsigmoidKernel_cu_1520ed90_304427hardsigmoid_backward_kernelERNS_18TensorIteratorBaseEENKUlvE_clEvENKUlvE0_clEvEUlffE_St5arrayIPcLm3EELi4E23TrivialOffsetCalculatorILi2EjESB_ILi1EjENS0_6memory12LoadWithCastILi2EEENSE_13StoreWithCastILi1EEEEEviT_T0_T2_T3_T4_T5_ --------------------------
	.section	.text._ZN2at6native27unrolled_elementwise_kernelIZZZNS0_68_GLOBAL__N__08176361_30_ActivationHardsigmoidKernel_cu_1520ed90_304427hardsigmoid_backward_kernelERNS_18TensorIteratorBaseEENKUlvE_clEvENKUlvE0_clEvEUlffE_St5arrayIPcLm3EELi4E23TrivialOffsetCalculatorILi2EjESB_ILi1EjENS0_6memory12LoadWithCastILi2EEENSE_13StoreWithCastILi1EEEEEviT_T0_T2_T3_T4_T5_,"ax",@progbits
	.sectioninfo	@"SHI_REGISTERS=32"
	.align	128
        .global         _ZN2at6native27unrolled_elementwise_kernelIZZZNS0_68_GLOBAL__N__08176361_30_ActivationHardsigmoidKernel_cu_1520ed90_304427hardsigmoid_backward_kernelERNS_18TensorIteratorBaseEENKUlvE_clEvENKUlvE0_clEvEUlffE_St5arrayIPcLm3EELi4E23TrivialOffsetCalculatorILi2EjESB_ILi1EjENS0_6memory12LoadWithCastILi2EEENSE_13StoreWithCastILi1EEEEEviT_T0_T2_T3_T4_T5_
        .type           _ZN2at6native27unrolled_elementwise_kernelIZZZNS0_68_GLOBAL__N__08176361_30_ActivationHardsigmoidKernel_cu_1520ed90_304427hardsigmoid_backward_kernelERNS_18TensorIteratorBaseEENKUlvE_clEvENKUlvE0_clEvEUlffE_St5arrayIPcLm3EELi4E23TrivialOffsetCalculatorILi2EjESB_ILi1EjENS0_6memory12LoadWithCastILi2EEENSE_13StoreWithCastILi1EEEEEviT_T0_T2_T3_T4_T5_,@function
        .size           _ZN2at6native27unrolled_elementwise_kernelIZZZNS0_68_GLOBAL__N__08176361_30_ActivationHardsigmoidKernel_cu_1520ed90_304427hardsigmoid_backward_kernelERNS_18TensorIteratorBaseEENKUlvE_clEvENKUlvE0_clEvEUlffE_St5arrayIPcLm3EELi4E23TrivialOffsetCalculatorILi2EjESB_ILi1EjENS0_6memory12LoadWithCastILi2EEENSE_13StoreWithCastILi1EEEEEviT_T0_T2_T3_T4_T5_,(.L_x_5461 - _ZN2at6native27unrolled_elementwise_kernelIZZZNS0_68_GLOBAL__N__08176361_30_ActivationHardsigmoidKernel_cu_1520ed90_304427hardsigmoid_backward_kernelERNS_18TensorIteratorBaseEENKUlvE_clEvENKUlvE0_clEvEUlffE_St5arrayIPcLm3EELi4E23TrivialOffsetCalculatorILi2EjESB_ILi1EjENS0_6memory12LoadWithCastILi2EEENSE_13StoreWithCastILi1EEEEEviT_T0_T2_T3_T4_T5_)
        .other          _ZN2at6native27unrolled_elementwise_kernelIZZZNS0_68_GLOBAL__N__08176361_30_ActivationHardsigmoidKernel_cu_1520ed90_304427hardsigmoid_backward_kernelERNS_18TensorIteratorBaseEENKUlvE_clEvENKUlvE0_clEvEUlffE_St5arrayIPcLm3EELi4E23TrivialOffsetCalculatorILi2EjESB_ILi1EjENS0_6memory12LoadWithCastILi2EEENSE_13StoreWithCastILi1EEEEEviT_T0_T2_T3_T4_T5_,@"STO_CUDA_ENTRY STV_DEFAULT"
_ZN2at6native27unrolled_elementwise_kernelIZZZNS0_68_GLOBAL__N__08176361_30_ActivationHardsigmoidKernel_cu_1520ed90_304427hardsigmoid_backward_kernelERNS_18TensorIteratorBaseEENKUlvE_clEvENKUlvE0_clEvEUlffE_St5arrayIPcLm3EELi4E23TrivialOffsetCalculatorILi2EjESB_ILi1EjENS0_6memory12LoadWithCastILi2EEENSE_13StoreWithCastILi1EEEEEviT_T0_T2_T3_T4_T5_:
.text._ZN2at6native27unrolled_elementwise_kernelIZZZNS0_68_GLOBAL__N__08176361_30_ActivationHardsigmoidKernel_cu_1520ed90_304427hardsigmoid_backward_kernelERNS_18TensorIteratorBaseEENKUlvE_clEvENKUlvE0_clEvEUlffE_St5arrayIPcLm3EELi4E23TrivialOffsetCalculatorILi2EjESB_ILi1EjENS0_6memory12LoadWithCastILi2EEENSE_13StoreWithCastILi1EEEEEviT_T0_T2_T3_T4_T5_:
[----:B------:R-:W-:Y:S02]  /*0000*/  IMAD.MOV.U32 R1, RZ, RZ, c[0x0][0x28] ;  /* 0x00000a00ff017624 */ /* 0x000fe400078e00ff */
[----:B------:R-:W0:Y:S01]  /*0010*/  S2R R2, SR_CTAID.X ;  /* 0x0000000000027919 */ /* 0x000e220000002500 */
[----:B------:R-:W-:Y:S01]  /*0020*/  IMAD.MOV.U32 R3, RZ, RZ, -0x200 ;  /* 0xfffffe00ff037424 */ /* 0x000fe200078e00ff */
[----:B------:R-:W1:Y:S01]  /*0030*/  LDC.U8 R29, c[0x0][0x19c] ;  /* 0x00006700ff1d7b82 */ /* 0x000e620000000000 */
[----:B------:R-:W-:Y:S01]  /*0040*/  ULDC.64 UR36, c[0x0][0x118] ;  /* 0x0000460000247ab9 */ /* 0x000fe20000000a00 */
[----:B------:R-:W2:Y:S01]  /*0050*/  S2R R19, SR_TID.X ;  /* 0x0000000000137919 */ /* 0x000ea20000002100 */
[----:B------:R-:W-:Y:S01]  /*0060*/  BSSY B7, `(.L_x_2006) ;  /* 0x00001cc000077945 */ /* 0x000fe20003800000 */
[----:B------:R-:W-:Y:S02]  /*0070*/  IMAD.MOV.U32 R18, RZ, RZ, RZ ;  /* 0x000000ffff127224 */ /* 0x000fe400078e00ff */
[----:B------:R-:W-:Y:S02]  /*0080*/  IMAD.MOV.U32 R22, RZ, RZ, RZ ;  /* 0x000000ffff167224 */ /* 0x000fe400078e00ff */
[----:B------:R-:W3:Y:S01]  /*0090*/  LDC.U8 R28, c[0x0][0x19d] ;  /* 0x00006740ff1c7b82 */ /* 0x000ee20000000000 */
[----:B------:R-:W-:-:S02]  /*00a0*/  IMAD.MOV.U32 R27, RZ, RZ, RZ ;  /* 0x000000ffff1b7224 */ /* 0x000fc400078e00ff */
[----:B0-----:R-:W-:-:S05]  /*00b0*/  IMAD R16, R2, R3, c[0x0][0x160] ;  /* 0x0000580002107624 */ /* 0x001fca00078e0203 */
[----:B--2---:R-:W-:-:S13]  /*00c0*/  ISETP.GE.AND P0, PT, R19, R16, PT ;  /* 0x000000101300720c */ /* 0x004fda0003f06270 */
[----:B------:R-:W-:Y:S05]  /*00d0*/  @P0 BRA `(.L_x_2007) ;  /* 0x00001c4000000947 */ /* 0x000fea0003800000 */
[----:B-1-3--:R-:W-:Y:S01]  /*00e0*/  PRMT R0, R29, 0x9910, RZ ;  /* 0x000099101d007816 */ /* 0x00afe200000000ff */
[----:B------:R-:W-:Y:S01]  /*00f0*/  IMAD R19, R2, 0x200, R19 ;  /* 0x0000020002137824 */ /* 0x000fe200078e0213 */
[----:B------:R-:W-:Y:S02]  /*0100*/  BSSY B6, `(.L_x_2008) ;  /* 0x00000df000067945 */ /* 0x000fe40003800000 */
        /* <DEDUP_REMOVED lines=16> */
.L_x_2012:
[----:B------:R-:W2:Y:S02]  /*0210*/  LDG.E.U8 R4, [R4.64] ;  /* 0x0000002404047981 */ /* 0x000ea4000c1e1100 */
[----:B--2---:R0:W1:Y:S01]  /*0220*/  I2F.U16 R22, R4 ;  /* 0x0000000400167306 */ /* 0x0040620000101000 */
[----:B------:R-:W-:Y:S05]  /*0230*/  BRA `(.L_x_2014) ;  /* 0x00000cb000007947 */ /* 0x000fea0003800000 */
.L_x_2011:
        /* <DEDUP_REMOVED lines=9> */
.L_x_2016:
[----:B------:R-:W2:Y:S02]  /*02d0*/  LDG.E R4, [R4.64] ;  /* 0x0000002404047981 */ /* 0x000ea4000c1e1900 */
[----:B--2---:R0:W1:Y:S01]  /*02e0*/  I2F R22, R4 ;  /* 0x0000000400167306 */ /* 0x0040620000201400 */
[----:B------:R-:W-:Y:S05]  /*02f0*/  BRA `(.L_x_2014) ;  /* 0x00000bf000007947 */ /* 0x000fea0003800000 */
.L_x_2015:
[----:B------:R-:W2:Y:S02]  /*0300*/  LDG.E.U16 R4, [R4.64] ;  /* 0x0000002404047981 */ /* 0x000ea4000c1e1500 */
[----:B--2---:R0:W1:Y:S01]  /*0310*/  I2F.S16 R22, R4 ;  /* 0x0000000400167306 */ /* 0x0040620000101400 */
[----:B------:R-:W-:Y:S05]  /*0320*/  BRA `(.L_x_2014) ;  /* 0x00000bc000007947 */ /* 0x000fea0003800000 */
.L_x_2010:
        /* <DEDUP_REMOVED lines=8> */
.L_x_2018:
[----:B------:R-:W2:Y:S02]  /*03b0*/  LDG.E.U16 R4, [R4.64] ;  /* 0x0000002404047981 */ /* 0x000ea4000c1e1500 */
[----:B--2---:R-:W-:Y:S01]  /*03c0*/  HADD2.F32 R22, -RZ, R4.H0_H0 ;  /* 0x20000004ff167230 */ /* 0x004fe20000004100 */
[----:B------:R-:W-:Y:S05]  /*03d0*/  BRA `(.L_x_2014) ;  /* 0x00000b1000007947 */ /* 0x000fea0003800000 */
.L_x_2017:
        /* <DEDUP_REMOVED lines=8> */
.L_x_2020:
[----:B------:R-:W2:Y:S02]  /*0460*/  LDG.E.U16 R4, [R4.64] ;  /* 0x0000002404047981 */ /* 0x000ea4000c1e1500 */
[----:B--2---:R-:W-:Y:S01]  /*0470*/  HADD2.F32 R22, -RZ, R4.H0_H0 ;  /* 0x20000004ff167230 */ /* 0x004fe20000004100 */
[----:B------:R-:W-:Y:S05]  /*0480*/  BRA `(.L_x_2014) ;  /* 0x00000a6000007947 */ /* 0x000fea0003800000 */
.L_x_2019:
[----:B------:R-:W2:Y:S02]  /*0490*/  LDG.E.64 R4, [R4.64] ;  /* 0x0000002404047981 */ /* 0x000ea4000c1e1b00 */
[----:B--2---:R-:W0:Y:S01]  /*04a0*/  F2F.F32.F64 R22, R4 ;  /* 0x0000000400167310 */ /* 0x004e220000301000 */
[----:B------:R-:W0:-:S14]  /*04b0*/  DSETP.GEU.AND P0, PT, |R4|, c[0x2][0x0], PT ;  /* 0x008000000400762a */ /* 0x000e1c0003f0e200 */
[----:B0-----:R-:W-:Y:S01]  /*04c0*/  @!P0 FMUL R22, R22, 1.175494350822287508e-38 ;  /* 0x0080000016168820 */ /* 0x001fe20000400000 */
[----:B------:R-:W-:Y:S05]  /*04d0*/  BRA `(.L_x_2014) ;  /* 0x00000a1000007947 */ /* 0x000fea0003800000 */
.L_x_2009:
        /* <DEDUP_REMOVED lines=12> */
.L_x_2023:
[----:B------:R-:W2:Y:S02]  /*05a0*/  LDG.E.64 R4, [R4.64] ;  /* 0x0000002404047981 */ /* 0x000ea4000c1e1b00 */
[----:B--2---:R-:W0:Y:S01]  /*05b0*/  F2F.F32.F64 R22, R4 ;  /* 0x0000000400167310 */ /* 0x004e220000301000 */
[----:B------:R-:W0:-:S14]  /*05c0*/  DSETP.GEU.AND P0, PT, |R4|, c[0x2][0x0], PT ;  /* 0x008000000400762a */ /* 0x000e1c0003f0e200 */
[----:B0-----:R-:W-:Y:S01]  /*05d0*/  @!P0 FMUL R22, R22, 1.175494350822287508e-38 ;  /* 0x0080000016168820 */ /* 0x001fe20000400000 */
[----:B------:R-:W-:Y:S05]  /*05e0*/  BRA `(.L_x_2014) ;  /* 0x0000090000007947 */ /* 0x000fea0003800000 */
.L_x_2022:
        /* <DEDUP_REMOVED lines=24> */
[----:B------:R-:W-:Y:S01]  /*0770*/  LOP3.LUT R22, R3, 0x80000000, R22, 0xf8, !PT ;  /* 0x8000000003167812 */ /* 0x000fe200078ef816 */
[----:B------:R-:W-:Y:S05]  /*0780*/  BRA `(.L_x_2014) ;  /* 0x0000076000007947 */ /* 0x000fea0003800000 */
.L_x_2025:
[----:B------:R-:W2:Y:S02]  /*0790*/  LDG.E.U8 R4, [R4.64] ;  /* 0x0000002404047981 */ /* 0x000ea4000c1e1100 */
[----:B--2---:R-:W-:-:S05]  /*07a0*/  IMAD.SHL.U32 R0, R4, 0x2000000, RZ ;  /* 0x0200000004007824 */ /* 0x004fca00078e00ff */
[----:B------:R-:W-:-:S13]  /*07b0*/  ISETP.GE.U32.AND P0, PT, R0, 0x8000000, PT ;  /* 0x080000000000780c */ /* 0x000fda0003f06070 */
[C---:B------:R-:W-:Y:S02]  /*07c0*/  @P0 IMAD.SHL.U32 R3, R4.reuse, 0x200000, RZ ;  /* 0x0020000004030824 */ /* 0x040fe400078e00ff */
[----:B------:R-:W-:-:S03]  /*07d0*/  @!P0 IMAD.SHL.U32 R0, R4, 0x100, RZ ;  /* 0x0000010004008824 */ /* 0x000fc600078e00ff */
[----:B------:R-:W-:Y:S02]  /*07e0*/  @P0 LOP3.LUT R3, R3, 0xfe00000, RZ, 0xc0, !PT ;  /* 0x0fe0000003030812 */ /* 0x000fe400078ec0ff */
        /* <DEDUP_REMOVED lines=8> */
.L_x_2024:
[----:B------:R-:W2:Y:S02]  /*0870*/  LDG.E.U16 R4, [R4.64] ;  /* 0x0000002404047981 */ /* 0x000ea4000c1e1500 */
[----:B--2---:R-:W-:Y:S01]  /*0880*/  PRMT R22, RZ, 0x5410, R4 ;  /* 0x00005410ff167816 */ /* 0x004fe20000000004 */
[----:B------:R-:W-:Y:S05]  /*0890*/  BRA `(.L_x_2014) ;  /* 0x0000065000007947 */ /* 0x000fea0003800000 */
.L_x_2021:
        /* <DEDUP_REMOVED lines=11> */
.L_x_2028:
        /* <DEDUP_REMOVED lines=20> */
.L_x_2030:
[----:B------:R-:W-:Y:S05]  /*0a90*/  BSYNC B0 ;  /* 0x0000000000007941 */ /* 0x000fea0003800000 */
.L_x_2029:
[----:B------:R-:W-:Y:S01]  /*0aa0*/  IMAD.SHL.U32 R3, R3, 0x100000, RZ ;  /* 0x0010000003037824 */ /* 0x000fe200078e00ff */
[----:B------:R-:W-:-:S04]  /*0ab0*/  LEA R5, R0, 0x3b800000, 0x17 ;  /* 0x3b80000000057811 */ /* 0x000fc800078eb8ff */
[----:B------:R-:W-:Y:S01]  /*0ac0*/  LOP3.LUT R22, R5, R3, R22, 0xfe, !PT ;  /* 0x0000000305167212 */ /* 0x000fe200078efe16 */
[----:B------:R-:W-:Y:S05]  /*0ad0*/  BRA `(.L_x_2014) ;  /* 0x0000041000007947 */ /* 0x000fea0003800000 */
.L_x_2027:
        /* <DEDUP_REMOVED lines=20> */
.L_x_2032:
[----:B------:R-:W-:Y:S05]  /*0c20*/  BSYNC B0 ;  /* 0x0000000000007941 */ /* 0x000fea0003800000 */
.L_x_2031:
[----:B------:R-:W-:Y:S01]  /*0c30*/  IMAD.SHL.U32 R3, R3, 0x200000, RZ ;  /* 0x0020000003037824 */ /* 0x000fe200078e00ff */
[----:B------:R-:W-:-:S04]  /*0c40*/  LEA R5, R0, 0x37800000, 0x17 ;  /* 0x3780000000057811 */ /* 0x000fc800078eb8ff */
[----:B------:R-:W-:Y:S01]  /*0c50*/  LOP3.LUT R22, R5, R3, R22, 0xfe, !PT ;  /* 0x0000000305167212 */ /* 0x000fe200078efe16 */
[----:B------:R-:W-:Y:S05]  /*0c60*/  BRA `(.L_x_2014) ;  /* 0x0000028000007947 */ /* 0x000fea0003800000 */
.L_x_2026:
        /* <DEDUP_REMOVED lines=14> */
.L_x_2013:
        /* <DEDUP_REMOVED lines=21> */
.L_x_2034:
[----:B------:R-:W2:Y:S02]  /*0ea0*/  LDG.E.64 R22, [R4.64] ;  /* 0x0000002404167981 */ /* 0x000ea4000c1e1b00 */
[----:B--2---:R0:W1:Y:S01]  /*0eb0*/  I2F.U64 R22, R22 ;  /* 0x0000001600167312 */ /* 0x0040620000301000 */
[----:B------:R-:W-:Y:S05]  /*0ec0*/  BRA `(.L_x_2014) ;  /* 0x0000002000007947 */ /* 0x000fea0003800000 */
.L_x_2033:
[----:B------:R-:W2:Y:S02]  /*0ed0*/  LDG.E R4, [R4.64] ;  /* 0x0000002404047981 */ /* 0x000ea4000c1e1900 */
[----:B--2---:R0:W1:Y:S02]  /*0ee0*/  I2F.U32 R22, R4 ;  /* 0x0000000400167306 */ /* 0x0040640000201000 */
.L_x_2014:
[----:B------:R-:W-:Y:S05]  /*0ef0*/  BSYNC B6 ;  /* 0x0000000000067941 */ /* 0x000fea0003800000 */
.L_x_2008:
[----:B------:R-:W-:Y:S01]  /*0f00*/  PRMT R0, R28, 0x9910, RZ ;  /* 0x000099101c007816 */ /* 0x000fe200000000ff */
[----:B0-----:R-:W-:Y:S01]  /*0f10*/  IMAD R4, R19, c[0x0][0x1a4], RZ ;  /* 0x0000690013047a24 */ /* 0x001fe200078e02ff */
[----:B------:R-:W-:Y:S02]  /*0f20*/  BSSY B6, `(.L_x_2035) ;  /* 0x00000dd000067945 */ /* 0x000fe40003800000 */
[----:B------:R-:W-:-:S02]  /*0f30*/  ISETP.GT.AND P0, PT, R0, 0x9, PT ;  /* 0x000000090000780c */ /* 0x000fc40003f04270 */
        /* <DEDUP_REMOVED lines=12> */
[----:B--2---:R0:W2:Y:S01]  /*1000*/  I2F.S16 R27, R4 ;  /* 0x00000004001b7306 */ /* 0x0040a20000101400 */
[----:B------:R-:W-:Y:S05]  /*1010*/  BRA `(.L_x_2041) ;  /* 0x00000cd000007947 */ /* 0x000fea0003800000 */
.L_x_2039:
[----:B------:R-:W2:Y:S02]  /*1020*/  LDG.E.U8 R4, [R4.64] ;  /* 0x0000002404047981 */ /* 0x000ea4000c1e1100 */
[----:B--2---:R0:W2:Y:S01]  /*1030*/  I2F.U16 R27, R4 ;  /* 0x00000004001b7306 */ /* 0x0040a20000101000 */
[----:B------:R-:W-:Y:S05]  /*1040*/  BRA `(.L_x_2041) ;  /* 0x00000ca000007947 */ /* 0x000fea0003800000 */
.L_x_2038:
        /* <DEDUP_REMOVED lines=9> */
.L_x_2043:
[----:B------:R-:W2:Y:S02]  /*10e0*/  LDG.E R4, [R4.64] ;  /* 0x0000002404047981 */ /* 0x000ea4000c1e1900 */
[----:B--2---:R0:W2:Y:S01]  /*10f0*/  I2F R27, R4 ;  /* 0x00000004001b7306 */ /* 0x0040a20000201400 */
[----:B------:R-:W-:Y:S05]  /*1100*/  BRA `(.L_x_2041) ;  /* 0x00000be000007947 */ /* 0x000fea0003800000 */
.L_x_2042:
[----:B------:R-:W2:Y:S02]  /*1110*/  LDG.E.U16 R4, [R4.64] ;  /* 0x0000002404047981 */ /* 0x000ea4000c1e1500 */
[----:B--2---:R0:W2:Y:S01]  /*1120*/  I2F.S16 R27, R4 ;  /* 0x00000004001b7306 */ /* 0x0040a20000101400 */
[----:B------:R-:W-:Y:S05]  /*1130*/  BRA `(.L_x_2041) ;  /* 0x00000bb000007947 */ /* 0x000fea0003800000 */
.L_x_2037:
        /* <DEDUP_REMOVED lines=8> */
.L_x_2045:
[----:B------:R-:W2:Y:S02]  /*11c0*/  LDG.E.U16 R4, [R4.64] ;  /* 0x0000002404047981 */ /* 0x000ea4000c1e1500 */
[----:B--2---:R-:W-:Y:S01]  /*11d0*/  HADD2.F32 R27, -RZ, R4.H0_H0 ;  /* 0x20000004ff1b7230 */ /* 0x004fe20000004100 */
[----:B------:R-:W-:Y:S05]  /*11e0*/  BRA `(.L_x_2041) ;  /* 0x00000b0000007947 */ /* 0x000fea0003800000 */
.L_x_2044:
        /* <DEDUP_REMOVED lines=8> */
.L_x_2047:
[----:B------:R-:W2:Y:S02]  /*1270*/  LDG.E.U16 R4, [R4.64] ;  /* 0x0000002404047981 */ /* 0x000ea4000c1e1500 */
[----:B--2---:R-:W-:Y:S01]  /*1280*/  HADD2.F32 R27, -RZ, R4.H0_H0 ;  /* 0x20000004ff1b7230 */ /* 0x004fe20000004100 */
[----:B------:R-:W-:Y:S05]  /*1290*/  BRA `(.L_x_2041) ;  /* 0x00000a5000007947 */ /* 0x000fea0003800000 */
.L_x_2046:
[----:B------:R-:W2:Y:S02]  /*12a0*/  LDG.E.64 R4, [R4.64] ;  /* 0x0000002404047981 */ /* 0x000ea4000c1e1b00 */
[----:B--2---:R-:W0:Y:S01]  /*12b0*/  F2F.F32.F64 R27, R4 ;  /* 0x00000004001b7310 */ /* 0x004e220000301000 */
[----:B------:R-:W0:-:S14]  /*12c0*/  DSETP.GEU.AND P0, PT, |R4|, c[0x2][0x0], PT ;  /* 0x008000000400762a */ /* 0x000e1c0003f0e200 */
[----:B0-----:R-:W-:Y:S01]  /*12d0*/  @!P0 FMUL R27, R27, 1.175494350822287508e-38 ;  /* 0x008000001b1b8820 */ /* 0x001fe20000400000 */
[----:B------:R-:W-:Y:S05]  /*12e0*/  BRA `(.L_x_2041) ;  /* 0x00000a0000007947 */ /* 0x000fea0003800000 */
.L_x_2036:
        /* <DEDUP_REMOVED lines=12> */
.L_x_2050:
[----:B------:R-:W2:Y:S02]  /*13b0*/  LDG.E.64 R4, [R4.64] ;  /* 0x0000002404047981 */ /* 0x000ea4000c1e1b00 */
[----:B--2---:R-:W0:Y:S01]  /*13c0*/  F2F.F32.F64 R27, R4 ;  /* 0x00000004001b7310 */ /* 0x004e220000301000 */
[----:B------:R-:W0:-:S14]  /*13d0*/  DSETP.GEU.AND P0, PT, |R4|, c[0x2][0x0], PT ;  /* 0x008000000400762a */ /* 0x000e1c0003f0e200 */
[----:B0-----:R-:W-:Y:S01]  /*13e0*/  @!P0 FMUL R27, R27, 1.175494350822287508e-38 ;  /* 0x008000001b1b8820 */ /* 0x001fe20000400000 */
[----:B------:R-:W-:Y:S05]  /*13f0*/  BRA `(.L_x_2041) ;  /* 0x000008f000007947 */ /* 0x000fea0003800000 */
.L_x_2049:
        /* <DEDUP_REMOVED lines=26> */
.L_x_2052:
        /* <DEDUP_REMOVED lines=13> */
.L_x_2051:
[----:B------:R-:W2:Y:S02]  /*1670*/  LDG.E.U16 R4, [R4.64] ;  /* 0x0000002404047981 */ /* 0x000ea4000c1e1500 */
[----:B--2---:R-:W-:Y:S01]  /*1680*/  PRMT R27, RZ, 0x5410, R4 ;  /* 0x00005410ff1b7816 */ /* 0x004fe20000000004 */
[----:B------:R-:W-:Y:S05]  /*1690*/  BRA `(.L_x_2041) ;  /* 0x0000065000007947 */ /* 0x000fea0003800000 */
.L_x_2048:
        /* <DEDUP_REMOVED lines=9> */
[----:B--2---:R0:W2:Y:S01]  /*1730*/  I2F.U16 R27, R4 ;  /* 0x00000004001b7306 */ /* 0x0040a20000101000 */
[----:B------:R-:W-:Y:S05]  /*1740*/  BRA `(.L_x_2041) ;  /* 0x000005a000007947 */ /* 0x000fea0003800000 */
.L_x_2055:
        /* <DEDUP_REMOVED lines=20> */
.L_x_2057:
[----:B------:R-:W-:Y:S05]  /*1890*/  BSYNC B0 ;  /* 0x0000000000007941 */ /* 0x000fea0003800000 */
.L_x_2056:
[----:B------:R-:W-:Y:S01]  /*18a0*/  IMAD.SHL.U32 R3, R3, 0x100000, RZ ;  /* 0x0010000003037824 */ /* 0x000fe200078e00ff */
[----:B------:R-:W-:-:S04]  /*18b0*/  LEA R0, R0, 0x3b800000, 0x17 ;  /* 0x3b80000000007811 */ /* 0x000fc800078eb8ff */
[----:B------:R-:W-:Y:S01]  /*18c0*/  LOP3.LUT R27, R0, R3, R27, 0xfe, !PT ;  /* 0x00000003001b7212 */ /* 0x000fe200078efe1b */
[----:B------:R-:W-:Y:S05]  /*18d0*/  BRA `(.L_x_2041) ;  /* 0x0000041000007947 */ /* 0x000fea0003800000 */
.L_x_2054:
        /* <DEDUP_REMOVED lines=20> */
.L_x_2059:
[----:B------:R-:W-:Y:S05]  /*1a20*/  BSYNC B0 ;  /* 0x0000000000007941 */ /* 0x000fea0003800000 */
.L_x_2058:
[----:B------:R-:W-:Y:S01]  /*1a30*/  IMAD.SHL.U32 R3, R3, 0x200000, RZ ;  /* 0x0020000003037824 */ /* 0x000fe200078e00ff */
[----:B------:R-:W-:-:S04]  /*1a40*/  LEA R0, R0, 0x37800000, 0x17 ;  /* 0x3780000000007811 */ /* 0x000fc800078eb8ff */
[----:B------:R-:W-:Y:S01]  /*1a50*/  LOP3.LUT R27, R0, R3, R27, 0xfe, !PT ;  /* 0x00000003001b7212 */ /* 0x000fe200078efe1b */
[----:B------:R-:W-:Y:S05]  /*1a60*/  BRA `(.L_x_2041) ;  /* 0x0000028000007947 */ /* 0x000fea0003800000 */
.L_x_2053:
        /* <DEDUP_REMOVED lines=14> */
.L_x_2040:
        /* <DEDUP_REMOVED lines=21> */
.L_x_2061:
[----:B------:R-:W2:Y:S02]  /*1ca0*/  LDG.E.64 R4, [R4.64] ;  /* 0x0000002404047981 */ /* 0x000ea4000c1e1b00 */
[----:B--2---:R0:W2:Y:S01]  /*1cb0*/  I2F.U64 R27, R4 ;  /* 0x00000004001b7312 */ /* 0x0040a20000301000 */
[----:B------:R-:W-:Y:S05]  /*1cc0*/  BRA `(.L_x_2041) ;  /* 0x0000002000007947 */ /* 0x000fea0003800000 */
.L_x_2060:
[----:B------:R-:W2:Y:S02]  /*1cd0*/  LDG.E R4, [R4.64] ;  /* 0x0000002404047981 */ /* 0x000ea4000c1e1900 */
[----:B--2---:R0:W2:Y:S02]  /*1ce0*/  I2F.U32 R27, R4 ;  /* 0x00000004001b7306 */ /* 0x0040a40000201000 */
.L_x_2041:
[----:B------:R-:W-:Y:S05]  /*1cf0*/  BSYNC B6 ;  /* 0x0000000000067941 */ /* 0x000fea0003800000 */
.L_x_2035:
[----:B------:R-:W3:Y:S02]  /*1d00*/  S2R R19, SR_TID.X ;  /* 0x0000000000137919 */ /* 0x000ee40000002100 */
[----:B---3--:R-:W-:Y:S02]  /*1d10*/  IADD3 R19, R19, 0x80, RZ ;  /* 0x0000008013137810 */ /* 0x008fe40007ffe0ff */
.L_x_2007:
[----:B-1-3--:R-:W-:Y:S05]  /*1d20*/  BSYNC B7 ;  /* 0x0000000000077941 */ /* 0x00afea0003800000 */
.L_x_2006:
[----:B------:R-:W-:Y:S01]  /*1d30*/  ISETP.GE.AND P0, PT, R19, R16, PT ;  /* 0x000000101300720c */ /* 0x000fe20003f06270 */
[----:B------:R-:W-:Y:S01]  /*1d40*/  BSSY B7, `(.L_x_2062) ;  /* 0x00001c5000077945 */ /* 0x000fe20003800000 */
[----:B------:R-:W-:-:S11]  /*1d50*/  IMAD.MOV.U32 R17, RZ, RZ, RZ ;  /* 0x000000ffff117224 */ /* 0x000fd600078e00ff */
[----:B------:R-:W-:Y:S05]  /*1d60*/  @P0 BRA `(.L_x_2063) ;  /* 0x00001c2000000947 */ /* 0x000fea0003800000 */
[----:B------:R-:W-:Y:S01]  /*1d70*/  PRMT R0, R29, 0x9910, RZ ;  /* 0x000099101d007816 */ /* 0x000fe200000000ff */
[----:B------:R-:W-:Y:S01]  /*1d80*/  IMAD R17, R2, 0x200, R19 ;  /* 0x0000020002117824 */ /* 0x000fe200078e0213 */
[----:B------:R-:W-:Y:S02]  /*1d90*/  BSSY B6, `(.L_x_2064) ;  /* 0x00000de000067945 */ /* 0x000fe40003800000 */
        /* <DEDUP_REMOVED lines=13> */
[----:B------:R-:W3:Y:S02]  /*1e70*/  LDG.E.S8 R4, [R4.64] ;  /* 0x0000002404047981 */ /* 0x000ee4000c1e1300 */
[----:B---3--:R0:W1:Y:S01]  /*1e80*/  I2F.S16 R18, R4 ;  /* 0x0000000400127306 */ /* 0x0080620000101400 */
[----:B------:R-:W-:Y:S05]  /*1e90*/  BRA `(.L_x_2070) ;  /* 0x00000cd000007947 */ /* 0x000fea0003800000 */
.L_x_2068:
[----:B------:R-:W3:Y:S02]  /*1ea0*/  LDG.E.U8 R4, [R4.64] ;  /* 0x0000002404047981 */ /* 0x000ee4000c1e1100 */
[----:B---3--:R0:W1:Y:S01]  /*1eb0*/  I2F.U16 R18, R4 ;  /* 0x0000000400127306 */ /* 0x0080620000101000 */
[----:B------:R-:W-:Y:S05]  /*1ec0*/  BRA `(.L_x_2070) ;  /* 0x00000ca000007947 */ /* 0x000fea0003800000 */
.L_x_2067:
[----:B------:R-:W-:-:S13]  /*1ed0*/  ISETP.NE.AND P0, PT, R0, 0x2, PT ;  /* 0x000000020000780c */ /* 0x000fda0003f05270 */
[----:B------:R-:W-:Y:S05]  /*1ee0*/  @!P0 BRA `(.L_x_2071) ;  /* 0x000000a000008947 */ /* 0x000fea0003800000 */
[----:B------:R-:W-:-:S13]  /*1ef0*/  ISETP.NE.AND P0, PT, R0, 0x3, PT ;  /* 0x000000030000780c */ /* 0x000fda0003f05270 */
[----:B------:R-:W-:Y:S05]  /*1f00*/  @!P0 BRA `(.L_x_2072) ;  /* 0x0000005000008947 */ /* 0x000fea0003800000 */
[----:B------:R-:W-:-:S13]  /*1f10*/  ISETP.NE.AND P0, PT, R0, 0x4, PT ;  /* 0x000000040000780c */ /* 0x000fda0003f05270 */
[----:B------:R-:W-:Y:S05]  /*1f20*/  @P0 BRA `(.L_x_2069) ;  /* 0x00000aa000000947 */ /* 0x000fea0003800000 */
[----:B------:R-:W3:Y:S02]  /*1f30*/  LDG.E.64 R4, [R4.64] ;  /* 0x0000002404047981 */ /* 0x000ee4000c1e1b00 */
[----:B---3--:R0:W1:Y:S01]  /*1f40*/  I2F.S64 R18, R4 ;  /* 0x0000000400127312 */ /* 0x0080620000301400 */
[----:B------:R-:W-:Y:S05]  /*1f50*/  BRA `(.L_x_2070) ;  /* 0x00000c1000007947 */ /* 0x000fea0003800000 */
.L_x_2072:
[----:B------:R-:W3:Y:S02]  /*1f60*/  LDG.E R4, [R4.64] ;  /* 0x0000002404047981 */ /* 0x000ee4000c1e1900 */
[----:B---3--:R0:W1:Y:S01]  /*1f70*/  I2F R18, R4 ;  /* 0x0000000400127306 */ /* 0x0080620000201400 */
[----:B------:R-:W-:Y:S05]  /*1f80*/  BRA `(.L_x_2070) ;  /* 0x00000be000007947 */ /* 0x000fea0003800000 */
.L_x_2071:
[----:B------:R-:W3:Y:S02]  /*1f90*/  LDG.E.U16 R4, [R4.64] ;  /* 0x0000002404047981 */ /* 0x000ee4000c1e1500 */
[----:B---3--:R0:W1:Y:S01]  /*1fa0*/  I2F.S16 R18, R4 ;  /* 0x0000000400127306 */ /* 0x0080620000101400 */
[----:B------:R-:W-:Y:S05]  /*1fb0*/  BRA `(.L_x_2070) ;  /* 0x00000bb000007947 */ /* 0x000fea0003800000 */
.L_x_2066:
        /* <DEDUP_REMOVED lines=8> */
.L_x_2074:
[----:B------:R-:W3:Y:S02]  /*2040*/  LDG.E.U16 R4, [R4.64] ;  /* 0x0000002404047981 */ /* 0x000ee4000c1e1500 */
[----:B---3--:R-:W-:Y:S01]  /*2050*/  HADD2.F32 R18, -RZ, R4.H0_H0 ;  /* 0x20000004ff127230 */ /* 0x008fe20000004100 */
[----:B------:R-:W-:Y:S05]  /*2060*/  BRA `(.L_x_2070) ;  /* 0x00000b0000007947 */ /* 0x000fea0003800000 */
.L_x_2073:
        /* <DEDUP_REMOVED lines=8> */
.L_x_2076:
[----:B------:R-:W3:Y:S02]  /*20f0*/  LDG.E.U16 R4, [R4.64] ;  /* 0x0000002404047981 */ /* 0x000ee4000c1e1500 */
[----:B---3--:R-:W-:Y:S01]  /*2100*/  HADD2.F32 R18, -RZ, R4.H0_H0 ;  /* 0x20000004ff127230 */ /* 0x008fe20000004100 */
[----:B------:R-:W-:Y:S05]  /*2110*/  BRA `(.L_x_2070) ;  /* 0x00000a5000007947 */ /* 0x000fea0003800000 */
.L_x_2075:
[----:B------:R-:W3:Y:S02]  /*2120*/  LDG.E.64 R4, [R4.64] ;  /* 0x0000002404047981 */ /* 0x000ee4000c1e1b00 */
[----:B---3--:R-:W0:Y:S01]  /*2130*/  F2F.F32.F64 R18, R4 ;  /* 0x0000000400127310 */ /* 0x008e220000301000 */
[----:B------:R-:W0:-:S14]  /*2140*/  DSETP.GEU.AND P0, PT, |R4|, c[0x2][0x0], PT ;  /* 0x008000000400762a */ /* 0x000e1c0003f0e200 */
[----:B0-----:R-:W-:Y:S01]  /*2150*/  @!P0 FMUL R18, R18, 1.175494350822287508e-38 ;  /* 0x0080000012128820 */ /* 0x001fe20000400000 */
[----:B------:R-:W-:Y:S05]  /*2160*/  BRA `(.L_x_2070) ;  /* 0x00000a0000007947 */ /* 0x000fea0003800000 */
.L_x_2065:
        /* <DEDUP_REMOVED lines=8> */
[----:B------:R-:W3:Y:S02]  /*21f0*/  LDG.E.U8 R4, [R4.64] ;  /* 0x0000002404047981 */ /* 0x000ee4000c1e1100 */
[----:B---3--:R-:W-:-:S04]  /*2200*/  ISETP.NE.AND P0, PT, R4, RZ, PT ;  /* 0x000000ff0400720c */ /* 0x008fc80003f05270 */
[----:B------:R-:W-:Y:S01]  /*2210*/  FSEL R18, RZ, 1, !P0 ;  /* 0x3f800000ff127808 */ /* 0x000fe20004000000 */
[----:B------:R-:W-:Y:S05]  /*2220*/  BRA `(.L_x_2070) ;  /* 0x0000094000007947 */ /* 0x000fea0003800000 */
.L_x_2079:
[----:B------:R-:W3:Y:S02]  /*2230*/  LDG.E.64 R4, [R4.64] ;  /* 0x0000002404047981 */ /* 0x000ee4000c1e1b00 */
[----:B---3--:R-:W0:Y:S01]  /*2240*/  F2F.F32.F64 R18, R4 ;  /* 0x0000000400127310 */ /* 0x008e220000301000 */
[----:B------:R-:W0:-:S14]  /*2250*/  DSETP.GEU.AND P0, PT, |R4|, c[0x2][0x0], PT ;  /* 0x008000000400762a */ /* 0x000e1c0003f0e200 */
[----:B0-----:R-:W-:Y:S01]  /*2260*/  @!P0 FMUL R18, R18, 1.175494350822287508e-38 ;  /* 0x0080000012128820 */ /* 0x001fe20000400000 */
[----:B------:R-:W-:Y:S05]  /*2270*/  BRA `(.L_x_2070) ;  /* 0x000008f000007947 */ /* 0x000fea0003800000 */
.L_x_2078:
[----:B------:R-:W-:-:S13]  /*2280*/  ISETP.NE.AND P0, PT, R0, 0xf, PT ;  /* 0x0000000f0000780c */ /* 0x000fda0003f05270 */
[----:B------:R-:W-:Y:S05]  /*2290*/  @!P0 BRA `(.L_x_2080) ;  /* 0x0000025000008947 */ /* 0x000fea0003800000 */
[----:B------:R-:W-:-:S13]  /*22a0*/  ISETP.NE.AND P0, PT, R0, 0x17, PT ;  /* 0x000000170000780c */ /* 0x000fda0003f05270 */
[----:B------:R-:W-:Y:S05]  /*22b0*/  @!P0 BRA `(.L_x_2081) ;  /* 0x0000016000008947 */ /* 0x000fea0003800000 */
[----:B------:R-:W-:-:S13]  /*22c0*/  ISETP.NE.AND P0, PT, R0, 0x18, PT ;  /* 0x000000180000780c */ /* 0x000fda0003f05270 */
[----:B------:R-:W-:Y:S05]  /*22d0*/  @P0 BRA `(.L_x_2069) ;  /* 0x000006f000000947 */ /* 0x000fea0003800000 */
[----:B------:R-:W3:Y:S01]  /*22e0*/  LDG.E.U8 R18, [R4.64] ;  /* 0x0000002404127981 */ /* 0x000ee2000c1e1100 */
[----:B------:R-:W-:Y:S02]  /*22f0*/  IMAD.MOV.U32 R8, RZ, RZ, -0x800000 ;  /* 0xff800000ff087424 */ /* 0x000fe400078e00ff */
[----:B---3--:R-:W-:-:S05]  /*2300*/  IMAD.SHL.U32 R18, R18, 0x1000000, RZ ;  /* 0x0100000012127824 */ /* 0x008fca00078e00ff */
        /* <DEDUP_REMOVED lines=17> */
.L_x_2081:
[----:B------:R-:W3:Y:S02]  /*2420*/  LDG.E.U8 R4, [R4.64] ;  /* 0x0000002404047981 */ /* 0x000ee4000c1e1100 */
[----:B---3--:R-:W-:-:S05]  /*2430*/  IMAD.SHL.U32 R0, R4, 0x2000000, RZ ;  /* 0x0200000004007824 */ /* 0x008fca00078e00ff */
        /* <DEDUP_REMOVED lines=11> */
.L_x_2080:
[----:B------:R-:W3:Y:S02]  /*24f0*/  LDG.E.U16 R4, [R4.64] ;  /* 0x0000002404047981 */ /* 0x000ee4000c1e1500 */
[----:B---3--:R-:W-:Y:S01]  /*2500*/  PRMT R18, RZ, 0x5410, R4 ;  /* 0x00005410ff127816 */ /* 0x008fe20000000004 */
[----:B------:R-:W-:Y:S05]  /*2510*/  BRA `(.L_x_2070) ;  /* 0x0000065000007947 */ /* 0x000fea0003800000 */
.L_x_2077:
        /* <DEDUP_REMOVED lines=8> */
[----:B------:R-:W3:Y:S02]  /*25a0*/  LDG.E.U16 R4, [R4.64] ;  /* 0x0000002404047981 */ /* 0x000ee4000c1e1500 */
[----:B---3--:R0:W1:Y:S01]  /*25b0*/  I2F.U16 R18, R4 ;  /* 0x0000000400127306 */ /* 0x0080620000101000 */
[----:B------:R-:W-:Y:S05]  /*25c0*/  BRA `(.L_x_2070) ;  /* 0x000005a000007947 */ /* 0x000fea0003800000 */
.L_x_2084:
[----:B------:R-:W3:Y:S01]  /*25d0*/  LDG.E.U8 R3, [R4.64] ;  /* 0x0000002404037981 */ /* 0x000ee2000c1e1100 */
[----:B------:R-:W-:Y:S01]  /*25e0*/  IMAD.MOV.U32 R18, RZ, RZ, RZ ;  /* 0x000000ffff127224 */ /* 0x000fe200078e00ff */
[----:B---3--:R-:W-:-:S13]  /*25f0*/  ISETP.NE.AND P0, PT, R3, RZ, PT ;  /* 0x000000ff0300720c */ /* 0x008fda0003f05270 */
        /* <DEDUP_REMOVED lines=17> */
.L_x_2086:
[----:B------:R-:W-:Y:S05]  /*2710*/  BSYNC B0 ;  /* 0x0000000000007941 */ /* 0x000fea0003800000 */
.L_x_2085:
[----:B------:R-:W-:Y:S01]  /*2720*/  IMAD.SHL.U32 R3, R3, 0x100000, RZ ;  /* 0x0010000003037824 */ /* 0x000fe200078e00ff */
[----:B------:R-:W-:-:S04]  /*2730*/  LEA R5, R0, 0x3b800000, 0x17 ;  /* 0x3b80000000057811 */ /* 0x000fc800078eb8ff */
[----:B------:R-:W-:Y:S01]  /*2740*/  LOP3.LUT R18, R5, R3, R18, 0xfe, !PT ;  /* 0x0000000305127212 */ /* 0x000fe200078efe12 */
[----:B------:R-:W-:Y:S05]  /*2750*/  BRA `(.L_x_2070) ;  /* 0x0000041000007947 */ /* 0x000fea0003800000 */
.L_x_2083:
        /* <DEDUP_REMOVED lines=20> */
.L_x_2088:
[----:B------:R-:W-:Y:S05]  /*28a0*/  BSYNC B0 ;  /* 0x0000000000007941 */ /* 0x000fea0003800000 */
.L_x_2087:
[----:B------:R-:W-:Y:S01]  /*28b0*/  IMAD.SHL.U32 R3, R3, 0x200000, RZ ;  /* 0x0020000003037824 */ /* 0x000fe200078e00ff */
[----:B------:R-:W-:-:S04]  /*28c0*/  LEA R5, R0, 0x37800000, 0x17 ;  /* 0x3780000000057811 */ /* 0x000fc800078eb8ff */
[----:B------:R-:W-:Y:S01]  /*28d0*/  LOP3.LUT R18, R5, R3, R18, 0xfe, !PT ;  /* 0x0000000305127212 */ /* 0x000fe200078efe12 */
[----:B------:R-:W-:Y:S05]  /*28e0*/  BRA `(.L_x_2070) ;  /* 0x0000028000007947 */ /* 0x000fea0003800000 */
.L_x_2082:
[----:B------:R-:W-:-:S13]  /*28f0*/  ISETP.NE.AND P0, PT, R0, 0x1c, PT ;  /* 0x0000001c0000780c */ /* 0x000fda0003f05270 */
[----:B------:R-:W-:Y:S05]  /*2900*/  @!P0 BRA `(.L_x_2089) ;  /* 0x0000024000008947 */ /* 0x000fea0003800000 */
[----:B------:R-:W-:-:S13]  /*2910*/  ISETP.NE.AND P0, PT, R0, 0x1d, PT ;  /* 0x0000001d0000780c */ /* 0x000fda0003f05270 */
[----:B------:R-:W-:Y:S05]  /*2920*/  @!P0 BRA `(.L_x_2090) ;  /* 0x000001f000008947 */ /* 0x000fea0003800000 */
[----:B------:R-:W-:-:S13]  /*2930*/  ISETP.NE.AND P0, PT, R0, 0x2c, PT ;  /* 0x0000002c0000780c */ /* 0x000fda0003f05270 */
[----:B------:R-:W-:Y:S05]  /*2940*/  @P0 BRA `(.L_x_2069) ;  /* 0x0000008000000947 */ /* 0x000fea0003800000 */
[----:B------:R-:W3:Y:S01]  /*2950*/  LDG.E.U8 R4, [R4.64] ;  /* 0x0000002404047981 */ /* 0x000ee2000c1e1100 */
[----:B------:R-:W-:Y:S01]  /*2960*/  IMAD.MOV.U32 R18, RZ, RZ, 0x400000 ;  /* 0x00400000ff127424 */ /* 0x000fe200078e00ff */
[----:B---3--:R-:W-:-:S13]  /*2970*/  ISETP.NE.AND P0, PT, R4, RZ, PT ;  /* 0x000000ff0400720c */ /* 0x008fda0003f05270 */
[----:B------:R-:W-:Y:S05]  /*2980*/  @!P0 BRA `(.L_x_2070) ;  /* 0x000001e000008947 */ /* 0x000fea0003800000 */
[----:B------:R-:W-:-:S13]  /*2990*/  ISETP.NE.AND P0, PT, R4, 0xff, PT ;  /* 0x000000ff0400780c */ /* 0x000fda0003f05270 */
[----:B------:R-:W-:Y:S02]  /*29a0*/  @!P0 IMAD.MOV.U32 R18, RZ, RZ, 0x7f800001 ;  /* 0x7f800001ff128424 */ /* 0x000fe400078e00ff */
[----:B------:R-:W-:Y:S01]  /*29b0*/  @P0 IMAD.SHL.U32 R18, R4, 0x800000, RZ ;  /* 0x0080000004120824 */ /* 0x000fe200078e00ff */
[----:B------:R-:W-:Y:S05]  /*29c0*/  BRA `(.L_x_2070) ;  /* 0x000001a000007947 */ /* 0x000fea0003800000 */
.L_x_2069:
        /* <DEDUP_REMOVED lines=18> */
[----:B0-2--5:R-:W-:Y:S05]  /*2af0*/  CALL.ABS.NOINC R14 ;  /* 0x000000000e007343 */ /* 0x025fea0003c00000 */
[----:B------:R-:W-:Y:S01]  /*2b00*/  IMAD.MOV.U32 R18, RZ, RZ, RZ ;  /* 0x000000ffff127224 */ /* 0x000fe200078e00ff */
[----:B------:R-:W-:Y:S05]  /*2b10*/  BRA `(.L_x_2070) ;  /* 0x0000005000007947 */ /* 0x000fea0003800000 */
.L_x_2090:
[----:B------:R-:W3:Y:S02]  /*2b20*/  LDG.E.64 R4, [R4.64] ;  /* 0x0000002404047981 */ /* 0x000ee4000c1e1b00 */
[----:B---3--:R0:W1:Y:S01]  /*2b30*/  I2F.U64 R18, R4 ;  /* 0x0000000400127312 */ /* 0x0080620000301000 */
[----:B------:R-:W-:Y:S05]  /*2b40*/  BRA `(.L_x_2070) ;  /* 0x0000002000007947 */ /* 0x000fea0003800000 */
.L_x_2089:
[----:B------:R-:W3:Y:S02]  /*2b50*/  LDG.E R4, [R4.64] ;  /* 0x0000002404047981 */ /* 0x000ee4000c1e1900 */
[----:B---3--:R0:W1:Y:S02]  /*2b60*/  I2F.U32 R18, R4 ;  /* 0x0000000400127306 */ /* 0x0080640000201000 */
.L_x_2070:
[----:B------:R-:W-:Y:S05]  /*2b70*/  BSYNC B6 ;  /* 0x0000000000067941 */ /* 0x000fea0003800000 */
.L_x_2064:
        /* <DEDUP_REMOVED lines=16> */
[----:B---3--:R0:W3:Y:S01]  /*2c80*/  I2F.S16 R17, R4 ;  /* 0x0000000400117306 */ /* 0x0080e20000101400 */
[----:B------:R-:W-:Y:S05]  /*2c90*/  BRA `(.L_x_2097) ;  /* 0x00000cd000007947 */ /* 0x000fea0003800000 */
.L_x_2095:
[----:B------:R-:W3:Y:S02]  /*2ca0*/  LDG.E.U8 R4, [R4.64] ;  /* 0x0000002404047981 */ /* 0x000ee4000c1e1100 */
[----:B---3--:R0:W3:Y:S01]  /*2cb0*/  I2F.U16 R17, R4 ;  /* 0x0000000400117306 */ /* 0x0080e20000101000 */
[----:B------:R-:W-:Y:S05]  /*2cc0*/  BRA `(.L_x_2097) ;  /* 0x00000ca000007947 */ /* 0x000fea0003800000 */
.L_x_2094:
[----:B------:R-:W-:-:S13]  /*2cd0*/  ISETP.NE.AND P0, PT, R0, 0x2, PT ;  /* 0x000000020000780c */ /* 0x000fda0003f05270 */
[----:B------:R-:W-:Y:S05]  /*2ce0*/  @!P0 BRA `(.L_x_2098) ;  /* 0x000000a000008947 */ /* 0x000fea0003800000 */
[----:B------:R-:W-:-:S13]  /*2cf0*/  ISETP.NE.AND P0, PT, R0, 0x3, PT ;  /* 0x000000030000780c */ /* 0x000fda0003f05270 */
[----:B------:R-:W-:Y:S05]  /*2d00*/  @!P0 BRA `(.L_x_2099) ;  /* 0x0000005000008947 */ /* 0x000fea0003800000 */
[----:B------:R-:W-:-:S13]  /*2d10*/  ISETP.NE.AND P0, PT, R0, 0x4, PT ;  /* 0x000000040000780c */ /* 0x000fda0003f05270 */
[----:B------:R-:W-:Y:S05]  /*2d20*/  @P0 BRA `(.L_x_2096) ;  /* 0x00000aa000000947 */ /* 0x000fea0003800000 */
[----:B------:R-:W3:Y:S02]  /*2d30*/  LDG.E.64 R4, [R4.64] ;  /* 0x0000002404047981 */ /* 0x000ee4000c1e1b00 */
[----:B---3--:R0:W3:Y:S01]  /*2d40*/  I2F.S64 R17, R4 ;  /* 0x0000000400117312 */ /* 0x0080e20000301400 */
[----:B------:R-:W-:Y:S05]  /*2d50*/  BRA `(.L_x_2097) ;  /* 0x00000c1000007947 */ /* 0x000fea0003800000 */
.L_x_2099:
[----:B------:R-:W3:Y:S02]  /*2d60*/  LDG.E R4, [R4.64] ;  /* 0x0000002404047981 */ /* 0x000ee4000c1e1900 */
[----:B---3--:R0:W3:Y:S01]  /*2d70*/  I2F R17, R4 ;  /* 0x0000000400117306 */ /* 0x0080e20000201400 */
[----:B------:R-:W-:Y:S05]  /*2d80*/  BRA `(.L_x_2097) ;  /* 0x00000be000007947 */ /* 0x000fea0003800000 */
.L_x_2098:
[----:B------:R-:W3:Y:S02]  /*2d90*/  LDG.E.U16 R4, [R4.64] ;  /* 0x0000002404047981 */ /* 0x000ee4000c1e1500 */
[----:B---3--:R0:W3:Y:S01]  /*2da0*/  I2F.S16 R17, R4 ;  /* 0x0000000400117306 */ /* 0x0080e20000101400 */
[----:B------:R-:W-:Y:S05]  /*2db0*/  BRA `(.L_x_2097) ;  /* 0x00000bb000007947 */ /* 0x000fea0003800000 */
.L_x_2093:
        /* <DEDUP_REMOVED lines=8> */
.L_x_2101:
[----:B------:R-:W3:Y:S02]  /*2e40*/  LDG.E.U16 R4, [R4.64] ;  /* 0x0000002404047981 */ /* 0x000ee4000c1e1500 */
[----:B---3--:R-:W-:Y:S01]  /*2e50*/  HADD2.F32 R17, -RZ, R4.H0_H0 ;  /* 0x20000004ff117230 */ /* 0x008fe20000004100 */
[----:B------:R-:W-:Y:S05]  /*2e60*/  BRA `(.L_x_2097) ;  /* 0x00000b0000007947 */ /* 0x000fea0003800000 */
.L_x_2100:
        /* <DEDUP_REMOVED lines=8> */
.L_x_2103:
[----:B------:R-:W3:Y:S02]  /*2ef0*/  LDG.E.U16 R4, [R4.64] ;  /* 0x0000002404047981 */ /* 0x000ee4000c1e1500 */
[----:B---3--:R-:W-:Y:S01]  /*2f00*/  HADD2.F32 R17, -RZ, R4.H0_H0 ;  /* 0x20000004ff117230 */ /* 0x008fe20000004100 */
[----:B------:R-:W-:Y:S05]  /*2f10*/  BRA `(.L_x_2097) ;  /* 0x00000a5000007947 */ /* 0x000fea0003800000 */
.L_x_2102:
[----:B------:R-:W3:Y:S02]  /*2f20*/  LDG.E.64 R4, [R4.64] ;  /* 0x0000002404047981 */ /* 0x000ee4000c1e1b00 */
[----:B---3--:R-:W0:Y:S01]  /*2f30*/  F2F.F32.F64 R17, R4 ;  /* 0x0000000400117310 */ /* 0x008e220000301000 */
[----:B------:R-:W0:-:S14]  /*2f40*/  DSETP.GEU.AND P0, PT, |R4|, c[0x2][0x0], PT ;  /* 0x008000000400762a */ /* 0x000e1c0003f0e200 */
[----:B0-----:R-:W-:Y:S01]  /*2f50*/  @!P0 FMUL R17, R17, 1.175494350822287508e-38 ;  /* 0x0080000011118820 */ /* 0x001fe20000400000 */
[----:B------:R-:W-:Y:S05]  /*2f60*/  BRA `(.L_x_2097) ;  /* 0x00000a0000007947 */ /* 0x000fea0003800000 */
.L_x_2092:
        /* <DEDUP_REMOVED lines=12> */
.L_x_2106:
[----:B------:R-:W3:Y:S02]  /*3030*/  LDG.E.64 R4, [R4.64] ;  /* 0x0000002404047981 */ /* 0x000ee4000c1e1b00 */
[----:B---3--:R-:W0:Y:S01]  /*3040*/  F2F.F32.F64 R17, R4 ;  /* 0x0000000400117310 */ /* 0x008e220000301000 */
[----:B------:R-:W0:-:S14]  /*3050*/  DSETP.GEU.AND P0, PT, |R4|, c[0x2][0x0], PT ;  /* 0x008000000400762a */ /* 0x000e1c0003f0e200 */
[----:B0-----:R-:W-:Y:S01]  /*3060*/  @!P0 FMUL R17, R17, 1.175494350822287508e-38 ;  /* 0x0080000011118820 */ /* 0x001fe20000400000 */
[----:B------:R-:W-:Y:S05]  /*3070*/  BRA `(.L_x_2097) ;  /* 0x000008f000007947 */ /* 0x000fea0003800000 */
.L_x_2105:
        /* <DEDUP_REMOVED lines=26> */
.L_x_2108:
        /* <DEDUP_REMOVED lines=13> */
.L_x_2107:
[----:B------:R-:W3:Y:S02]  /*32f0*/  LDG.E.U16 R4, [R4.64] ;  /* 0x0000002404047981 */ /* 0x000ee4000c1e1500 */
[----:B---3--:R-:W-:Y:S01]  /*3300*/  PRMT R17, RZ, 0x5410, R4 ;  /* 0x00005410ff117816 */ /* 0x008fe20000000004 */
[----:B------:R-:W-:Y:S05]  /*3310*/  BRA `(.L_x_2097) ;  /* 0x0000065000007947 */ /* 0x000fea0003800000 */
.L_x_2104:
        /* <DEDUP_REMOVED lines=9> */
[----:B---3--:R0:W3:Y:S01]  /*33b0*/  I2F.U16 R17, R4 ;  /* 0x0000000400117306 */ /* 0x0080e20000101000 */
[----:B------:R-:W-:Y:S05]  /*33c0*/  BRA `(.L_x_2097) ;  /* 0x000005a000007947 */ /* 0x000fea0003800000 */
.L_x_2111:
        /* <DEDUP_REMOVED lines=20> */
.L_x_2113:
[----:B------:R-:W-:Y:S05]  /*3510*/  BSYNC B0 ;  /* 0x0000000000007941 */ /* 0x000fea0003800000 */
.L_x_2112:
[----:B------:R-:W-:Y:S01]  /*3520*/  IMAD.SHL.U32 R3, R3, 0x100000, RZ ;  /* 0x0010000003037824 */ /* 0x000fe200078e00ff */
[----:B------:R-:W-:-:S04]  /*3530*/  LEA R0, R0, 0x3b800000, 0x17 ;  /* 0x3b80000000007811 */ /* 0x000fc800078eb8ff */
[----:B------:R-:W-:Y:S01]  /*3540*/  LOP3.LUT R17, R0, R3, R17, 0xfe, !PT ;  /* 0x0000000300117212 */ /* 0x000fe200078efe11 */
[----:B------:R-:W-:Y:S05]  /*3550*/  BRA `(.L_x_2097) ;  /* 0x0000041000007947 */ /* 0x000fea0003800000 */
.L_x_2110:
        /* <DEDUP_REMOVED lines=20> */
.L_x_2115:
[----:B------:R-:W-:Y:S05]  /*36a0*/  BSYNC B0 ;  /* 0x0000000000007941 */ /* 0x000fea0003800000 */
.L_x_2114:
[----:B------:R-:W-:Y:S01]  /*36b0*/  IMAD.SHL.U32 R3, R3, 0x200000, RZ ;  /* 0x0020000003037824 */ /* 0x000fe200078e00ff */
[----:B------:R-:W-:-:S04]  /*36c0*/  LEA R0, R0, 0x37800000, 0x17 ;  /* 0x3780000000007811 */ /* 0x000fc800078eb8ff */
[----:B------:R-:W-:Y:S01]  /*36d0*/  LOP3.LUT R17, R0, R3, R17, 0xfe, !PT ;  /* 0x0000000300117212 */ /* 0x000fe200078efe11 */
[----:B------:R-:W-:Y:S05]  /*36e0*/  BRA `(.L_x_2097) ;  /* 0x0000028000007947 */ /* 0x000fea0003800000 */
.L_x_2109:
        /* <DEDUP_REMOVED lines=14> */
.L_x_2096:
        /* <DEDUP_REMOVED lines=18> */
[----:B012--5:R-:W-:Y:S05]  /*38f0*/  CALL.ABS.NOINC R14 ;  /* 0x000000000e007343 */ /* 0x027fea0003c00000 */
[----:B------:R-:W-:Y:S01]  /*3900*/  IMAD.MOV.U32 R17, RZ, RZ, RZ ;  /* 0x000000ffff117224 */ /* 0x000fe200078e00ff */
[----:B------:R-:W-:Y:S05]  /*3910*/  BRA `(.L_x_2097) ;  /* 0x0000005000007947 */ /* 0x000fea0003800000 */
.L_x_2117:
[----:B------:R-:W3:Y:S02]  /*3920*/  LDG.E.64 R4, [R4.64] ;  /* 0x0000002404047981 */ /* 0x000ee4000c1e1b00 */
[----:B---3--:R0:W3:Y:S01]  /*3930*/  I2F.U64 R17, R4 ;  /* 0x0000000400117312 */ /* 0x0080e20000301000 */
[----:B------:R-:W-:Y:S05]  /*3940*/  BRA `(.L_x_2097) ;  /* 0x0000002000007947 */ /* 0x000fea0003800000 */
.L_x_2116:
[----:B------:R-:W3:Y:S02]  /*3950*/  LDG.E R4, [R4.64] ;  /* 0x0000002404047981 */ /* 0x000ee4000c1e1900 */
[----:B---3--:R0:W3:Y:S02]  /*3960*/  I2F.U32 R17, R4 ;  /* 0x0000000400117306 */ /* 0x0080e40000201000 */
.L_x_2097:
[----:B------:R-:W-:Y:S05]  /*3970*/  BSYNC B6 ;  /* 0x0000000000067941 */ /* 0x000fea0003800000 */
.L_x_2091:
[----:B------:R-:W-:Y:S02]  /*3980*/  IADD3 R19, R19, 0x80, RZ ;  /* 0x0000008013137810 */ /* 0x000fe40007ffe0ff */
.L_x_2063:
[----:B------:R-:W-:Y:S05]  /*3990*/  BSYNC B7 ;  /* 0x0000000000077941 */ /* 0x000fea0003800000 */
.L_x_2062:
[----:B------:R-:W-:Y:S01]  /*39a0*/  ISETP.GE.AND P0, PT, R19, R16, PT ;  /* 0x000000101300720c */ /* 0x000fe20003f06270 */
[----:B------:R-:W-:Y:S01]  /*39b0*/  BSSY B7, `(.L_x_2118) ;  /* 0x00001c6000077945 */ /* 0x000fe20003800000 */
[----:B------:R-:W-:Y:S01]  /*39c0*/  IMAD.MOV.U32 R23, RZ, RZ, RZ ;  /* 0x000000ffff177224 */ /* 0x000fe200078e00ff */
[----:B------:R-:W-:-:S10]  /*39d0*/  CS2R R24, SRZ ;  /* 0x0000000000187805 */ /* 0x000fd4000001ff00 */
        /* <DEDUP_REMOVED lines=17> */
[----:B------:R-:W4:Y:S02]  /*3af0*/  LDG.E.S8 R4, [R4.64] ;  /* 0x0000002404047981 */ /* 0x000f24000c1e1300 */
[----:B----4-:R0:W4:Y:S01]  /*3b00*/  I2F.S16 R24, R4 ;  /* 0x0000000400187306 */ /* 0x0101220000101400 */
[----:B------:R-:W-:Y:S05]  /*3b10*/  BRA `(.L_x_2126) ;  /* 0x00000cd000007947 */ /* 0x000fea0003800000 */
.L_x_2124:
[----:B------:R-:W4:Y:S02]  /*3b20*/  LDG.E.U8 R4, [R4.64] ;  /* 0x0000002404047981 */ /* 0x000f24000c1e1100 */
[----:B----4-:R0:W4:Y:S01]  /*3b30*/  I2F.U16 R24, R4 ;  /* 0x0000000400187306 */ /* 0x0101220000101000 */
[----:B------:R-:W-:Y:S05]  /*3b40*/  BRA `(.L_x_2126) ;  /* 0x00000ca000007947 */ /* 0x000fea0003800000 */
.L_x_2123:
[----:B------:R-:W-:-:S13]  /*3b50*/  ISETP.NE.AND P0, PT, R0, 0x2, PT ;  /* 0x000000020000780c */ /* 0x000fda0003f05270 */
[----:B------:R-:W-:Y:S05]  /*3b60*/  @!P0 BRA `(.L_x_2127) ;  /* 0x000000a000008947 */ /* 0x000fea0003800000 */
[----:B------:R-:W-:-:S13]  /*3b70*/  ISETP.NE.AND P0, PT, R0, 0x3, PT ;  /* 0x000000030000780c */ /* 0x000fda0003f05270 */
[----:B------:R-:W-:Y:S05]  /*3b80*/  @!P0 BRA `(.L_x_2128) ;  /* 0x0000005000008947 */ /* 0x000fea0003800000 */
[----:B------:R-:W-:-:S13]  /*3b90*/  ISETP.NE.AND P0, PT, R0, 0x4, PT ;  /* 0x000000040000780c */ /* 0x000fda0003f05270 */
[----:B------:R-:W-:Y:S05]  /*3ba0*/  @P0 BRA `(.L_x_2125) ;  /* 0x00000aa000000947 */ /* 0x000fea0003800000 */
[----:B------:R-:W4:Y:S02]  /*3bb0*/  LDG.E.64 R4, [R4.64] ;  /* 0x0000002404047981 */ /* 0x000f24000c1e1b00 */
[----:B----4-:R0:W4:Y:S01]  /*3bc0*/  I2F.S64 R24, R4 ;  /* 0x0000000400187312 */ /* 0x0101220000301400 */
[----:B------:R-:W-:Y:S05]  /*3bd0*/  BRA `(.L_x_2126) ;  /* 0x00000c1000007947 */ /* 0x000fea0003800000 */
.L_x_2128:
[----:B------:R-:W4:Y:S02]  /*3be0*/  LDG.E R4, [R4.64] ;  /* 0x0000002404047981 */ /* 0x000f24000c1e1900 */
[----:B----4-:R0:W4:Y:S01]  /*3bf0*/  I2F R24, R4 ;  /* 0x0000000400187306 */ /* 0x0101220000201400 */
[----:B------:R-:W-:Y:S05]  /*3c00*/  BRA `(.L_x_2126) ;  /* 0x00000be000007947 */ /* 0x000fea0003800000 */
.L_x_2127:
[----:B------:R-:W4:Y:S02]  /*3c10*/  LDG.E.U16 R4, [R4.64] ;  /* 0x0000002404047981 */ /* 0x000f24000c1e1500 */
[----:B----4-:R0:W4:Y:S01]  /*3c20*/  I2F.S16 R24, R4 ;  /* 0x0000000400187306 */ /* 0x0101220000101400 */
[----:B------:R-:W-:Y:S05]  /*3c30*/  BRA `(.L_x_2126) ;  /* 0x00000bb000007947 */ /* 0x000fea0003800000 */
.L_x_2122:
        /* <DEDUP_REMOVED lines=8> */
.L_x_2130:
[----:B------:R-:W4:Y:S02]  /*3cc0*/  LDG.E.U16 R4, [R4.64] ;  /* 0x0000002404047981 */ /* 0x000f24000c1e1500 */
[----:B----4-:R-:W-:Y:S01]  /*3cd0*/  HADD2.F32 R24, -RZ, R4.H0_H0 ;  /* 0x20000004ff187230 */ /* 0x010fe20000004100 */
[----:B------:R-:W-:Y:S05]  /*3ce0*/  BRA `(.L_x_2126) ;  /* 0x00000b0000007947 */ /* 0x000fea0003800000 */
.L_x_2129:
        /* <DEDUP_REMOVED lines=8> */
.L_x_2132:
[----:B------:R-:W4:Y:S02]  /*3d70*/  LDG.E.U16 R4, [R4.64] ;  /* 0x0000002404047981 */ /* 0x000f24000c1e1500 */
[----:B----4-:R-:W-:Y:S01]  /*3d80*/  HADD2.F32 R24, -RZ, R4.H0_H0 ;  /* 0x20000004ff187230 */ /* 0x010fe20000004100 */
[----:B------:R-:W-:Y:S05]  /*3d90*/  BRA `(.L_x_2126) ;  /* 0x00000a5000007947 */ /* 0x000fea0003800000 */
.L_x_2131:
[----:B------:R-:W4:Y:S02]  /*3da0*/  LDG.E.64 R4, [R4.64] ;  /* 0x0000002404047981 */ /* 0x000f24000c1e1b00 */
[----:B----4-:R-:W0:Y:S01]  /*3db0*/  F2F.F32.F64 R24, R4 ;  /* 0x0000000400187310 */ /* 0x010e220000301000 */
[----:B------:R-:W0:-:S14]  /*3dc0*/  DSETP.GEU.AND P0, PT, |R4|, c[0x2][0x0], PT ;  /* 0x008000000400762a */ /* 0x000e1c0003f0e200 */
[----:B0-----:R-:W-:Y:S01]  /*3dd0*/  @!P0 FMUL R24, R24, 1.175494350822287508e-38 ;  /* 0x0080000018188820 */ /* 0x001fe20000400000 */
[----:B------:R-:W-:Y:S05]  /*3de0*/  BRA `(.L_x_2126) ;  /* 0x00000a0000007947 */ /* 0x000fea0003800000 */
.L_x_2121:
        /* <DEDUP_REMOVED lines=8> */
[----:B------:R-:W4:Y:S02]  /*3e70*/  LDG.E.U8 R4, [R4.64] ;  /* 0x0000002404047981 */ /* 0x000f24000c1e1100 */
[----:B----4-:R-:W-:-:S04]  /*3e80*/  ISETP.NE.AND P0, PT, R4, RZ, PT ;  /* 0x000000ff0400720c */ /* 0x010fc80003f05270 */
[----:B------:R-:W-:Y:S01]  /*3e90*/  FSEL R24, RZ, 1, !P0 ;  /* 0x3f800000ff187808 */ /* 0x000fe20004000000 */
[----:B------:R-:W-:Y:S05]  /*3ea0*/  BRA `(.L_x_2126) ;  /* 0x0000094000007947 */ /* 0x000fea0003800000 */
.L_x_2135:
[----:B------:R-:W4:Y:S02]  /*3eb0*/  LDG.E.64 R4, [R4.64] ;  /* 0x0000002404047981 */ /* 0x000f24000c1e1b00 */
[----:B----4-:R-:W0:Y:S01]  /*3ec0*/  F2F.F32.F64 R24, R4 ;  /* 0x0000000400187310 */ /* 0x010e220000301000 */
[----:B------:R-:W0:-:S14]  /*3ed0*/  DSETP.GEU.AND P0, PT, |R4|, c[0x2][0x0], PT ;  /* 0x008000000400762a */ /* 0x000e1c0003f0e200 */
[----:B0-----:R-:W-:Y:S01]  /*3ee0*/  @!P0 FMUL R24, R24, 1.175494350822287508e-38 ;  /* 0x0080000018188820 */ /* 0x001fe20000400000 */
[----:B------:R-:W-:Y:S05]  /*3ef0*/  BRA `(.L_x_2126) ;  /* 0x000008f000007947 */ /* 0x000fea0003800000 */
.L_x_2134:
[----:B------:R-:W-:-:S13]  /*3f00*/  ISETP.NE.AND P0, PT, R0, 0xf, PT ;  /* 0x0000000f0000780c */ /* 0x000fda0003f05270 */
[----:B------:R-:W-:Y:S05]  /*3f10*/  @!P0 BRA `(.L_x_2136) ;  /* 0x0000025000008947 */ /* 0x000fea0003800000 */
[----:B------:R-:W-:-:S13]  /*3f20*/  ISETP.NE.AND P0, PT, R0, 0x17, PT ;  /* 0x000000170000780c */ /* 0x000fda0003f05270 */
[----:B------:R-:W-:Y:S05]  /*3f30*/  @!P0 BRA `(.L_x_2137) ;  /* 0x0000016000008947 */ /* 0x000fea0003800000 */
[----:B------:R-:W-:-:S13]  /*3f40*/  ISETP.NE.AND P0, PT, R0, 0x18, PT ;  /* 0x000000180000780c */ /* 0x000fda0003f05270 */
[----:B------:R-:W-:Y:S05]  /*3f50*/  @P0 BRA `(.L_x_2125) ;  /* 0x000006f000000947 */ /* 0x000fea0003800000 */
[----:B------:R-:W4:Y:S01]  /*3f60*/  LDG.E.U8 R24, [R4.64] ;  /* 0x0000002404187981 */ /* 0x000f22000c1e1100 */
[----:B------:R-:W-:Y:S02]  /*3f70*/  IMAD.MOV.U32 R8, RZ, RZ, -0x800000 ;  /* 0xff800000ff087424 */ /* 0x000fe400078e00ff */
[----:B----4-:R-:W-:-:S05]  /*3f80*/  IMAD.SHL.U32 R24, R24, 0x1000000, RZ ;  /* 0x0100000018187824 */ /* 0x010fca00078e00ff */
        /* <DEDUP_REMOVED lines=17> */
.L_x_2137:
[----:B------:R-:W4:Y:S02]  /*40a0*/  LDG.E.U8 R4, [R4.64] ;  /* 0x0000002404047981 */ /* 0x000f24000c1e1100 */
[----:B----4-:R-:W-:-:S05]  /*40b0*/  IMAD.SHL.U32 R0, R4, 0x2000000, RZ ;  /* 0x0200000004007824 */ /* 0x010fca00078e00ff */
        /* <DEDUP_REMOVED lines=11> */
.L_x_2136:
[----:B------:R-:W4:Y:S02]  /*4170*/  LDG.E.U16 R4, [R4.64] ;  /* 0x0000002404047981 */ /* 0x000f24000c1e1500 */
[----:B----4-:R-:W-:Y:S01]  /*4180*/  PRMT R24, RZ, 0x5410, R4 ;  /* 0x00005410ff187816 */ /* 0x010fe20000000004 */
[----:B------:R-:W-:Y:S05]  /*4190*/  BRA `(.L_x_2126) ;  /* 0x0000065000007947 */ /* 0x000fea0003800000 */
.L_x_2133:
        /* <DEDUP_REMOVED lines=8> */
[----:B------:R-:W4:Y:S02]  /*4220*/  LDG.E.U16 R4, [R4.64] ;  /* 0x0000002404047981 */ /* 0x000f24000c1e1500 */
[----:B----4-:R0:W4:Y:S01]  /*4230*/  I2F.U16 R24, R4 ;  /* 0x0000000400187306 */ /* 0x0101220000101000 */
[----:B------:R-:W-:Y:S05]  /*4240*/  BRA `(.L_x_2126) ;  /* 0x000005a000007947 */ /* 0x000fea0003800000 */
.L_x_2140:
[----:B------:R-:W4:Y:S01]  /*4250*/  LDG.E.U8 R3, [R4.64] ;  /* 0x0000002404037981 */ /* 0x000f22000c1e1100 */
[----:B------:R-:W-:Y:S01]  /*4260*/  IMAD.MOV.U32 R24, RZ, RZ, RZ ;  /* 0x000000ffff187224 */ /* 0x000fe200078e00ff */
[----:B----4-:R-:W-:-:S13]  /*4270*/  ISETP.NE.AND P0, PT, R3, RZ, PT ;  /* 0x000000ff0300720c */ /* 0x010fda0003f05270 */
        /* <DEDUP_REMOVED lines=17> */
.L_x_2142:
[----:B------:R-:W-:Y:S05]  /*4390*/  BSYNC B0 ;  /* 0x0000000000007941 */ /* 0x000fea0003800000 */
.L_x_2141:
[----:B------:R-:W-:Y:S01]  /*43a0*/  IMAD.SHL.U32 R3, R3, 0x100000, RZ ;  /* 0x0010000003037824 */ /* 0x000fe200078e00ff */
[----:B------:R-:W-:-:S04]  /*43b0*/  LEA R5, R0, 0x3b800000, 0x17 ;  /* 0x3b80000000057811 */ /* 0x000fc800078eb8ff */
[----:B------:R-:W-:Y:S01]  /*43c0*/  LOP3.LUT R24, R5, R3, R24, 0xfe, !PT ;  /* 0x0000000305187212 */ /* 0x000fe200078efe18 */
[----:B------:R-:W-:Y:S05]  /*43d0*/  BRA `(.L_x_2126) ;  /* 0x0000041000007947 */ /* 0x000fea0003800000 */
.L_x_2139:
        /* <DEDUP_REMOVED lines=20> */
.L_x_2144:
[----:B------:R-:W-:Y:S05]  /*4520*/  BSYNC B0 ;  /* 0x0000000000007941 */ /* 0x000fea0003800000 */
.L_x_2143:
[----:B------:R-:W-:Y:S01]  /*4530*/  IMAD.SHL.U32 R3, R3, 0x200000, RZ ;  /* 0x0020000003037824 */ /* 0x000fe200078e00ff */
[----:B------:R-:W-:-:S04]  /*4540*/  LEA R5, R0, 0x37800000, 0x17 ;  /* 0x3780000000057811 */ /* 0x000fc800078eb8ff */
[----:B------:R-:W-:Y:S01]  /*4550*/  LOP3.LUT R24, R5, R3, R24, 0xfe, !PT ;  /* 0x0000000305187212 */ /* 0x000fe200078efe18 */
[----:B------:R-:W-:Y:S05]  /*4560*/  BRA `(.L_x_2126) ;  /* 0x0000028000007947 */ /* 0x000fea0003800000 */
.L_x_2138:
[----:B------:R-:W-:-:S13]  /*4570*/  ISETP.NE.AND P0, PT, R0, 0x1c, PT ;  /* 0x0000001c0000780c */ /* 0x000fda0003f05270 */
[----:B------:R-:W-:Y:S05]  /*4580*/  @!P0 BRA `(.L_x_2145) ;  /* 0x0000024000008947 */ /* 0x000fea0003800000 */
[----:B------:R-:W-:-:S13]  /*4590*/  ISETP.NE.AND P0, PT, R0, 0x1d, PT ;  /* 0x0000001d0000780c */ /* 0x000fda0003f05270 */
[----:B------:R-:W-:Y:S05]  /*45a0*/  @!P0 BRA `(.L_x_2146) ;  /* 0x000001f000008947 */ /* 0x000fea0003800000 */
[----:B------:R-:W-:-:S13]  /*45b0*/  ISETP.NE.AND P0, PT, R0, 0x2c, PT ;  /* 0x0000002c0000780c */ /* 0x000fda0003f05270 */
[----:B------:R-:W-:Y:S05]  /*45c0*/  @P0 BRA `(.L_x_2125) ;  /* 0x0000008000000947 */ /* 0x000fea0003800000 */
[----:B------:R-:W4:Y:S01]  /*45d0*/  LDG.E.U8 R4, [R4.64] ;  /* 0x0000002404047981 */ /* 0x000f22000c1e1100 */
[----:B------:R-:W-:Y:S01]  /*45e0*/  IMAD.MOV.U32 R24, RZ, RZ, 0x400000 ;  /* 0x00400000ff187424 */ /* 0x000fe200078e00ff */
[----:B----4-:R-:W-:-:S13]  /*45f0*/  ISETP.NE.AND P0, PT, R4, RZ, PT ;  /* 0x000000ff0400720c */ /* 0x010fda0003f05270 */
[----:B------:R-:W-:Y:S05]  /*4600*/  @!P0 BRA `(.L_x_2126) ;  /* 0x000001e000008947 */ /* 0x000fea0003800000 */
[----:B------:R-:W-:-:S13]  /*4610*/  ISETP.NE.AND P0, PT, R4, 0xff, PT ;  /* 0x000000ff0400780c */ /* 0x000fda0003f05270 */
[----:B------:R-:W-:Y:S02]  /*4620*/  @!P0 IMAD.MOV.U32 R24, RZ, RZ, 0x7f800001 ;  /* 0x7f800001ff188424 */ /* 0x000fe400078e00ff */
[----:B------:R-:W-:Y:S01]  /*4630*/  @P0 IMAD.SHL.U32 R24, R4, 0x800000, RZ ;  /* 0x0080000004180824 */ /* 0x000fe200078e00ff */
[----:B------:R-:W-:Y:S05]  /*4640*/  BRA `(.L_x_2126) ;  /* 0x000001a000007947 */ /* 0x000fea0003800000 */
.L_x_2125:
        /* <DEDUP_REMOVED lines=18> */
[----:B0123-5:R-:W-:Y:S05]  /*4770*/  CALL.ABS.NOINC R14 ;  /* 0x000000000e007343 */ /* 0x02ffea0003c00000 */
[----:B------:R-:W-:Y:S01]  /*4780*/  IMAD.MOV.U32 R24, RZ, RZ, RZ ;  /* 0x000000ffff187224 */ /* 0x000fe200078e00ff */
[----:B------:R-:W-:Y:S05]  /*4790*/  BRA `(.L_x_2126) ;  /* 0x0000005000007947 */ /* 0x000fea0003800000 */
.L_x_2146:
[----:B------:R-:W4:Y:S02]  /*47a0*/  LDG.E.64 R4, [R4.64] ;  /* 0x0000002404047981 */ /* 0x000f24000c1e1b00 */
[----:B----4-:R0:W4:Y:S01]  /*47b0*/  I2F.U64 R24, R4 ;  /* 0x0000000400187312 */ /* 0x0101220000301000 */
[----:B------:R-:W-:Y:S05]  /*47c0*/  BRA `(.L_x_2126) ;  /* 0x0000002000007947 */ /* 0x000fea0003800000 */
.L_x_2145:
[----:B------:R-:W4:Y:S02]  /*47d0*/  LDG.E R4, [R4.64] ;  /* 0x0000002404047981 */ /* 0x000f24000c1e1900 */
[----:B----4-:R0:W4:Y:S02]  /*47e0*/  I2F.U32 R24, R4 ;  /* 0x0000000400187306 */ /* 0x0101240000201000 */
.L_x_2126:
[----:B------:R-:W-:Y:S05]  /*47f0*/  BSYNC B6 ;  /* 0x0000000000067941 */ /* 0x000fea0003800000 */
.L_x_2120:
        /* <DEDUP_REMOVED lines=15> */
[----:B----4-:R-:W4:Y:S02]  /*48f0*/  LDG.E.S8 R4, [R4.64] ;  /* 0x0000002404047981 */ /* 0x010f24000c1e1300 */
[----:B----4-:R0:W4:Y:S01]  /*4900*/  I2F.S16 R25, R4 ;  /* 0x0000000400197306 */ /* 0x0101220000101400 */
[----:B------:R-:W-:Y:S05]  /*4910*/  BRA `(.L_x_2153) ;  /* 0x00000cd000007947 */ /* 0x000fea0003800000 */
.L_x_2151:
[----:B----4-:R-:W4:Y:S02]  /*4920*/  LDG.E.U8 R4, [R4.64] ;  /* 0x0000002404047981 */ /* 0x010f24000c1e1100 */
[----:B----4-:R0:W4:Y:S01]  /*4930*/  I2F.U16 R25, R4 ;  /* 0x0000000400197306 */ /* 0x0101220000101000 */
[----:B------:R-:W-:Y:S05]  /*4940*/  BRA `(.L_x_2153) ;  /* 0x00000ca000007947 */ /* 0x000fea0003800000 */
.L_x_2150:
[----:B------:R-:W-:-:S13]  /*4950*/  ISETP.NE.AND P0, PT, R0, 0x2, PT ;  /* 0x000000020000780c */ /* 0x000fda0003f05270 */
[----:B------:R-:W-:Y:S05]  /*4960*/  @!P0 BRA `(.L_x_2154) ;  /* 0x000000a000008947 */ /* 0x000fea0003800000 */
[----:B------:R-:W-:-:S13]  /*4970*/  ISETP.NE.AND P0, PT, R0, 0x3, PT ;  /* 0x000000030000780c */ /* 0x000fda0003f05270 */
[----:B------:R-:W-:Y:S05]  /*4980*/  @!P0 BRA `(.L_x_2155) ;  /* 0x0000005000008947 */ /* 0x000fea0003800000 */
[----:B------:R-:W-:-:S13]  /*4990*/  ISETP.NE.AND P0, PT, R0, 0x4, PT ;  /* 0x000000040000780c */ /* 0x000fda0003f05270 */
[----:B------:R-:W-:Y:S05]  /*49a0*/  @P0 BRA `(.L_x_2152) ;  /* 0x00000aa000000947 */ /* 0x000fea0003800000 */
[----:B----4-:R-:W4:Y:S02]  /*49b0*/  LDG.E.64 R4, [R4.64] ;  /* 0x0000002404047981 */ /* 0x010f24000c1e1b00 */
[----:B----4-:R0:W4:Y:S01]  /*49c0*/  I2F.S64 R25, R4 ;  /* 0x0000000400197312 */ /* 0x0101220000301400 */
[----:B------:R-:W-:Y:S05]  /*49d0*/  BRA `(.L_x_2153) ;  /* 0x00000c1000007947 */ /* 0x000fea0003800000 */
.L_x_2155:
[----:B----4-:R-:W4:Y:S02]  /*49e0*/  LDG.E R4, [R4.64] ;  /* 0x0000002404047981 */ /* 0x010f24000c1e1900 */
[----:B----4-:R0:W4:Y:S01]  /*49f0*/  I2F R25, R4 ;  /* 0x0000000400197306 */ /* 0x0101220000201400 */
[----:B------:R-:W-:Y:S05]  /*4a00*/  BRA `(.L_x_2153) ;  /* 0x00000be000007947 */ /* 0x000fea0003800000 */
.L_x_2154:
[----:B----4-:R-:W4:Y:S02]  /*4a10*/  LDG.E.U16 R4, [R4.64] ;  /* 0x0000002404047981 */ /* 0x010f24000c1e1500 */
[----:B----4-:R0:W4:Y:S01]  /*4a20*/  I2F.S16 R25, R4 ;  /* 0x0000000400197306 */ /* 0x0101220000101400 */
[----:B------:R-:W-:Y:S05]  /*4a30*/  BRA `(.L_x_2153) ;  /* 0x00000bb000007947 */ /* 0x000fea0003800000 */
.L_x_2149:
        /* <DEDUP_REMOVED lines=8> */
.L_x_2157:
[----:B----4-:R-:W4:Y:S02]  /*4ac0*/  LDG.E.U16 R4, [R4.64] ;  /* 0x0000002404047981 */ /* 0x010f24000c1e1500 */
[----:B----4-:R-:W-:Y:S01]  /*4ad0*/  HADD2.F32 R25, -RZ, R4.H0_H0 ;  /* 0x20000004ff197230 */ /* 0x010fe20000004100 */
[----:B------:R-:W-:Y:S05]  /*4ae0*/  BRA `(.L_x_2153) ;  /* 0x00000b0000007947 */ /* 0x000fea0003800000 */
.L_x_2156:
        /* <DEDUP_REMOVED lines=8> */
.L_x_2159:
[----:B----4-:R-:W4:Y:S02]  /*4b70*/  LDG.E.U16 R4, [R4.64] ;  /* 0x0000002404047981 */ /* 0x010f24000c1e1500 */
[----:B----4-:R-:W-:Y:S01]  /*4b80*/  HADD2.F32 R25, -RZ, R4.H0_H0 ;  /* 0x20000004ff197230 */ /* 0x010fe20000004100 */
[----:B------:R-:W-:Y:S05]  /*4b90*/  BRA `(.L_x_2153) ;  /* 0x00000a5000007947 */ /* 0x000fea0003800000 */
.L_x_2158:
[----:B----4-:R-:W4:Y:S02]  /*4ba0*/  LDG.E.64 R4, [R4.64] ;  /* 0x0000002404047981 */ /* 0x010f24000c1e1b00 */
[----:B----4-:R-:W0:Y:S01]  /*4bb0*/  F2F.F32.F64 R25, R4 ;  /* 0x0000000400197310 */ /* 0x010e220000301000 */
[----:B------:R-:W0:-:S14]  /*4bc0*/  DSETP.GEU.AND P0, PT, |R4|, c[0x2][0x0], PT ;  /* 0x008000000400762a */ /* 0x000e1c0003f0e200 */
[----:B0-----:R-:W-:Y:S01]  /*4bd0*/  @!P0 FMUL R25, R25, 1.175494350822287508e-38 ;  /* 0x0080000019198820 */ /* 0x001fe20000400000 */
[----:B------:R-:W-:Y:S05]  /*4be0*/  BRA `(.L_x_2153) ;  /* 0x00000a0000007947 */ /* 0x000fea0003800000 */
.L_x_2148:
        /* <DEDUP_REMOVED lines=8> */
[----:B----4-:R-:W4:Y:S02]  /*4c70*/  LDG.E.U8 R4, [R4.64] ;  /* 0x0000002404047981 */ /* 0x010f24000c1e1100 */
[----:B----4-:R-:W-:-:S04]  /*4c80*/  ISETP.NE.AND P0, PT, R4, RZ, PT ;  /* 0x000000ff0400720c */ /* 0x010fc80003f05270 */
[----:B------:R-:W-:Y:S01]  /*4c90*/  FSEL R25, RZ, 1, !P0 ;  /* 0x3f800000ff197808 */ /* 0x000fe20004000000 */
[----:B------:R-:W-:Y:S05]  /*4ca0*/  BRA `(.L_x_2153) ;  /* 0x0000094000007947 */ /* 0x000fea0003800000 */
.L_x_2162:
[----:B----4-:R-:W4:Y:S02]  /*4cb0*/  LDG.E.64 R4, [R4.64] ;  /* 0x0000002404047981 */ /* 0x010f24000c1e1b00 */
[----:B----4-:R-:W0:Y:S01]  /*4cc0*/  F2F.F32.F64 R25, R4 ;  /* 0x0000000400197310 */ /* 0x010e220000301000 */
[----:B------:R-:W0:-:S14]  /*4cd0*/  DSETP.GEU.AND P0, PT, |R4|, c[0x2][0x0], PT ;  /* 0x008000000400762a */ /* 0x000e1c0003f0e200 */
[----:B0-----:R-:W-:Y:S01]  /*4ce0*/  @!P0 FMUL R25, R25, 1.175494350822287508e-38 ;  /* 0x0080000019198820 */ /* 0x001fe20000400000 */
[----:B------:R-:W-:Y:S05]  /*4cf0*/  BRA `(.L_x_2153) ;  /* 0x000008f000007947 */ /* 0x000fea0003800000 */
.L_x_2161:
[----:B------:R-:W-:-:S13]  /*4d00*/  ISETP.NE.AND P0, PT, R0, 0xf, PT ;  /* 0x0000000f0000780c */ /* 0x000fda0003f05270 */
[----:B------:R-:W-:Y:S05]  /*4d10*/  @!P0 BRA `(.L_x_2163) ;  /* 0x0000025000008947 */ /* 0x000fea0003800000 */
[----:B------:R-:W-:-:S13]  /*4d20*/  ISETP.NE.AND P0, PT, R0, 0x17, PT ;  /* 0x000000170000780c */ /* 0x000fda0003f05270 */
[----:B------:R-:W-:Y:S05]  /*4d30*/  @!P0 BRA `(.L_x_2164) ;  /* 0x0000016000008947 */ /* 0x000fea0003800000 */
[----:B------:R-:W-:-:S13]  /*4d40*/  ISETP.NE.AND P0, PT, R0, 0x18, PT ;  /* 0x000000180000780c */ /* 0x000fda0003f05270 */
[----:B------:R-:W-:Y:S05]  /*4d50*/  @P0 BRA `(.L_x_2152) ;  /* 0x000006f000000947 */ /* 0x000fea0003800000 */
[----:B----4-:R-:W4:Y:S01]  /*4d60*/  LDG.E.U8 R25, [R4.64] ;  /* 0x0000002404197981 */ /* 0x010f22000c1e1100 */
        /* <DEDUP_REMOVED lines=19> */
.L_x_2164:
[----:B----4-:R-:W4:Y:S02]  /*4ea0*/  LDG.E.U8 R4, [R4.64] ;  /* 0x0000002404047981 */ /* 0x010f24000c1e1100 */
        /* <DEDUP_REMOVED lines=12> */
.L_x_2163:
[----:B----4-:R-:W4:Y:S02]  /*4f70*/  LDG.E.U16 R4, [R4.64] ;  /* 0x0000002404047981 */ /* 0x010f24000c1e1500 */
[----:B----4-:R-:W-:Y:S01]  /*4f80*/  PRMT R25, RZ, 0x5410, R4 ;  /* 0x00005410ff197816 */ /* 0x010fe20000000004 */
[----:B------:R-:W-:Y:S05]  /*4f90*/  BRA `(.L_x_2153) ;  /* 0x0000065000007947 */ /* 0x000fea0003800000 */
.L_x_2160:
        /* <DEDUP_REMOVED lines=8> */
[----:B----4-:R-:W4:Y:S02]  /*5020*/  LDG.E.U16 R4, [R4.64] ;  /* 0x0000002404047981 */ /* 0x010f24000c1e1500 */
[----:B----4-:R0:W4:Y:S01]  /*5030*/  I2F.U16 R25, R4 ;  /* 0x0000000400197306 */ /* 0x0101220000101000 */
[----:B------:R-:W-:Y:S05]  /*5040*/  BRA `(.L_x_2153) ;  /* 0x000005a000007947 */ /* 0x000fea0003800000 */
.L_x_2167:
[----:B----4-:R-:W4:Y:S01]  /*5050*/  LDG.E.U8 R3, [R4.64] ;  /* 0x0000002404037981 */ /* 0x010f22000c1e1100 */
        /* <DEDUP_REMOVED lines=19> */
.L_x_2169:
[----:B------:R-:W-:Y:S05]  /*5190*/  BSYNC B0 ;  /* 0x0000000000007941 */ /* 0x000fea0003800000 */
.L_x_2168:
[----:B------:R-:W-:Y:S01]  /*51a0*/  IMAD.SHL.U32 R3, R3, 0x100000, RZ ;  /* 0x0010000003037824 */ /* 0x000fe200078e00ff */
[----:B------:R-:W-:-:S04]  /*51b0*/  LEA R0, R0, 0x3b800000, 0x17 ;  /* 0x3b80000000007811 */ /* 0x000fc800078eb8ff */
[----:B------:R-:W-:Y:S01]  /*51c0*/  LOP3.LUT R25, R0, R3, R25, 0xfe, !PT ;  /* 0x0000000300197212 */ /* 0x000fe200078efe19 */
[----:B------:R-:W-:Y:S05]  /*51d0*/  BRA `(.L_x_2153) ;  /* 0x0000041000007947 */ /* 0x000fea0003800000 */
.L_x_2166:
        /* <DEDUP_REMOVED lines=20> */
.L_x_2171:
[----:B------:R-:W-:Y:S05]  /*5320*/  BSYNC B0 ;  /* 0x0000000000007941 */ /* 0x000fea0003800000 */
.L_x_2170:
[----:B------:R-:W-:Y:S01]  /*5330*/  IMAD.SHL.U32 R3, R3, 0x200000, RZ ;  /* 0x0020000003037824 */ /* 0x000fe200078e00ff */
[----:B------:R-:W-:-:S04]  /*5340*/  LEA R0, R0, 0x37800000, 0x17 ;  /* 0x3780000000007811 */ /* 0x000fc800078eb8ff */
[----:B------:R-:W-:Y:S01]  /*5350*/  LOP3.LUT R25, R0, R3, R25, 0xfe, !PT ;  /* 0x0000000300197212 */ /* 0x000fe200078efe19 */
[----:B------:R-:W-:Y:S05]  /*5360*/  BRA `(.L_x_2153) ;  /* 0x0000028000007947 */ /* 0x000fea0003800000 */
.L_x_2165:
[----:B------:R-:W-:-:S13]  /*5370*/  ISETP.NE.AND P0, PT, R0, 0x1c, PT ;  /* 0x0000001c0000780c */ /* 0x000fda0003f05270 */
[----:B------:R-:W-:Y:S05]  /*5380*/  @!P0 BRA `(.L_x_2172) ;  /* 0x0000024000008947 */ /* 0x000fea0003800000 */
[----:B------:R-:W-:-:S13]  /*5390*/  ISETP.NE.AND P0, PT, R0, 0x1d, PT ;  /* 0x0000001d0000780c */ /* 0x000fda0003f05270 */
[----:B------:R-:W-:Y:S05]  /*53a0*/  @!P0 BRA `(.L_x_2173) ;  /* 0x000001f000008947 */ /* 0x000fea0003800000 */
[----:B------:R-:W-:-:S13]  /*53b0*/  ISETP.NE.AND P0, PT, R0, 0x2c, PT ;  /* 0x0000002c0000780c */ /* 0x000fda0003f05270 */
[----:B------:R-:W-:Y:S05]  /*53c0*/  @P0 BRA `(.L_x_2152) ;  /* 0x0000008000000947 */ /* 0x000fea0003800000 */
[----:B----4-:R-:W4:Y:S01]  /*53d0*/  LDG.E.U8 R4, [R4.64] ;  /* 0x0000002404047981 */ /* 0x010f22000c1e1100 */
[----:B------:R-:W-:Y:S01]  /*53e0*/  IMAD.MOV.U32 R25, RZ, RZ, 0x400000 ;  /* 0x00400000ff197424 */ /* 0x000fe200078e00ff */
[----:B----4-:R-:W-:-:S13]  /*53f0*/  ISETP.NE.AND P0, PT, R4, RZ, PT ;  /* 0x000000ff0400720c */ /* 0x010fda0003f05270 */
[----:B------:R-:W-:Y:S05]  /*5400*/  @!P0 BRA `(.L_x_2153) ;  /* 0x000001e000008947 */ /* 0x000fea0003800000 */
[----:B------:R-:W-:-:S13]  /*5410*/  ISETP.NE.AND P0, PT, R4, 0xff, PT ;  /* 0x000000ff0400780c */ /* 0x000fda0003f05270 */
[----:B------:R-:W-:Y:S02]  /*5420*/  @!P0 IMAD.MOV.U32 R25, RZ, RZ, 0x7f800001 ;  /* 0x7f800001ff198424 */ /* 0x000fe400078e00ff */
[----:B------:R-:W-:Y:S01]  /*5430*/  @P0 IMAD.SHL.U32 R25, R4, 0x800000, RZ ;  /* 0x0080000004190824 */ /* 0x000fe200078e00ff */
[----:B------:R-:W-:Y:S05]  /*5440*/  BRA `(.L_x_2153) ;  /* 0x000001a000007947 */ /* 0x000fea0003800000 */
.L_x_2152:
        /* <DEDUP_REMOVED lines=18> */
[----:B012345:R-:W-:Y:S05]  /*5570*/  CALL.ABS.NOINC R14 ;  /* 0x000000000e007343 */ /* 0x03ffea0003c00000 */
[----:B------:R-:W-:Y:S01]  /*5580*/  IMAD.MOV.U32 R25, RZ, RZ, RZ ;  /* 0x000000ffff197224 */ /* 0x000fe200078e00ff */
[----:B------:R-:W-:Y:S05]  /*5590*/  BRA `(.L_x_2153) ;  /* 0x0000005000007947 */ /* 0x000fea0003800000 */
.L_x_2173:
[----:B----4-:R-:W4:Y:S02]  /*55a0*/  LDG.E.64 R4, [R4.64] ;  /* 0x0000002404047981 */ /* 0x010f24000c1e1b00 */
[----:B----4-:R0:W4:Y:S01]  /*55b0*/  I2F.U64 R25, R4 ;  /* 0x0000000400197312 */ /* 0x0101220000301000 */
[----:B------:R-:W-:Y:S05]  /*55c0*/  BRA `(.L_x_2153) ;  /* 0x0000002000007947 */ /* 0x000fea0003800000 */
.L_x_2172:
[----:B----4-:R-:W4:Y:S02]  /*55d0*/  LDG.E R4, [R4.64] ;  /* 0x0000002404047981 */ /* 0x010f24000c1e1900 */
[----:B----4-:R0:W4:Y:S02]  /*55e0*/  I2F.U32 R25, R4 ;  /* 0x0000000400197306 */ /* 0x0101240000201000 */
.L_x_2153:
[----:B------:R-:W-:Y:S05]  /*55f0*/  BSYNC B6 ;  /* 0x0000000000067941 */ /* 0x000fea0003800000 */
.L_x_2147:
[----:B------:R-:W-:Y:S02]  /*5600*/  IADD3 R19, R19, 0x80, RZ ;  /* 0x0000008013137810 */ /* 0x000fe40007ffe0ff */
.L_x_2119:
[----:B------:R-:W-:Y:S05]  /*5610*/  BSYNC B7 ;  /* 0x0000000000077941 */ /* 0x000fea0003800000 */
.L_x_2118:
        /* <DEDUP_REMOVED lines=23> */
.L_x_2180:
[----:B----4-:R-:W4:Y:S02]  /*5790*/  LDG.E.U8 R4, [R4.64] ;  /* 0x0000002404047981 */ /* 0x010f24000c1e1100 */
[----:B----4-:R0:W4:Y:S01]  /*57a0*/  I2F.U16 R26, R4 ;  /* 0x00000004001a7306 */ /* 0x0101220000101000 */
[----:B------:R-:W-:Y:S05]  /*57b0*/  BRA `(.L_x_2182) ;  /* 0x00000ca000007947 */ /* 0x000fea0003800000 */
.L_x_2179:
        /* <DEDUP_REMOVED lines=9> */
.L_x_2184:
[----:B----4-:R-:W4:Y:S02]  /*5850*/  LDG.E R4, [R4.64] ;  /* 0x0000002404047981 */ /* 0x010f24000c1e1900 */
[----:B----4-:R0:W4:Y:S01]  /*5860*/  I2F R26, R4 ;  /* 0x00000004001a7306 */ /* 0x0101220000201400 */
[----:B------:R-:W-:Y:S05]  /*5870*/  BRA `(.L_x_2182) ;  /* 0x00000be000007947 */ /* 0x000fea0003800000 */
.L_x_2183:
[----:B----4-:R-:W4:Y:S02]  /*5880*/  LDG.E.U16 R4, [R4.64] ;  /* 0x0000002404047981 */ /* 0x010f24000c1e1500 */
[----:B----4-:R0:W4:Y:S01]  /*5890*/  I2F.S16 R26, R4 ;  /* 0x00000004001a7306 */ /* 0x0101220000101400 */
[----:B------:R-:W-:Y:S05]  /*58a0*/  BRA `(.L_x_2182) ;  /* 0x00000bb000007947 */ /* 0x000fea0003800000 */
.L_x_2178:
        /* <DEDUP_REMOVED lines=8> */
.L_x_2186:
[----:B----4-:R-:W4:Y:S02]  /*5930*/  LDG.E.U16 R4, [R4.64] ;  /* 0x0000002404047981 */ /* 0x010f24000c1e1500 */
[----:B----4-:R-:W-:Y:S01]  /*5940*/  HADD2.F32 R26, -RZ, R4.H0_H0 ;  /* 0x20000004ff1a7230 */ /* 0x010fe20000004100 */
[----:B------:R-:W-:Y:S05]  /*5950*/  BRA `(.L_x_2182) ;  /* 0x00000b0000007947 */ /* 0x000fea0003800000 */
.L_x_2185:
        /* <DEDUP_REMOVED lines=8> */
.L_x_2188:
[----:B----4-:R-:W4:Y:S02]  /*59e0*/  LDG.E.U16 R4, [R4.64] ;  /* 0x0000002404047981 */ /* 0x010f24000c1e1500 */
[----:B----4-:R-:W-:Y:S01]  /*59f0*/  HADD2.F32 R26, -RZ, R4.H0_H0 ;  /* 0x20000004ff1a7230 */ /* 0x010fe20000004100 */
[----:B------:R-:W-:Y:S05]  /*5a00*/  BRA `(.L_x_2182) ;  /* 0x00000a5000007947 */ /* 0x000fea0003800000 */
.L_x_2187:
[----:B----4-:R-:W4:Y:S02]  /*5a10*/  LDG.E.64 R4, [R4.64] ;  /* 0x0000002404047981 */ /* 0x010f24000c1e1b00 */
[----:B----4-:R-:W0:Y:S01]  /*5a20*/  F2F.F32.F64 R26, R4 ;  /* 0x00000004001a7310 */ /* 0x010e220000301000 */
[----:B------:R-:W0:-:S14]  /*5a30*/  DSETP.GEU.AND P0, PT, |R4|, c[0x2][0x0], PT ;  /* 0x008000000400762a */ /* 0x000e1c0003f0e200 */
[----:B0-----:R-:W-:Y:S01]  /*5a40*/  @!P0 FMUL R26, R26, 1.175494350822287508e-38 ;  /* 0x008000001a1a8820 */ /* 0x001fe20000400000 */
[----:B------:R-:W-:Y:S05]  /*5a50*/  BRA `(.L_x_2182) ;  /* 0x00000a0000007947 */ /* 0x000fea0003800000 */
.L_x_2177:
        /* <DEDUP_REMOVED lines=12> */
.L_x_2191:
[----:B----4-:R-:W4:Y:S02]  /*5b20*/  LDG.E.64 R4, [R4.64] ;  /* 0x0000002404047981 */ /* 0x010f24000c1e1b00 */
[----:B----4-:R-:W0:Y:S01]  /*5b30*/  F2F.F32.F64 R26, R4 ;  /* 0x00000004001a7310 */ /* 0x010e220000301000 */
[----:B------:R-:W0:-:S14]  /*5b40*/  DSETP.GEU.AND P0, PT, |R4|, c[0x2][0x0], PT ;  /* 0x008000000400762a */ /* 0x000e1c0003f0e200 */
[----:B0-----:R-:W-:Y:S01]  /*5b50*/  @!P0 FMUL R26, R26, 1.175494350822287508e-38 ;  /* 0x008000001a1a8820 */ /* 0x001fe20000400000 */
[----:B------:R-:W-:Y:S05]  /*5b60*/  BRA `(.L_x_2182) ;  /* 0x000008f000007947 */ /* 0x000fea0003800000 */
.L_x_2190:
        /* <DEDUP_REMOVED lines=26> */
.L_x_2193:
        /* <DEDUP_REMOVED lines=13> */
.L_x_2192:
[----:B----4-:R-:W4:Y:S02]  /*5de0*/  LDG.E.U16 R4, [R4.64] ;  /* 0x0000002404047981 */ /* 0x010f24000c1e1500 */
[----:B----4-:R-:W-:Y:S01]  /*5df0*/  PRMT R26, RZ, 0x5410, R4 ;  /* 0x00005410ff1a7816 */ /* 0x010fe20000000004 */
[----:B------:R-:W-:Y:S05]  /*5e00*/  BRA `(.L_x_2182) ;  /* 0x0000065000007947 */ /* 0x000fea0003800000 */
.L_x_2189:
        /* <DEDUP_REMOVED lines=11> */
.L_x_2196:
        /* <DEDUP_REMOVED lines=20> */
.L_x_2198:
[----:B------:R-:W-:Y:S05]  /*6000*/  BSYNC B0 ;  /* 0x0000000000007941 */ /* 0x000fea0003800000 */
.L_x_2197:
[----:B------:R-:W-:Y:S01]  /*6010*/  IMAD.SHL.U32 R3, R3, 0x100000, RZ ;  /* 0x0010000003037824 */ /* 0x000fe200078e00ff */
[----:B------:R-:W-:-:S04]  /*6020*/  LEA R5, R0, 0x3b800000, 0x17 ;  /* 0x3b80000000057811 */ /* 0x000fc800078eb8ff */
[----:B------:R-:W-:Y:S01]  /*6030*/  LOP3.LUT R26, R5, R3, R26, 0xfe, !PT ;  /* 0x00000003051a7212 */ /* 0x000fe200078efe1a */
[----:B------:R-:W-:Y:S05]  /*6040*/  BRA `(.L_x_2182) ;  /* 0x0000041000007947 */ /* 0x000fea0003800000 */
.L_x_2195:
        /* <DEDUP_REMOVED lines=20> */
.L_x_2200:
[----:B------:R-:W-:Y:S05]  /*6190*/  BSYNC B0 ;  /* 0x0000000000007941 */ /* 0x000fea0003800000 */
.L_x_2199:
[----:B------:R-:W-:Y:S01]  /*61a0*/  IMAD.SHL.U32 R3, R3, 0x200000, RZ ;  /* 0x0020000003037824 */ /* 0x000fe200078e00ff */
[----:B------:R-:W-:-:S04]  /*61b0*/  LEA R5, R0, 0x37800000, 0x17 ;  /* 0x3780000000057811 */ /* 0x000fc800078eb8ff */
[----:B------:R-:W-:Y:S01]  /*61c0*/  LOP3.LUT R26, R5, R3, R26, 0xfe, !PT ;  /* 0x00000003051a7212 */ /* 0x000fe200078efe1a */
[----:B------:R-:W-:Y:S05]  /*61d0*/  BRA `(.L_x_2182) ;  /* 0x0000028000007947 */ /* 0x000fea0003800000 */
.L_x_2194:
        /* <DEDUP_REMOVED lines=14> */
.L_x_2181:
        /* <DEDUP_REMOVED lines=21> */
.L_x_2202:
[----:B----4-:R-:W4:Y:S02]  /*6410*/  LDG.E.64 R4, [R4.64] ;  /* 0x0000002404047981 */ /* 0x010f24000c1e1b00 */
[----:B----4-:R0:W4:Y:S01]  /*6420*/  I2F.U64 R26, R4 ;  /* 0x00000004001a7312 */ /* 0x0101220000301000 */
[----:B------:R-:W-:Y:S05]  /*6430*/  BRA `(.L_x_2182) ;  /* 0x0000002000007947 */ /* 0x000fea0003800000 */
.L_x_2201:
[----:B----4-:R-:W4:Y:S02]  /*6440*/  LDG.E R4, [R4.64] ;  /* 0x0000002404047981 */ /* 0x010f24000c1e1900 */
[----:B----4-:R0:W4:Y:S02]  /*6450*/  I2F.U32 R26, R4 ;  /* 0x00000004001a7306 */ /* 0x0101240000201000 */
.L_x_2182:
[----:B------:R-:W-:Y:S05]  /*6460*/  BSYNC B6 ;  /* 0x0000000000067941 */ /* 0x000fea0003800000 */
.L_x_2176:
        /* <DEDUP_REMOVED lines=17> */
.L_x_2206:
[----:B----4-:R-:W4:Y:S02]  /*6580*/  LDG.E.U8 R4, [R4.64] ;  /* 0x0000002404047981 */ /* 0x010f24000c1e1100 */
[----:B----4-:R0:W4:Y:S01]  /*6590*/  I2F.U16 R23, R4 ;  /* 0x0000000400177306 */ /* 0x0101220000101000 */
[----:B------:R-:W-:Y:S05]  /*65a0*/  BRA `(.L_x_2175) ;  /* 0x00000c7000007947 */ /* 0x000fea0003800000 */
.L_x_2205:
        /* <DEDUP_REMOVED lines=9> */
.L_x_2209:
[----:B----4-:R-:W4:Y:S02]  /*6640*/  LDG.E R4, [R4.64] ;  /* 0x0000002404047981 */ /* 0x010f24000c1e1900 */
[----:B----4-:R0:W4:Y:S01]  /*6650*/  I2F R23, R4 ;  /* 0x0000000400177306 */ /* 0x0101220000201400 */
[----:B------:R-:W-:Y:S05]  /*6660*/  BRA `(.L_x_2175) ;  /* 0x00000bb000007947 */ /* 0x000fea0003800000 */
.L_x_2208:
[----:B----4-:R-:W4:Y:S02]  /*6670*/  LDG.E.U16 R4, [R4.64] ;  /* 0x0000002404047981 */ /* 0x010f24000c1e1500 */
[----:B----4-:R0:W4:Y:S01]  /*6680*/  I2F.S16 R23, R4 ;  /* 0x0000000400177306 */ /* 0x0101220000101400 */
[----:B------:R-:W-:Y:S05]  /*6690*/  BRA `(.L_x_2175) ;  /* 0x00000b8000007947 */ /* 0x000fea0003800000 */
.L_x_2204:
        /* <DEDUP_REMOVED lines=8> */
.L_x_2211:
[----:B----4-:R-:W4:Y:S02]  /*6720*/  LDG.E.U16 R4, [R4.64] ;  /* 0x0000002404047981 */ /* 0x010f24000c1e1500 */
[----:B----4-:R-:W-:Y:S01]  /*6730*/  HADD2.F32 R23, -RZ, R4.H0_H0 ;  /* 0x20000004ff177230 */ /* 0x010fe20000004100 */
[----:B------:R-:W-:Y:S05]  /*6740*/  BRA `(.L_x_2175) ;  /* 0x00000ad000007947 */ /* 0x000fea0003800000 */
.L_x_2210:
        /* <DEDUP_REMOVED lines=8> */
.L_x_2213:
[----:B----4-:R-:W4:Y:S02]  /*67d0*/  LDG.E.U16 R4, [R4.64] ;  /* 0x0000002404047981 */ /* 0x010f24000c1e1500 */
[----:B----4-:R-:W-:Y:S01]  /*67e0*/  HADD2.F32 R23, -RZ, R4.H0_H0 ;  /* 0x20000004ff177230 */ /* 0x010fe20000004100 */
[----:B------:R-:W-:Y:S05]  /*67f0*/  BRA `(.L_x_2175) ;  /* 0x00000a2000007947 */ /* 0x000fea0003800000 */
.L_x_2212:
[----:B----4-:R-:W4:Y:S02]  /*6800*/  LDG.E.64 R4, [R4.64] ;  /* 0x0000002404047981 */ /* 0x010f24000c1e1b00 */
[----:B----4-:R-:W0:Y:S01]  /*6810*/  F2F.F32.F64 R23, R4 ;  /* 0x0000000400177310 */ /* 0x010e220000301000 */
[----:B------:R-:W0:-:S14]  /*6820*/  DSETP.GEU.AND P0, PT, |R4|, c[0x2][0x0], PT ;  /* 0x008000000400762a */ /* 0x000e1c0003f0e200 */
[----:B0-----:R-:W-:Y:S01]  /*6830*/  @!P0 FMUL R23, R23, 1.175494350822287508e-38 ;  /* 0x0080000017178820 */ /* 0x001fe20000400000 */
[----:B------:R-:W-:Y:S05]  /*6840*/  BRA `(.L_x_2175) ;  /* 0x000009d000007947 */ /* 0x000fea0003800000 */
.L_x_2203:
        /* <DEDUP_REMOVED lines=12> */
.L_x_2216:
[----:B----4-:R-:W4:Y:S02]  /*6910*/  LDG.E.64 R4, [R4.64] ;  /* 0x0000002404047981 */ /* 0x010f24000c1e1b00 */
[----:B----4-:R-:W0:Y:S01]  /*6920*/  F2F.F32.F64 R23, R4 ;  /* 0x0000000400177310 */ /* 0x010e220000301000 */
[----:B------:R-:W0:-:S14]  /*6930*/  DSETP.GEU.AND P0, PT, |R4|, c[0x2][0x0], PT ;  /* 0x008000000400762a */ /* 0x000e1c0003f0e200 */
[----:B0-----:R-:W-:Y:S01]  /*6940*/  @!P0 FMUL R23, R23, 1.175494350822287508e-38 ;  /* 0x0080000017178820 */ /* 0x001fe20000400000 */
[----:B------:R-:W-:Y:S05]  /*6950*/  BRA `(.L_x_2175) ;  /* 0x000008c000007947 */ /* 0x000fea0003800000 */
.L_x_2215:
        /* <DEDUP_REMOVED lines=26> */
.L_x_2218:
        /* <DEDUP_REMOVED lines=13> */
.L_x_2217:
[----:B----4-:R-:W4:Y:S02]  /*6bd0*/  LDG.E.U16 R4, [R4.64] ;  /* 0x0000002404047981 */ /* 0x010f24000c1e1500 */
[----:B----4-:R-:W-:Y:S01]  /*6be0*/  PRMT R23, RZ, 0x5410, R4 ;  /* 0x00005410ff177816 */ /* 0x010fe20000000004 */
[----:B------:R-:W-:Y:S05]  /*6bf0*/  BRA `(.L_x_2175) ;  /* 0x0000062000007947 */ /* 0x000fea0003800000 */
.L_x_2214:
        /* <DEDUP_REMOVED lines=11> */
.L_x_2221:
[----:B----4-:R-:W4:Y:S02]  /*6cb0*/  LDG.E.U8 R3, [R4.64] ;  /* 0x0000002404037981 */ /* 0x010f24000c1e1100 */
        /* <DEDUP_REMOVED lines=18> */
.L_x_2223:
[----:B------:R-:W-:Y:S05]  /*6de0*/  BSYNC B0 ;  /* 0x0000000000007941 */ /* 0x000fea0003800000 */
.L_x_2222:
[----:B------:R-:W-:Y:S01]  /*6df0*/  IMAD.SHL.U32 R3, R3, 0x100000, RZ ;  /* 0x0010000003037824 */ /* 0x000fe200078e00ff */
[----:B------:R-:W-:-:S04]  /*6e00*/  LEA R0, R0, 0x3b800000, 0x17 ;  /* 0x3b80000000007811 */ /* 0x000fc800078eb8ff */
[----:B------:R-:W-:Y:S01]  /*6e10*/  LOP3.LUT R23, R0, R3, R23, 0xfe, !PT ;  /* 0x0000000300177212 */ /* 0x000fe200078efe17 */
[----:B------:R-:W-:Y:S05]  /*6e20*/  BRA `(.L_x_2175) ;  /* 0x000003f000007947 */ /* 0x000fea0003800000 */
.L_x_2220:
        /* <DEDUP_REMOVED lines=19> */
.L_x_2225:
[----:B------:R-:W-:Y:S05]  /*6f60*/  BSYNC B0 ;  /* 0x0000000000007941 */ /* 0x000fea0003800000 */
.L_x_2224:
[----:B------:R-:W-:Y:S01]  /*6f70*/  IMAD.SHL.U32 R3, R3, 0x200000, RZ ;  /* 0x0020000003037824 */ /* 0x000fe200078e00ff */
[----:B------:R-:W-:-:S04]  /*6f80*/  LEA R0, R0, 0x37800000, 0x17 ;  /* 0x3780000000007811 */ /* 0x000fc800078eb8ff */
[----:B------:R-:W-:Y:S01]  /*6f90*/  LOP3.LUT R23, R0, R3, R23, 0xfe, !PT ;  /* 0x0000000300177212 */ /* 0x000fe200078efe17 */
[----:B------:R-:W-:Y:S05]  /*6fa0*/  BRA `(.L_x_2175) ;  /* 0x0000027000007947 */ /* 0x000fea0003800000 */
.L_x_2219:
        /* <DEDUP_REMOVED lines=14> */
.L_x_2207:
        /* <DEDUP_REMOVED lines=19> */
[----:B------:R-:W-:Y:S05]  /*71c0*/  BRA `(.L_x_2175) ;  /* 0x0000005000007947 */ /* 0x000fea0003800000 */
.L_x_2227:
[----:B----4-:R-:W4:Y:S02]  /*71d0*/  LDG.E.64 R4, [R4.64] ;  /* 0x0000002404047981 */ /* 0x010f24000c1e1b00 */
[----:B----4-:R0:W4:Y:S01]  /*71e0*/  I2F.U64 R23, R4 ;  /* 0x0000000400177312 */ /* 0x0101220000301000 */
[----:B------:R-:W-:Y:S05]  /*71f0*/  BRA `(.L_x_2175) ;  /* 0x0000002000007947 */ /* 0x000fea0003800000 */
.L_x_2226:
[----:B----4-:R-:W4:Y:S02]  /*7200*/  LDG.E R4, [R4.64] ;  /* 0x0000002404047981 */ /* 0x010f24000c1e1900 */
[----:B----4-:R0:W4:Y:S02]  /*7210*/  I2F.U32 R23, R4 ;  /* 0x0000000400177306 */ /* 0x0101240000201000 */
.L_x_2175:
[----:B------:R-:W-:Y:S05]  /*7220*/  BSYNC B7 ;  /* 0x0000000000077941 */ /* 0x000fea0003800000 */
.L_x_2174:
[----:B------:R-:W0:Y:S01]  /*7230*/  S2R R19, SR_TID.X ;  /* 0x0000000000137919 */ /* 0x000e220000002100 */
[C---:B--2--5:R-:W-:Y:S01]  /*7240*/  FSETP.GEU.FTZ.AND P2, PT, R27.reuse, 3, PT ;  /* 0x404000001b00780b */ /* 0x064fe20003f5e000 */
[----:B0-----:R-:W-:Y:S01]  /*7250*/  FMUL.FTZ R4, R22, 0.16666667163372039795 ;  /* 0x3e2aaaab16047820 */ /* 0x001fe20000410000 */
[----:B------:R-:W-:Y:S01]  /*7260*/  FSETP.GT.FTZ.AND P0, PT, R27, -3, PT ;  /* 0xc04000001b00780b */ /* 0x000fe20003f14000 */
[----:B-1----:R-:W-:Y:S01]  /*7270*/  FMUL.FTZ R22, R18, 0.16666667163372039795 ;  /* 0x3e2aaaab12167820 */ /* 0x002fe20000410000 */
[C---:B---3--:R-:W-:Y:S01]  /*7280*/  FSETP.GEU.FTZ.AND P5, PT, R17.reuse, 3, PT ;  /* 0x404000001100780b */ /* 0x048fe20003fbe000 */
[----:B----4-:R-:W-:Y:S01]  /*7290*/  FMUL.FTZ R24, R24, 0.16666667163372039795 ;  /* 0x3e2aaaab18187820 */ /* 0x010fe20000410000 */
[----:B------:R-:W-:Y:S01]  /*72a0*/  FSETP.GT.FTZ.AND P6, PT, R17, -3, PT ;  /* 0xc04000001100780b */ /* 0x000fe20003fd4000 */
[----:B------:R-:W-:Y:S01]  /*72b0*/  FMUL.FTZ R18, R26, 0.16666667163372039795 ;  /* 0x3e2aaaab1a127820 */ /* 0x000fe20000410000 */
[----:B------:R-:W-:Y:S01]  /*72c0*/  PLOP3.LUT P0, PT, P0, P2, PT, 0x20, 0x0 ;  /* 0x000000000000781c */ /* 0x000fe20000704470 */
[----:B------:R-:W0:Y:S01]  /*72d0*/  LDC.U8 R17, c[0x0][0x1a8] ;  /* 0x00006a00ff117b82 */ /* 0x000e220000000000 */
[C---:B------:R-:W-:Y:S01]  /*72e0*/  FSETP.GEU.FTZ.AND P1, PT, R23.reuse, 3, PT ;  /* 0x404000001700780b */ /* 0x040fe20003f3e000 */
[----:B------:R-:W-:Y:S01]  /*72f0*/  BSSY B6, `(.L_x_2228) ;  /* 0x00000f8000067945 */ /* 0x000fe20003800000 */
[----:B------:R-:W-:-:S02]  /*7300*/  FSETP.GT.FTZ.AND P2, PT, R23, -3, PT ;  /* 0xc04000001700780b */ /* 0x000fc40003f54000 */
[C---:B------:R-:W-:Y:S02]  /*7310*/  FSETP.GEU.FTZ.AND P4, PT, R25.reuse, 3, PT ;  /* 0x404000001900780b */ /* 0x040fe40003f9e000 */
[----:B------:R-:W-:Y:S02]  /*7320*/  PLOP3.LUT P1, PT, P2, P1, PT, 0x20, 0x0 ;  /* 0x000000000000781c */ /* 0x000fe40001722470 */
[----:B------:R-:W-:Y:S02]  /*7330*/  FSETP.GT.FTZ.AND P3, PT, R25, -3, PT ;  /* 0xc04000001900780b */ /* 0x000fe40003f74000 */
[----:B------:R-:W-:Y:S02]  /*7340*/  PLOP3.LUT P5, PT, P6, P5, PT, 0x20, 0x0 ;  /* 0x000000000000781c */ /* 0x000fe400037aa470 */
[----:B------:R-:W-:Y:S02]  /*7350*/  PLOP3.LUT P3, PT, P3, P4, PT, 0x20, 0x0 ;  /* 0x000000000000781c */ /* 0x000fe40001f68470 */
[----:B------:R-:W-:-:S02]  /*7360*/  ISETP.GE.AND P2, PT, R19, R16, PT ;  /* 0x000000101300720c */ /* 0x000fc40003f46270 */
[----:B------:R-:W-:Y:S02]  /*7370*/  FSEL R4, R4, RZ, P0 ;  /* 0x000000ff04047208 */ /* 0x000fe40000000000 */
[----:B------:R-:W-:Y:S02]  /*7380*/  FSEL R22, R22, RZ, P5 ;  /* 0x000000ff16167208 */ /* 0x000fe40002800000 */
[----:B------:R-:W-:Y:S02]  /*7390*/  FSEL R24, R24, RZ, P3 ;  /* 0x000000ff18187208 */ /* 0x000fe40001800000 */
[----:B------:R-:W-:-:S05]  /*73a0*/  FSEL R18, R18, RZ, P1 ;  /* 0x000000ff12127208 */ /* 0x000fca0000800000 */
[----:B------:R-:W-:Y:S05]  /*73b0*/  @P2 BRA `(.L_x_2229) ;  /* 0x00000eb000002947 */ /* 0x000fea0003800000 */
[----:B0-----:R-:W-:Y:S01]  /*73c0*/  IMAD R0, R2, 0x200, R19 ;  /* 0x0000020002007824 */ /* 0x001fe200078e0213 */
[----:B------:R-:W-:Y:S02]  /*73d0*/  PRMT R3, R17, 0x9910, RZ ;  /* 0x0000991011037816 */ /* 0x000fe400000000ff */
[----:B------:R-:W-:Y:S01]  /*73e0*/  IADD3 R19, R19, 0x80, RZ ;  /* 0x0000008013137810 */ /* 0x000fe20007ffe0ff */
        /* <DEDUP_REMOVED lines=17> */
.L_x_2233:
[----:B------:R-:W0:Y:S02]  /*7500*/  F2I.S64.TRUNC R4, R4 ;  /* 0x0000000400047311 */ /* 0x000e24000020d900 */
[----:B0-----:R-:W-:-:S05]  /*7510*/  IMAD.MOV.U32 R3, RZ, RZ, R4 ;  /* 0x000000ffff037224 */ /* 0x001fca00078e0004 */
[----:B------:R0:W-:Y:S01]  /*7520*/  STG.E.U8 [R8.64], R3 ;  /* 0x0000000308007986 */ /* 0x0001e2000c101124 */
[----:B------:R-:W-:Y:S05]  /*7530*/  BRA `(.L_x_2229) ;  /* 0x00000d3000007947 */ /* 0x000fea0003800000 */
.L_x_2232:
        /* <DEDUP_REMOVED lines=9> */
.L_x_2236:
[----:B------:R-:W0:Y:S02]  /*75d0*/  F2I.FTZ.TRUNC.NTZ R3, R4 ;  /* 0x0000000400037305 */ /* 0x000e24000021f100 */
[----:B0-----:R0:W-:Y:S01]  /*75e0*/  STG.E [R8.64], R3 ;  /* 0x0000000308007986 */ /* 0x0011e2000c101924 */
[----:B------:R-:W-:Y:S05]  /*75f0*/  BRA `(.L_x_2229) ;  /* 0x00000c7000007947 */ /* 0x000fea0003800000 */
.L_x_2235:
[----:B------:R-:W0:Y:S02]  /*7600*/  F2I.FTZ.TRUNC.NTZ R3, R4 ;  /* 0x0000000400037305 */ /* 0x000e24000021f100 */
[----:B0-----:R0:W-:Y:S01]  /*7610*/  STG.E.U16 [R8.64], R3 ;  /* 0x0000000308007986 */ /* 0x0011e2000c101524 */
[----:B------:R-:W-:Y:S05]  /*7620*/  BRA `(.L_x_2229) ;  /* 0x00000c4000007947 */ /* 0x000fea0003800000 */
.L_x_2231:
        /* <DEDUP_REMOVED lines=8> */
.L_x_2238:
[----:B------:R-:W-:-:S05]  /*76b0*/  F2FP.PACK_AB R4, RZ, R4 ;  /* 0x00000004ff04723e */ /* 0x000fca00000000ff */
[----:B------:R0:W-:Y:S01]  /*76c0*/  STG.E.U16 [R8.64], R4 ;  /* 0x0000000408007986 */ /* 0x0001e2000c101524 */
[----:B------:R-:W-:Y:S05]  /*76d0*/  BRA `(.L_x_2229) ;  /* 0x00000b9000007947 */ /* 0x000fea0003800000 */
.L_x_2237:
        /* <DEDUP_REMOVED lines=9> */
.L_x_2240:
[----:B------:R-:W-:-:S04]  /*7770*/  F2FP.PACK_AB R3, RZ, R4 ;  /* 0x00000004ff03723e */ /* 0x000fc800000000ff */
[----:B------:R-:W-:-:S05]  /*7780*/  PRMT R3, R3, 0x5410, RZ ;  /* 0x0000541003037816 */ /* 0x000fca00000000ff */
[----:B------:R0:W-:Y:S01]  /*7790*/  STG.E [R8.64], R3 ;  /* 0x0000000308007986 */ /* 0x0001e2000c101924 */
[----:B------:R-:W-:Y:S05]  /*77a0*/  BRA `(.L_x_2229) ;  /* 0x00000ac000007947 */ /* 0x000fea0003800000 */
.L_x_2239:
[----:B------:R-:W-:-:S06]  /*77b0*/  FMUL.FTZ R4, R4, 1 ;  /* 0x3f80000004047820 */ /* 0x000fcc0000410000 */
[----:B------:R-:W0:Y:S02]  /*77c0*/  F2F.F64.F32 R4, R4 ;  /* 0x0000000400047310 */ /* 0x000e240000201800 */
[----:B0-----:R0:W-:Y:S01]  /*77d0*/  STG.E.64 [R8.64], R4 ;  /* 0x0000000408007986 */ /* 0x0011e2000c101b24 */
[----:B------:R-:W-:Y:S05]  /*77e0*/  BRA `(.L_x_2229) ;  /* 0x00000a8000007947 */ /* 0x000fea0003800000 */
.L_x_2230:
        /* <DEDUP_REMOVED lines=12> */
.L_x_2243:
[----:B------:R-:W-:Y:S01]  /*78b0*/  FMUL.FTZ R4, R4, 1 ;  /* 0x3f80000004047820 */ /* 0x000fe20000410000 */
[----:B------:R-:W-:-:S05]  /*78c0*/  CS2R R6, SRZ ;  /* 0x0000000000067805 */ /* 0x000fca000001ff00 */
[----:B------:R-:W0:Y:S02]  /*78d0*/  F2F.F64.F32 R4, R4 ;  /* 0x0000000400047310 */ /* 0x000e240000201800 */
[----:B0-----:R0:W-:Y:S01]  /*78e0*/  STG.E.128 [R8.64], R4 ;  /* 0x0000000408007986 */ /* 0x0011e2000c101d24 */
[----:B------:R-:W-:Y:S05]  /*78f0*/  BRA `(.L_x_2229) ;  /* 0x0000097000007947 */ /* 0x000fea0003800000 */
.L_x_2242:
        /* <DEDUP_REMOVED lines=20> */
.L_x_2247:
[----:B------:R-:W-:Y:S05]  /*7a40*/  BSYNC B0 ;  /* 0x0000000000007941 */ /* 0x000fea0003800000 */
.L_x_2246:
[----:B------:R-:W-:-:S05]  /*7a50*/  LOP3.LUT R5, R0, R5, RZ, 0xfc, !PT ;  /* 0x0000000500057212 */ /* 0x000fca00078efcff */
[----:B------:R0:W-:Y:S01]  /*7a60*/  STG.E.U8 [R8.64], R5 ;  /* 0x0000000508007986 */ /* 0x0001e2000c101124 */
[----:B------:R-:W-:Y:S05]  /*7a70*/  BRA `(.L_x_2229) ;  /* 0x000007f000007947 */ /* 0x000fea0003800000 */
.L_x_2245:
        /* <DEDUP_REMOVED lines=12> */
.L_x_2249:
[----:B------:R-:W-:Y:S01]  /*7b40*/  IMAD.MOV.U32 R0, RZ, RZ, 0x7f ;  /* 0x0000007fff007424 */ /* 0x000fe200078e00ff */
[----:B------:R-:W-:-:S04]  /*7b50*/  ISETP.GT.U32.AND P0, PT, R5, 0x7f800000, PT ;  /* 0x7f8000000500780c */ /* 0x000fc80003f04070 */
[----:B------:R-:W-:-:S04]  /*7b60*/  SEL R0, R0, 0x7c, P0 ;  /* 0x0000007c00007807 */ /* 0x000fc80000000000 */
.L_x_2250:
[----:B------:R-:W-:Y:S05]  /*7b70*/  BSYNC B0 ;  /* 0x0000000000007941 */ /* 0x000fea0003800000 */
.L_x_2248:
[----:B------:R-:W-:-:S04]  /*7b80*/  LOP3.LUT R4, R4, 0x80000000, RZ, 0xc0, !PT ;  /* 0x8000000004047812 */ /* 0x000fc800078ec0ff */
[----:B------:R-:W-:-:S04]  /*7b90*/  SHF.R.U32.HI R3, RZ, 0x18, R4 ;  /* 0x00000018ff037819 */ /* 0x000fc80000011604 */
[----:B------:R-:W-:-:S05]  /*7ba0*/  LOP3.LUT R3, R0, R3, RZ, 0xfc, !PT ;  /* 0x0000000300037212 */ /* 0x000fca00078efcff */
[----:B------:R0:W-:Y:S01]  /*7bb0*/  STG.E.U8 [R8.64], R3 ;  /* 0x0000000308007986 */ /* 0x0001e2000c101124 */
[----:B------:R-:W-:Y:S05]  /*7bc0*/  BRA `(.L_x_2229) ;  /* 0x000006a000007947 */ /* 0x000fea0003800000 */
.L_x_2244:
[----:B------:R-:W-:-:S05]  /*7bd0*/  F2FP.BF16.PACK_AB R4, RZ, R4 ;  /* 0x00000004ff04723e */ /* 0x000fca00000010ff */
[----:B------:R0:W-:Y:S01]  /*7be0*/  STG.E.U16 [R8.64], R4 ;  /* 0x0000000408007986 */ /* 0x0001e2000c101524 */
[----:B------:R-:W-:Y:S05]  /*7bf0*/  BRA `(.L_x_2229) ;  /* 0x0000067000007947 */ /* 0x000fea0003800000 */
.L_x_2241:
        /* <DEDUP_REMOVED lines=11> */
.L_x_2253:
        /* <DEDUP_REMOVED lines=16> */
.L_x_2256:
[----:B------:R-:W-:-:S04]  /*7db0*/  LOP3.LUT R4, R4, 0x80000000, RZ, 0xc0, !PT ;  /* 0x8000000004047812 */ /* 0x000fc800078ec0ff */
[----:B------:R-:W-:-:S04]  /*7dc0*/  SHF.R.U32.HI R4, RZ, 0x18, R4 ;  /* 0x00000018ff047819 */ /* 0x000fc80000011604 */
[----:B------:R-:W-:-:S04]  /*7dd0*/  LOP3.LUT R3, R3, R4, RZ, 0xfc, !PT ;  /* 0x0000000403037212 */ /* 0x000fc800078efcff */
[----:B------:R-:W-:Y:S02]  /*7de0*/  PRMT R0, R3, 0x7610, R0 ;  /* 0x0000761003007816 */ /* 0x000fe40000000000 */
.L_x_2255:
[----:B------:R-:W-:Y:S05]  /*7df0*/  BSYNC B0 ;  /* 0x0000000000007941 */ /* 0x000fea0003800000 */
.L_x_2254:
[----:B------:R0:W-:Y:S01]  /*7e00*/  STG.E.U8 [R8.64], R0 ;  /* 0x0000000008007986 */ /* 0x0001e2000c101124 */
[----:B------:R-:W-:Y:S05]  /*7e10*/  BRA `(.L_x_2229) ;  /* 0x0000045000007947 */ /* 0x000fea0003800000 */
.L_x_2252:
        /* <DEDUP_REMOVED lines=16> */
.L_x_2259:
[----:B------:R-:W-:-:S04]  /*7f20*/  LOP3.LUT R4, R4, 0x80000000, RZ, 0xc0, !PT ;  /* 0x8000000004047812 */ /* 0x000fc800078ec0ff */
[----:B------:R-:W-:-:S04]  /*7f30*/  SHF.R.U32.HI R4, RZ, 0x18, R4 ;  /* 0x00000018ff047819 */ /* 0x000fc80000011604 */
[----:B------:R-:W-:-:S04]  /*7f40*/  LOP3.LUT R3, R3, R4, RZ, 0xfc, !PT ;  /* 0x0000000403037212 */ /* 0x000fc800078efcff */
[----:B------:R-:W-:Y:S02]  /*7f50*/  PRMT R0, R3, 0x7610, R0 ;  /* 0x0000761003007816 */ /* 0x000fe40000000000 */
.L_x_2258:
[----:B------:R-:W-:Y:S05]  /*7f60*/  BSYNC B0 ;  /* 0x0000000000007941 */ /* 0x000fea0003800000 */
.L_x_2257:
[----:B------:R0:W-:Y:S01]  /*7f70*/  STG.E.U8 [R8.64], R0 ;  /* 0x0000000008007986 */ /* 0x0001e2000c101124 */
[----:B------:R-:W-:Y:S05]  /*7f80*/  BRA `(.L_x_2229) ;  /* 0x000002e000007947 */ /* 0x000fea0003800000 */
.L_x_2251:
        /* <DEDUP_REMOVED lines=21> */
.L_x_2234:
        /* <DEDUP_REMOVED lines=20> */
.L_x_2261:
[----:B------:R-:W0:Y:S02]  /*8220*/  F2I.U64.TRUNC R4, R4 ;  /* 0x0000000400047311 */ /* 0x000e24000020d800 */
[----:B0-----:R0:W-:Y:S01]  /*8230*/  STG.E.64 [R8.64], R4 ;  /* 0x0000000408007986 */ /* 0x0011e2000c101b24 */
[----:B------:R-:W-:Y:S05]  /*8240*/  BRA `(.L_x_2229) ;  /* 0x0000002000007947 */ /* 0x000fea0003800000 */
.L_x_2260:
[----:B------:R-:W0:Y:S02]  /*8250*/  F2I.FTZ.U32.TRUNC.NTZ R3, R4 ;  /* 0x0000000400037305 */ /* 0x000e24000021f000 */
[----:B0-----:R0:W-:Y:S02]  /*8260*/  STG.E [R8.64], R3 ;  /* 0x0000000308007986 */ /* 0x0011e4000c101924 */
.L_x_2229:
[----:B0-----:R-:W-:Y:S05]  /*8270*/  BSYNC B6 ;  /* 0x0000000000067941 */ /* 0x001fea0003800000 */
.L_x_2228:
[----:B------:R-:W-:Y:S01]  /*8280*/  ISETP.GE.AND P0, PT, R19, R16, PT ;  /* 0x000000101300720c */ /* 0x000fe20003f06270 */
[----:B------:R-:W-:-:S12]  /*8290*/  BSSY B6, `(.L_x_2262) ;  /* 0x00001da000067945 */ /* 0x000fd80003800000 */
[----:B------:R-:W-:Y:S05]  /*82a0*/  @P0 BRA `(.L_x_2263) ;  /* 0x00001d8000000947 */ /* 0x000fea0003800000 */
[----:B------:R-:W-:Y:S01]  /*82b0*/  IMAD R0, R2, 0x200, R19 ;  /* 0x0000020002007824 */ /* 0x000fe200078e0213 */
        /* <DEDUP_REMOVED lines=18> */
.L_x_2267:
[----:B------:R-:W0:Y:S02]  /*83e0*/  F2I.S64.TRUNC R22, R22 ;  /* 0x0000001600167311 */ /* 0x000e24000020d900 */
[----:B0-----:R-:W-:-:S05]  /*83f0*/  IMAD.MOV.U32 R3, RZ, RZ, R22 ;  /* 0x000000ffff037224 */ /* 0x001fca00078e0016 */
[----:B------:R0:W-:Y:S01]  /*8400*/  STG.E.U8 [R8.64], R3 ;  /* 0x0000000308007986 */ /* 0x0001e2000c101124 */
[----:B------:R-:W-:Y:S05]  /*8410*/  BRA `(.L_x_2269) ;  /* 0x00000d3000007947 */ /* 0x000fea0003800000 */
.L_x_2266:
        /* <DEDUP_REMOVED lines=9> */
.L_x_2271:
[----:B------:R-:W0:Y:S02]  /*84b0*/  F2I.FTZ.TRUNC.NTZ R3, R22 ;  /* 0x0000001600037305 */ /* 0x000e24000021f100 */
[----:B0-----:R0:W-:Y:S01]  /*84c0*/  STG.E [R8.64], R3 ;  /* 0x0000000308007986 */ /* 0x0011e2000c101924 */
[----:B------:R-:W-:Y:S05]  /*84d0*/  BRA `(.L_x_2269) ;  /* 0x00000c7000007947 */ /* 0x000fea0003800000 */
.L_x_2270:
[----:B------:R-:W0:Y:S02]  /*84e0*/  F2I.FTZ.TRUNC.NTZ R3, R22 ;  /* 0x0000001600037305 */ /* 0x000e24000021f100 */
[----:B0-----:R0:W-:Y:S01]  /*84f0*/  STG.E.U16 [R8.64], R3 ;  /* 0x0000000308007986 */ /* 0x0011e2000c101524 */
[----:B------:R-:W-:Y:S05]  /*8500*/  BRA `(.L_x_2269) ;  /* 0x00000c4000007947 */ /* 0x000fea0003800000 */
.L_x_2265:
        /* <DEDUP_REMOVED lines=8> */
.L_x_2273:
[----:B------:R-:W-:-:S05]  /*8590*/  F2FP.PACK_AB R22, RZ, R22 ;  /* 0x00000016ff16723e */ /* 0x000fca00000000ff */
[----:B------:R0:W-:Y:S01]  /*85a0*/  STG.E.U16 [R8.64], R22 ;  /* 0x0000001608007986 */ /* 0x0001e2000c101524 */
[----:B------:R-:W-:Y:S05]  /*85b0*/  BRA `(.L_x_2269) ;  /* 0x00000b9000007947 */ /* 0x000fea0003800000 */
.L_x_2272:
        /* <DEDUP_REMOVED lines=9> */
.L_x_2275:
[----:B------:R-:W-:-:S04]  /*8650*/  F2FP.PACK_AB R3, RZ, R22 ;  /* 0x00000016ff03723e */ /* 0x000fc800000000ff */
[----:B------:R-:W-:-:S05]  /*8660*/  PRMT R3, R3, 0x5410, RZ ;  /* 0x0000541003037816 */ /* 0x000fca00000000ff */
[----:B------:R0:W-:Y:S01]  /*8670*/  STG.E [R8.64], R3 ;  /* 0x0000000308007986 */ /* 0x0001e2000c101924 */
[----:B------:R-:W-:Y:S05]  /*8680*/  BRA `(.L_x_2269) ;  /* 0x00000ac000007947 */ /* 0x000fea0003800000 */
.L_x_2274:
[----:B------:R-:W-:-:S06]  /*8690*/  FMUL.FTZ R4, R22, 1 ;  /* 0x3f80000016047820 */ /* 0x000fcc0000410000 */
[----:B------:R-:W0:Y:S02]  /*86a0*/  F2F.F64.F32 R4, R4 ;  /* 0x0000000400047310 */ /* 0x000e240000201800 */
[----:B0-----:R0:W-:Y:S01]  /*86b0*/  STG.E.64 [R8.64], R4 ;  /* 0x0000000408007986 */ /* 0x0011e2000c101b24 */
[----:B------:R-:W-:Y:S05]  /*86c0*/  BRA `(.L_x_2269) ;  /* 0x00000a8000007947 */ /* 0x000fea0003800000 */
.L_x_2264:
        /* <DEDUP_REMOVED lines=12> */
.L_x_2278:
[----:B------:R-:W-:Y:S01]  /*8790*/  FMUL.FTZ R4, R22, 1 ;  /* 0x3f80000016047820 */ /* 0x000fe20000410000 */
[----:B------:R-:W-:-:S05]  /*87a0*/  CS2R R6, SRZ ;  /* 0x0000000000067805 */ /* 0x000fca000001ff00 */
[----:B------:R-:W0:Y:S02]  /*87b0*/  F2F.F64.F32 R4, R4 ;  /* 0x0000000400047310 */ /* 0x000e240000201800 */
[----:B0-----:R0:W-:Y:S01]  /*87c0*/  STG.E.128 [R8.64], R4 ;  /* 0x0000000408007986 */ /* 0x0011e2000c101d24 */
[----:B------:R-:W-:Y:S05]  /*87d0*/  BRA `(.L_x_2269) ;  /* 0x0000097000007947 */ /* 0x000fea0003800000 */
.L_x_2277:
        /* <DEDUP_REMOVED lines=20> */
.L_x_2282:
[----:B------:R-:W-:Y:S05]  /*8920*/  BSYNC B0 ;  /* 0x0000000000007941 */ /* 0x000fea0003800000 */
.L_x_2281:
[----:B------:R-:W-:-:S05]  /*8930*/  LOP3.LUT R5, R0, R5, RZ, 0xfc, !PT ;  /* 0x0000000500057212 */ /* 0x000fca00078efcff */
[----:B------:R0:W-:Y:S01]  /*8940*/  STG.E.U8 [R8.64], R5 ;  /* 0x0000000508007986 */ /* 0x0001e2000c101124 */
[----:B------:R-:W-:Y:S05]  /*8950*/  BRA `(.L_x_2269) ;  /* 0x000007f000007947 */ /* 0x000fea0003800000 */
.L_x_2280:
        /* <DEDUP_REMOVED lines=12> */
.L_x_2284:
[----:B------:R-:W-:Y:S01]  /*8a20*/  IMAD.MOV.U32 R0, RZ, RZ, 0x7f ;  /* 0x0000007fff007424 */ /* 0x000fe200078e00ff */
[----:B------:R-:W-:-:S04]  /*8a30*/  ISETP.GT.U32.AND P0, PT, R4, 0x7f800000, PT ;  /* 0x7f8000000400780c */ /* 0x000fc80003f04070 */
[----:B------:R-:W-:-:S04]  /*8a40*/  SEL R0, R0, 0x7c, P0 ;  /* 0x0000007c00007807 */ /* 0x000fc80000000000 */
.L_x_2285:
[----:B------:R-:W-:Y:S05]  /*8a50*/  BSYNC B0 ;  /* 0x0000000000007941 */ /* 0x000fea0003800000 */
.L_x_2283:
[----:B------:R-:W-:-:S04]  /*8a60*/  LOP3.LUT R22, R22, 0x80000000, RZ, 0xc0, !PT ;  /* 0x8000000016167812 */ /* 0x000fc800078ec0ff */
[----:B------:R-:W-:-:S04]  /*8a70*/  SHF.R.U32.HI R3, RZ, 0x18, R22 ;  /* 0x00000018ff037819 */ /* 0x000fc80000011616 */
[----:B------:R-:W-:-:S05]  /*8a80*/  LOP3.LUT R3, R0, R3, RZ, 0xfc, !PT ;  /* 0x0000000300037212 */ /* 0x000fca00078efcff */
[----:B------:R0:W-:Y:S01]  /*8a90*/  STG.E.U8 [R8.64], R3 ;  /* 0x0000000308007986 */ /* 0x0001e2000c101124 */
[----:B------:R-:W-:Y:S05]  /*8aa0*/  BRA `(.L_x_2269) ;  /* 0x000006a000007947 */ /* 0x000fea0003800000 */
.L_x_2279:
[----:B------:R-:W-:-:S05]  /*8ab0*/  F2FP.BF16.PACK_AB R22, RZ, R22 ;  /* 0x00000016ff16723e */ /* 0x000fca00000010ff */
[----:B------:R0:W-:Y:S01]  /*8ac0*/  STG.E.U16 [R8.64], R22 ;  /* 0x0000001608007986 */ /* 0x0001e2000c101524 */
[----:B------:R-:W-:Y:S05]  /*8ad0*/  BRA `(.L_x_2269) ;  /* 0x0000067000007947 */ /* 0x000fea0003800000 */
.L_x_2276:
        /* <DEDUP_REMOVED lines=11> */
.L_x_2288:
        /* <DEDUP_REMOVED lines=16> */
.L_x_2291:
[----:B------:R-:W-:-:S04]  /*8c90*/  LOP3.LUT R22, R22, 0x80000000, RZ, 0xc0, !PT ;  /* 0x8000000016167812 */ /* 0x000fc800078ec0ff */
[----:B------:R-:W-:-:S04]  /*8ca0*/  SHF.R.U32.HI R3, RZ, 0x18, R22 ;  /* 0x00000018ff037819 */ /* 0x000fc80000011616 */
[----:B------:R-:W-:-:S04]  /*8cb0*/  LOP3.LUT R0, R0, R3, RZ, 0xfc, !PT ;  /* 0x0000000300007212 */ /* 0x000fc800078efcff */
[----:B------:R-:W-:Y:S02]  /*8cc0*/  PRMT R4, R0, 0x7610, R4 ;  /* 0x0000761000047816 */ /* 0x000fe40000000004 */
.L_x_2290:
[----:B------:R-:W-:Y:S05]  /*8cd0*/  BSYNC B0 ;  /* 0x0000000000007941 */ /* 0x000fea0003800000 */
.L_x_2289:
[----:B------:R0:W-:Y:S01]  /*8ce0*/  STG.E.U8 [R8.64], R4 ;  /* 0x0000000408007986 */ /* 0x0001e2000c101124 */
[----:B------:R-:W-:Y:S05]  /*8cf0*/  BRA `(.L_x_2269) ;  /* 0x0000045000007947 */ /* 0x000fea0003800000 */
.L_x_2287:
        /* <DEDUP_REMOVED lines=16> */
.L_x_2294:
[----:B------:R-:W-:-:S04]  /*8e00*/  LOP3.LUT R22, R22, 0x80000000, RZ, 0xc0, !PT ;  /* 0x8000000016167812 */ /* 0x000fc800078ec0ff */
[----:B------:R-:W-:-:S04]  /*8e10*/  SHF.R.U32.HI R3, RZ, 0x18, R22 ;  /* 0x00000018ff037819 */ /* 0x000fc80000011616 */
[----:B------:R-:W-:-:S04]  /*8e20*/  LOP3.LUT R0, R0, R3, RZ, 0xfc, !PT ;  /* 0x0000000300007212 */ /* 0x000fc800078efcff */
[----:B------:R-:W-:Y:S02]  /*8e30*/  PRMT R4, R0, 0x7610, R4 ;  /* 0x0000761000047816 */ /* 0x000fe40000000004 */
.L_x_2293:
[----:B------:R-:W-:Y:S05]  /*8e40*/  BSYNC B0 ;  /* 0x0000000000007941 */ /* 0x000fea0003800000 */
.L_x_2292:
[----:B------:R0:W-:Y:S01]  /*8e50*/  STG.E.U8 [R8.64], R4 ;  /* 0x0000000408007986 */ /* 0x0001e2000c101124 */
[----:B------:R-:W-:Y:S05]  /*8e60*/  BRA `(.L_x_2269) ;  /* 0x000002e000007947 */ /* 0x000fea0003800000 */
.L_x_2286:
        /* <DEDUP_REMOVED lines=21> */
.L_x_2268:
        /* <DEDUP_REMOVED lines=20> */
.L_x_2296:
[----:B------:R-:W0:Y:S02]  /*9100*/  F2I.U64.TRUNC R22, R22 ;  /* 0x0000001600167311 */ /* 0x000e24000020d800 */
[----:B0-----:R0:W-:Y:S01]  /*9110*/  STG.E.64 [R8.64], R22 ;  /* 0x0000001608007986 */ /* 0x0011e2000c101b24 */
[----:B------:R-:W-:Y:S05]  /*9120*/  BRA `(.L_x_2269) ;  /* 0x0000002000007947 */ /* 0x000fea0003800000 */
.L_x_2295:
[----:B------:R-:W0:Y:S02]  /*9130*/  F2I.FTZ.U32.TRUNC.NTZ R3, R22 ;  /* 0x0000001600037305 */ /* 0x000e24000021f000 */
[----:B0-----:R0:W-:Y:S02]  /*9140*/  STG.E [R8.64], R3 ;  /* 0x0000000308007986 */ /* 0x0011e4000c101924 */
.L_x_2269:
[----:B------:R-:W-:-:S04]  /*9150*/  IADD3 R19, R19, 0x80, RZ ;  /* 0x0000008013137810 */ /* 0x000fc80007ffe0ff */
[----:B------:R-:W-:-:S13]  /*9160*/  ISETP.GE.AND P0, PT, R19, R16, PT ;  /* 0x000000101300720c */ /* 0x000fda0003f06270 */
[----:B------:R-:W-:Y:S05]  /*9170*/  @P0 BRA `(.L_x_2263) ;  /* 0x00000eb000000947 */ /* 0x000fea0003800000 */
[----:B------:R-:W-:Y:S01]  /*9180*/  IMAD R0, R2, 0x200, R19 ;  /* 0x0000020002007824 */ /* 0x000fe200078e0213 */
[----:B0-----:R-:W-:-:S03]  /*9190*/  PRMT R3, R17, 0x9910, RZ ;  /* 0x0000991011037816 */ /* 0x001fc600000000ff */
        /* <DEDUP_REMOVED lines=17> */
.L_x_2300:
[----:B------:R-:W0:Y:S02]  /*92b0*/  F2I.S64.TRUNC R24, R24 ;  /* 0x0000001800187311 */ /* 0x000e24000020d900 */
[----:B0-----:R-:W-:-:S05]  /*92c0*/  IMAD.MOV.U32 R3, RZ, RZ, R24 ;  /* 0x000000ffff037224 */ /* 0x001fca00078e0018 */
[----:B------:R0:W-:Y:S01]  /*92d0*/  STG.E.U8 [R8.64], R3 ;  /* 0x0000000308007986 */ /* 0x0001e2000c101124 */
[----:B------:R-:W-:Y:S05]  /*92e0*/  BRA `(.L_x_2302) ;  /* 0x00000d3000007947 */ /* 0x000fea0003800000 */
.L_x_2299:
        /* <DEDUP_REMOVED lines=9> */
.L_x_2304:
[----:B------:R-:W0:Y:S02]  /*9380*/  F2I.FTZ.TRUNC.NTZ R3, R24 ;  /* 0x0000001800037305 */ /* 0x000e24000021f100 */
[----:B0-----:R0:W-:Y:S01]  /*9390*/  STG.E [R8.64], R3 ;  /* 0x0000000308007986 */ /* 0x0011e2000c101924 */
[----:B------:R-:W-:Y:S05]  /*93a0*/  BRA `(.L_x_2302) ;  /* 0x00000c7000007947 */ /* 0x000fea0003800000 */
.L_x_2303:
[----:B------:R-:W0:Y:S02]  /*93b0*/  F2I.FTZ.TRUNC.NTZ R3, R24 ;  /* 0x0000001800037305 */ /* 0x000e24000021f100 */
[----:B0-----:R0:W-:Y:S01]  /*93c0*/  STG.E.U16 [R8.64], R3 ;  /* 0x0000000308007986 */ /* 0x0011e2000c101524 */
[----:B------:R-:W-:Y:S05]  /*93d0*/  BRA `(.L_x_2302) ;  /* 0x00000c4000007947 */ /* 0x000fea0003800000 */
.L_x_2298:
        /* <DEDUP_REMOVED lines=8> */
.L_x_2306:
[----:B------:R-:W-:-:S05]  /*9460*/  F2FP.PACK_AB R24, RZ, R24 ;  /* 0x00000018ff18723e */ /* 0x000fca00000000ff */
[----:B------:R0:W-:Y:S01]  /*9470*/  STG.E.U16 [R8.64], R24 ;  /* 0x0000001808007986 */ /* 0x0001e2000c101524 */
[----:B------:R-:W-:Y:S05]  /*9480*/  BRA `(.L_x_2302) ;  /* 0x00000b9000007947 */ /* 0x000fea0003800000 */
.L_x_2305:
        /* <DEDUP_REMOVED lines=9> */
.L_x_2308:
[----:B------:R-:W-:-:S04]  /*9520*/  F2FP.PACK_AB R3, RZ, R24 ;  /* 0x00000018ff03723e */ /* 0x000fc800000000ff */
[----:B------:R-:W-:-:S05]  /*9530*/  PRMT R3, R3, 0x5410, RZ ;  /* 0x0000541003037816 */ /* 0x000fca00000000ff */
[----:B------:R0:W-:Y:S01]  /*9540*/  STG.E [R8.64], R3 ;  /* 0x0000000308007986 */ /* 0x0001e2000c101924 */
[----:B------:R-:W-:Y:S05]  /*9550*/  BRA `(.L_x_2302) ;  /* 0x00000ac000007947 */ /* 0x000fea0003800000 */
.L_x_2307:
[----:B------:R-:W-:-:S06]  /*9560*/  FMUL.FTZ R4, R24, 1 ;  /* 0x3f80000018047820 */ /* 0x000fcc0000410000 */
[----:B------:R-:W0:Y:S02]  /*9570*/  F2F.F64.F32 R4, R4 ;  /* 0x0000000400047310 */ /* 0x000e240000201800 */
[----:B0-----:R0:W-:Y:S01]  /*9580*/  STG.E.64 [R8.64], R4 ;  /* 0x0000000408007986 */ /* 0x0011e2000c101b24 */
[----:B------:R-:W-:Y:S05]  /*9590*/  BRA `(.L_x_2302) ;  /* 0x00000a8000007947 */ /* 0x000fea0003800000 */
.L_x_2297:
        /* <DEDUP_REMOVED lines=12> */
.L_x_2311:
[----:B------:R-:W-:Y:S01]  /*9660*/  FMUL.FTZ R4, R24, 1 ;  /* 0x3f80000018047820 */ /* 0x000fe20000410000 */
[----:B------:R-:W-:-:S05]  /*9670*/  CS2R R6, SRZ ;  /* 0x0000000000067805 */ /* 0x000fca000001ff00 */
[----:B------:R-:W0:Y:S02]  /*9680*/  F2F.F64.F32 R4, R4 ;  /* 0x0000000400047310 */ /* 0x000e240000201800 */
[----:B0-----:R0:W-:Y:S01]  /*9690*/  STG.E.128 [R8.64], R4 ;  /* 0x0000000408007986 */ /* 0x0011e2000c101d24 */
[----:B------:R-:W-:Y:S05]  /*96a0*/  BRA `(.L_x_2302) ;  /* 0x0000097000007947 */ /* 0x000fea0003800000 */
.L_x_2310:
        /* <DEDUP_REMOVED lines=20> */
.L_x_2315:
[----:B------:R-:W-:Y:S05]  /*97f0*/  BSYNC B0 ;  /* 0x0000000000007941 */ /* 0x000fea0003800000 */
.L_x_2314:
[----:B------:R-:W-:-:S05]  /*9800*/  LOP3.LUT R5, R0, R5, RZ, 0xfc, !PT ;  /* 0x0000000500057212 */ /* 0x000fca00078efcff */
[----:B------:R0:W-:Y:S01]  /*9810*/  STG.E.U8 [R8.64], R5 ;  /* 0x0000000508007986 */ /* 0x0001e2000c101124 */
[----:B------:R-:W-:Y:S05]  /*9820*/  BRA `(.L_x_2302) ;  /* 0x000007f000007947 */ /* 0x000fea0003800000 */
.L_x_2313:
        /* <DEDUP_REMOVED lines=12> */
.L_x_2317:
[----:B------:R-:W-:Y:S01]  /*98f0*/  IMAD.MOV.U32 R0, RZ, RZ, 0x7f ;  /* 0x0000007fff007424 */ /* 0x000fe200078e00ff */
[----:B------:R-:W-:-:S04]  /*9900*/  ISETP.GT.U32.AND P0, PT, R4, 0x7f800000, PT ;  /* 0x7f8000000400780c */ /* 0x000fc80003f04070 */
[----:B------:R-:W-:-:S04]  /*9910*/  SEL R0, R0, 0x7c, P0 ;  /* 0x0000007c00007807 */ /* 0x000fc80000000000 */
.L_x_2318:
[----:B------:R-:W-:Y:S05]  /*9920*/  BSYNC B0 ;  /* 0x0000000000007941 */ /* 0x000fea0003800000 */
.L_x_2316:
[----:B------:R-:W-:-:S04]  /*9930*/  LOP3.LUT R24, R24, 0x80000000, RZ, 0xc0, !PT ;  /* 0x8000000018187812 */ /* 0x000fc800078ec0ff */
[----:B------:R-:W-:-:S04]  /*9940*/  SHF.R.U32.HI R3, RZ, 0x18, R24 ;  /* 0x00000018ff037819 */ /* 0x000fc80000011618 */
[----:B------:R-:W-:-:S05]  /*9950*/  LOP3.LUT R3, R0, R3, RZ, 0xfc, !PT ;  /* 0x0000000300037212 */ /* 0x000fca00078efcff */
[----:B------:R0:W-:Y:S01]  /*9960*/  STG.E.U8 [R8.64], R3 ;  /* 0x0000000308007986 */ /* 0x0001e2000c101124 */
[----:B------:R-:W-:Y:S05]  /*9970*/  BRA `(.L_x_2302) ;  /* 0x000006a000007947 */ /* 0x000fea0003800000 */
.L_x_2312:
[----:B------:R-:W-:-:S05]  /*9980*/  F2FP.BF16.PACK_AB R24, RZ, R24 ;  /* 0x00000018ff18723e */ /* 0x000fca00000010ff */
[----:B------:R0:W-:Y:S01]  /*9990*/  STG.E.U16 [R8.64], R24 ;  /* 0x0000001808007986 */ /* 0x0001e2000c101524 */
[----:B------:R-:W-:Y:S05]  /*99a0*/  BRA `(.L_x_2302) ;  /* 0x0000067000007947 */ /* 0x000fea0003800000 */
.L_x_2309:
        /* <DEDUP_REMOVED lines=11> */
.L_x_2321:
        /* <DEDUP_REMOVED lines=16> */
.L_x_2324:
[----:B------:R-:W-:-:S04]  /*9b60*/  LOP3.LUT R24, R24, 0x80000000, RZ, 0xc0, !PT ;  /* 0x8000000018187812 */ /* 0x000fc800078ec0ff */
[----:B------:R-:W-:-:S04]  /*9b70*/  SHF.R.U32.HI R3, RZ, 0x18, R24 ;  /* 0x00000018ff037819 */ /* 0x000fc80000011618 */
[----:B------:R-:W-:-:S04]  /*9b80*/  LOP3.LUT R0, R0, R3, RZ, 0xfc, !PT ;  /* 0x0000000300007212 */ /* 0x000fc800078efcff */
[----:B------:R-:W-:Y:S02]  /*9b90*/  PRMT R4, R0, 0x7610, R4 ;  /* 0x0000761000047816 */ /* 0x000fe40000000004 */
.L_x_2323:
[----:B------:R-:W-:Y:S05]  /*9ba0*/  BSYNC B0 ;  /* 0x0000000000007941 */ /* 0x000fea0003800000 */
.L_x_2322:
[----:B------:R0:W-:Y:S01]  /*9bb0*/  STG.E.U8 [R8.64], R4 ;  /* 0x0000000408007986 */ /* 0x0001e2000c101124 */
[----:B------:R-:W-:Y:S05]  /*9bc0*/  BRA `(.L_x_2302) ;  /* 0x0000045000007947 */ /* 0x000fea0003800000 */
.L_x_2320:
        /* <DEDUP_REMOVED lines=16> */
.L_x_2327:
[----:B------:R-:W-:-:S04]  /*9cd0*/  LOP3.LUT R24, R24, 0x80000000, RZ, 0xc0, !PT ;  /* 0x8000000018187812 */ /* 0x000fc800078ec0ff */
[----:B------:R-:W-:-:S04]  /*9ce0*/  SHF.R.U32.HI R3, RZ, 0x18, R24 ;  /* 0x00000018ff037819 */ /* 0x000fc80000011618 */
[----:B------:R-:W-:-:S04]  /*9cf0*/  LOP3.LUT R0, R0, R3, RZ, 0xfc, !PT ;  /* 0x0000000300007212 */ /* 0x000fc800078efcff */
[----:B------:R-:W-:Y:S02]  /*9d00*/  PRMT R4, R0, 0x7610, R4 ;  /* 0x0000761000047816 */ /* 0x000fe40000000004 */
.L_x_2326:
[----:B------:R-:W-:Y:S05]  /*9d10*/  BSYNC B0 ;  /* 0x0000000000007941 */ /* 0x000fea0003800000 */
.L_x_2325:
[----:B------:R0:W-:Y:S01]  /*9d20*/  STG.E.U8 [R8.64], R4 ;  /* 0x0000000408007986 */ /* 0x0001e2000c101124 */
[----:B------:R-:W-:Y:S05]  /*9d30*/  BRA `(.L_x_2302) ;  /* 0x000002e000007947 */ /* 0x000fea0003800000 */
.L_x_2319:
        /* <DEDUP_REMOVED lines=21> */
.L_x_2301:
        /* <DEDUP_REMOVED lines=20> */
.L_x_2329:
[----:B------:R-:W0:Y:S02]  /*9fd0*/  F2I.U64.TRUNC R24, R24 ;  /* 0x0000001800187311 */ /* 0x000e24000020d800 */
[----:B0-----:R0:W-:Y:S01]  /*9fe0*/  STG.E.64 [R8.64], R24 ;  /* 0x0000001808007986 */ /* 0x0011e2000c101b24 */
[----:B------:R-:W-:Y:S05]  /*9ff0*/  BRA `(.L_x_2302) ;  /* 0x0000002000007947 */ /* 0x000fea0003800000 */
.L_x_2328:
[----:B------:R-:W0:Y:S02]  /*a000*/  F2I.FTZ.U32.TRUNC.NTZ R3, R24 ;  /* 0x0000001800037305 */ /* 0x000e24000021f000 */
[----:B0-----:R0:W-:Y:S02]  /*a010*/  STG.E [R8.64], R3 ;  /* 0x0000000308007986 */ /* 0x0011e4000c101924 */
.L_x_2302:
[----:B------:R-:W-:Y:S02]  /*a020*/  IADD3 R19, R19, 0x80, RZ ;  /* 0x0000008013137810 */ /* 0x000fe40007ffe0ff */
.L_x_2263:
[----:B------:R-:W-:Y:S05]  /*a030*/  BSYNC B6 ;  /* 0x0000000000067941 */ /* 0x000fea0003800000 */
.L_x_2262:
[----:B------:R-:W-:-:S13]  /*a040*/  ISETP.GE.AND P0, PT, R19, R16, PT ;  /* 0x000000101300720c */ /* 0x000fda0003f06270 */
[----:B------:R-:W-:Y:S05]  /*a050*/  @P0 EXIT ;  /* 0x000000000000094d */ /* 0x000fea0003800000 */
[----:B------:R-:W-:Y:S01]  /*a060*/  PRMT R0, R17, 0x9910, RZ ;  /* 0x0000991011007816 */ /* 0x000fe200000000ff */
[----:B------:R-:W-:-:S03]  /*a070*/  IMAD R2, R2, 0x200, R19 ;  /* 0x0000020002027824 */ /* 0x000fc600078e0213 */
[----:B------:R-:W-:Y:S01]  /*a080*/  ISETP.GT.AND P1, PT, R0, 0x9, PT ;  /* 0x000000090000780c */ /* 0x000fe20003f24270 */
[----:B------:R-:W-:-:S05]  /*a090*/  IMAD R2, R2, c[0x0][0x1ac], RZ ;  /* 0x00006b0002027a24 */ /* 0x000fca00078e02ff */
[----:B------:R-:W-:-:S05]  /*a0a0*/  IADD3 R2, P0, R2, c[0x0][0x180], RZ ;  /* 0x0000600002027a10 */ /* 0x000fca0007f1e0ff */
[----:B0-----:R-:W-:Y:S02]  /*a0b0*/  IMAD.X R3, RZ, RZ, c[0x0][0x184], P0 ;  /* 0x00006100ff037624 */ /* 0x001fe400000e06ff */
        /* <DEDUP_REMOVED lines=12> */
.L_x_2333:
[----:B------:R-:W0:Y:S02]  /*a180*/  F2I.S64.TRUNC R18, R18 ;  /* 0x0000001200127311 */ /* 0x000e24000020d900 */
[----:B0-----:R-:W-:-:S05]  /*a190*/  IMAD.MOV.U32 R5, RZ, RZ, R18 ;  /* 0x000000ffff057224 */ /* 0x001fca00078e0012 */
[----:B------:R-:W-:Y:S01]  /*a1a0*/  STG.E.U8 [R2.64], R5 ;  /* 0x0000000502007986 */ /* 0x000fe2000c101124 */
[----:B------:R-:W-:Y:S05]  /*a1b0*/  EXIT ;  /* 0x000000000000794d */ /* 0x000fea0003800000 */
.L_x_2332:
        /* <DEDUP_REMOVED lines=9> */
.L_x_2336:
[----:B------:R-:W0:Y:S02]  /*a250*/  F2I.FTZ.TRUNC.NTZ R5, R18 ;  /* 0x0000001200057305 */ /* 0x000e24000021f100 */
[----:B0-----:R-:W-:Y:S01]  /*a260*/  STG.E [R2.64], R5 ;  /* 0x0000000502007986 */ /* 0x001fe2000c101924 */
[----:B------:R-:W-:Y:S05]  /*a270*/  EXIT ;  /* 0x000000000000794d */ /* 0x000fea0003800000 */
.L_x_2335:
[----:B------:R-:W0:Y:S02]  /*a280*/  F2I.FTZ.TRUNC.NTZ R5, R18 ;  /* 0x0000001200057305 */ /* 0x000e24000021f100 */
[----:B0-----:R-:W-:Y:S01]  /*a290*/  STG.E.U16 [R2.64], R5 ;  /* 0x0000000502007986 */ /* 0x001fe2000c101524 */
[----:B------:R-:W-:Y:S05]  /*a2a0*/  EXIT ;  /* 0x000000000000794d */ /* 0x000fea0003800000 */
.L_x_2331:
        /* <DEDUP_REMOVED lines=8> */
.L_x_2338:
[----:B------:R-:W-:-:S05]  /*a330*/  F2FP.PACK_AB R18, RZ, R18 ;  /* 0x00000012ff12723e */ /* 0x000fca00000000ff */
[----:B------:R-:W-:Y:S01]  /*a340*/  STG.E.U16 [R2.64], R18 ;  /* 0x0000001202007986 */ /* 0x000fe2000c101524 */
[----:B------:R-:W-:Y:S05]  /*a350*/  EXIT ;  /* 0x000000000000794d */ /* 0x000fea0003800000 */
.L_x_2337:
        /* <DEDUP_REMOVED lines=9> */
.L_x_2340:
[----:B------:R-:W-:-:S04]  /*a3f0*/  F2FP.PACK_AB R5, RZ, R18 ;  /* 0x00000012ff05723e */ /* 0x000fc800000000ff */
[----:B------:R-:W-:-:S05]  /*a400*/  PRMT R5, R5, 0x5410, RZ ;  /* 0x0000541005057816 */ /* 0x000fca00000000ff */
[----:B------:R-:W-:Y:S01]  /*a410*/  STG.E [R2.64], R5 ;  /* 0x0000000502007986 */ /* 0x000fe2000c101924 */
[----:B------:R-:W-:Y:S05]  /*a420*/  EXIT ;  /* 0x000000000000794d */ /* 0x000fea0003800000 */
.L_x_2339:
[----:B------:R-:W-:-:S06]  /*a430*/  FMUL.FTZ R4, R18, 1 ;  /* 0x3f80000012047820 */ /* 0x000fcc0000410000 */
[----:B------:R-:W0:Y:S02]  /*a440*/  F2F.F64.F32 R4, R4 ;  /* 0x0000000400047310 */ /* 0x000e240000201800 */
[----:B0-----:R-:W-:Y:S01]  /*a450*/  STG.E.64 [R2.64], R4 ;  /* 0x0000000402007986 */ /* 0x001fe2000c101b24 */
[----:B------:R-:W-:Y:S05]  /*a460*/  EXIT ;  /* 0x000000000000794d */ /* 0x000fea0003800000 */
.L_x_2330:
        /* <DEDUP_REMOVED lines=12> */
.L_x_2343:
[----:B------:R-:W-:Y:S01]  /*a530*/  FMUL.FTZ R4, R18, 1 ;  /* 0x3f80000012047820 */ /* 0x000fe20000410000 */
[----:B------:R-:W-:-:S05]  /*a540*/  CS2R R6, SRZ ;  /* 0x0000000000067805 */ /* 0x000fca000001ff00 */
[----:B------:R-:W0:Y:S02]  /*a550*/  F2F.F64.F32 R4, R4 ;  /* 0x0000000400047310 */ /* 0x000e240000201800 */
[----:B0-----:R-:W-:Y:S01]  /*a560*/  STG.E.128 [R2.64], R4 ;  /* 0x0000000402007986 */ /* 0x001fe2000c101d24 */
[----:B------:R-:W-:Y:S05]  /*a570*/  EXIT ;  /* 0x000000000000794d */ /* 0x000fea0003800000 */
.L_x_2342:
        /* <DEDUP_REMOVED lines=20> */
.L_x_2347:
[----:B------:R-:W-:Y:S05]  /*a6c0*/  BSYNC B0 ;  /* 0x0000000000007941 */ /* 0x000fea0003800000 */
.L_x_2346:
[----:B------:R-:W-:-:S05]  /*a6d0*/  LOP3.LUT R7, R0, R7, RZ, 0xfc, !PT ;  /* 0x0000000700077212 */ /* 0x000fca00078efcff */
[----:B------:R-:W-:Y:S01]  /*a6e0*/  STG.E.U8 [R2.64], R7 ;  /* 0x0000000702007986 */ /* 0x000fe2000c101124 */
[----:B------:R-:W-:Y:S05]  /*a6f0*/  EXIT ;  /* 0x000000000000794d */ /* 0x000fea0003800000 */
.L_x_2345:
[----:B------:R-:W-:Y:S01]  /*a700*/  LOP3.LUT R4, R18, 0x7fffffff, RZ, 0xc0, !PT ;  /* 0x7fffffff12047812 */ /* 0x000fe200078ec0ff */
[----:B------:R-:W-:Y:S03]  /*a710*/  BSSY B0, `(.L_x_2348) ;  /* 0x000000e000007945 */ /* 0x000fe60003800000 */
        /* <DEDUP_REMOVED lines=10> */
.L_x_2349:
[----:B------:R-:W-:Y:S01]  /*a7c0*/  IMAD.MOV.U32 R0, RZ, RZ, 0x7f ;  /* 0x0000007fff007424 */ /* 0x000fe200078e00ff */
[----:B------:R-:W-:-:S04]  /*a7d0*/  ISETP.GT.U32.AND P0, PT, R4, 0x7f800000, PT ;  /* 0x7f8000000400780c */ /* 0x000fc80003f04070 */
[----:B------:R-:W-:-:S04]  /*a7e0*/  SEL R0, R0, 0x7c, P0 ;  /* 0x0000007c00007807 */ /* 0x000fc80000000000 */
.L_x_2350:
[----:B------:R-:W-:Y:S05]  /*a7f0*/  BSYNC B0 ;  /* 0x0000000000007941 */ /* 0x000fea0003800000 */
.L_x_2348:
[----:B------:R-:W-:-:S04]  /*a800*/  LOP3.LUT R18, R18, 0x80000000, RZ, 0xc0, !PT ;  /* 0x8000000012127812 */ /* 0x000fc800078ec0ff */
[----:B------:R-:W-:-:S04]  /*a810*/  SHF.R.U32.HI R5, RZ, 0x18, R18 ;  /* 0x00000018ff057819 */ /* 0x000fc80000011612 */
[----:B------:R-:W-:-:S05]  /*a820*/  LOP3.LUT R5, R0, R5, RZ, 0xfc, !PT ;  /* 0x0000000500057212 */ /* 0x000fca00078efcff */
[----:B------:R-:W-:Y:S01]  /*a830*/  STG.E.U8 [R2.64], R5 ;  /* 0x0000000502007986 */ /* 0x000fe2000c101124 */
[----:B------:R-:W-:Y:S05]  /*a840*/  EXIT ;  /* 0x000000000000794d */ /* 0x000fea0003800000 */
.L_x_2344:
[----:B------:R-:W-:-:S05]  /*a850*/  F2FP.BF16.PACK_AB R18, RZ, R18 ;  /* 0x00000012ff12723e */ /* 0x000fca00000010ff */
[----:B------:R-:W-:Y:S01]  /*a860*/  STG.E.U16 [R2.64], R18 ;  /* 0x0000001202007986 */ /* 0x000fe2000c101524 */
[----:B------:R-:W-:Y:S05]  /*a870*/  EXIT ;  /* 0x000000000000794d */ /* 0x000fea0003800000 */
.L_x_2341:
        /* <DEDUP_REMOVED lines=11> */
.L_x_2353:
        /* <DEDUP_REMOVED lines=16> */
.L_x_2356:
[----:B------:R-:W-:-:S04]  /*aa30*/  LOP3.LUT R18, R18, 0x80000000, RZ, 0xc0, !PT ;  /* 0x8000000012127812 */ /* 0x000fc800078ec0ff */
[----:B------:R-:W-:-:S04]  /*aa40*/  SHF.R.U32.HI R5, RZ, 0x18, R18 ;  /* 0x00000018ff057819 */ /* 0x000fc80000011612 */
[----:B------:R-:W-:-:S04]  /*aa50*/  LOP3.LUT R4, R4, R5, RZ, 0xfc, !PT ;  /* 0x0000000504047212 */ /* 0x000fc800078efcff */
[----:B------:R-:W-:Y:S02]  /*aa60*/  PRMT R0, R4, 0x7610, R0 ;  /* 0x0000761004007816 */ /* 0x000fe40000000000 */
.L_x_2355:
[----:B------:R-:W-:Y:S05]  /*aa70*/  BSYNC B0 ;  /* 0x0000000000007941 */ /* 0x000fea0003800000 */
.L_x_2354:
[----:B------:R-:W-:Y:S01]  /*aa80*/  STG.E.U8 [R2.64], R0 ;  /* 0x0000000002007986 */ /* 0x000fe2000c101124 */
[----:B------:R-:W-:Y:S05]  /*aa90*/  EXIT ;  /* 0x000000000000794d */ /* 0x000fea0003800000 */
.L_x_2352:
        /* <DEDUP_REMOVED lines=16> */
.L_x_2359:
[----:B------:R-:W-:-:S04]  /*aba0*/  LOP3.LUT R18, R18, 0x80000000, RZ, 0xc0, !PT ;  /* 0x8000000012127812 */ /* 0x000fc800078ec0ff */
[----:B------:R-:W-:-:S04]  /*abb0*/  SHF.R.U32.HI R5, RZ, 0x18, R18 ;  /* 0x00000018ff057819 */ /* 0x000fc80000011612 */
[----:B------:R-:W-:-:S04]  /*abc0*/  LOP3.LUT R4, R4, R5, RZ, 0xfc, !PT ;  /* 0x0000000504047212 */ /* 0x000fc800078efcff */
[----:B------:R-:W-:Y:S02]  /*abd0*/  PRMT R0, R4, 0x7610, R0 ;  /* 0x0000761004007816 */ /* 0x000fe40000000000 */
.L_x_2358:
[----:B------:R-:W-:Y:S05]  /*abe0*/  BSYNC B0 ;  /* 0x0000000000007941 */ /* 0x000fea0003800000 */
.L_x_2357:
[----:B------:R-:W-:Y:S01]  /*abf0*/  STG.E.U8 [R2.64], R0 ;  /* 0x0000000002007986 */ /* 0x000fe2000c101124 */
[----:B------:R-:W-:Y:S05]  /*ac00*/  EXIT ;  /* 0x000000000000794d */ /* 0x000fea0003800000 */
.L_x_2351:
        /* <DEDUP_REMOVED lines=21> */
.L_x_2334:
        /* <DEDUP_REMOVED lines=20> */
.L_x_2361:
[----:B------:R-:W0:Y:S02]  /*aea0*/  F2I.U64.TRUNC R18, R18 ;  /* 0x0000001200127311 */ /* 0x000e24000020d800 */
[----:B0-----:R-:W-:Y:S01]  /*aeb0*/  STG.E.64 [R2.64], R18 ;  /* 0x0000001202007986 */ /* 0x001fe2000c101b24 */
[----:B------:R-:W-:Y:S05]  /*aec0*/  EXIT ;  /* 0x000000000000794d */ /* 0x000fea0003800000 */
.L_x_2360:
[----:B------:R-:W0:Y:S02]  /*aed0*/  F2I.FTZ.U32.TRUNC.NTZ R5, R18 ;  /* 0x0000001200057305 */ /* 0x000e24000021f000 */
[----:B0-----:R-:W-:Y:S01]  /*aee0*/  STG.E [R2.64], R5 ;  /* 0x0000000502007986 */ /* 0x001fe2000c101924 */
[----:B------:R-:W-:Y:S05]  /*aef0*/  EXIT ;  /* 0x000000000000794d */ /* 0x000fea0003800000 */
.L_x_2362:
        /* <DEDUP_REMOVED lines=16> */
.L_x_5461:


//--------------------- .text._ZN2at6native18elementwise_kernelILi128ELi2EZNS0_22gpu_kernel_impl_nocastIZZZNS0_68_GLOBAL__N__08176361_30_ActivationHardsigmoidKernel_cu_1520ed90_304427hardsigmoid_backward_kernelERNS_18TensorIteratorBaseEENKUlvE_clEvENKUlvE0_clEvEUlffE_EEvS5_RKT_EUliE_EEviT1_ --------------------------
	.section	.text._ZN2at6native18elementwise_kernelILi128ELi2EZNS0_22gpu_kernel_impl_nocastIZZZNS0_68_GLOBAL__N__08176361_30_ActivationHardsigmoidKernel_cu_1520ed90_304427hardsigmoid_backward_kernelERNS_18TensorIteratorBaseEENKUlvE_clEvENKUlvE0_clEvEUlffE_EEvS5_RKT_EUliE_EEviT1_,"ax",@progbits
	.sectioninfo	@"SHI_REGISTERS=14"
	.align	128
        .global         _ZN2at6native18elementwise_kernelILi128ELi2EZNS0_22gpu_kernel_impl_nocastIZZZNS0_68_GLOBAL__N__08176361_30_ActivationHardsigmoidKernel_cu_1520ed90_304427hardsigmoid_backward_kernelERNS_18TensorIteratorBaseEENKUlvE_clEvENKUlvE0_clEvEUlffE_EEvS5_RKT_EUliE_EEviT1_
        .type           _ZN2at6native18elementwise_kernelILi128ELi2EZNS0_22gpu_kernel_impl_nocastIZZZNS0_68_GLOBAL__N__08176361_30_ActivationHardsigmoidKernel_cu_1520ed90_304427hardsigmoid_backward_kernelERNS_18TensorIteratorBaseEENKUlvE_clEvENKUlvE0_clEvEUlffE_EEvS5_RKT_EUliE_EEviT1_,@function
        .size           _ZN2at6native18elementwise_kernelILi128ELi2EZNS0_22gpu_kernel_impl_nocastIZZZNS0_68_GLOBAL__N__08176361_30_ActivationHardsigmoidKernel_cu_1520ed90_304427hardsigmoid_backward_kernelERNS_18TensorIteratorBaseEENKUlvE_clEvENKUlvE0_clEvEUlffE_EEvS5_RKT_EUliE_EEviT1_,(.L_x_5462 - _ZN2at6native18elementwise_kernelILi128ELi2EZNS0_22gpu_kernel_impl_nocastIZZZNS0_68_GLOBAL__N__08176361_30_ActivationHardsigmoidKernel_cu_1520ed90_304427hardsigmoid_backward_kernelERNS_18TensorIteratorBaseEENKUlvE_clEvENKUlvE0_clEvEUlffE_EEvS5_RKT_EUliE_EEviT1_)
        .other          _ZN2at6native18elementwise_kernelILi128ELi2EZNS0_22gpu_kernel_impl_nocastIZZZNS0_68_GLOBAL__N__08176361_30_ActivationHardsigmoidKernel_cu_1520ed90_304427hardsigmoid_backward_kernelERNS_18TensorIteratorBaseEENKUlvE_clEvENKUlvE0_clEvEUlffE_EEvS5_RKT_EUliE_EEviT1_,@"STO_CUDA_ENTRY STV_DEFAULT"
_ZN2at6native18elementwise_kernelILi128ELi2EZNS0_22gpu_kernel_impl_nocastIZZZNS0_68_GLOBAL__N__08176361_30_ActivationHardsigmoidKernel_cu_1520ed90_304427hardsigmoid_backward_kernelERNS_18TensorIteratorBaseEENKUlvE_clEvENKUlvE0_clEvEUlffE_EEvS5_RKT_EUliE_EEviT1_:
.text._ZN2at6native18elementwise_kernelILi128ELi2EZNS0_22gpu_kernel_impl_nocastIZZZNS0_68_GLOBAL__N__08176361_30_ActivationHardsigmoidKernel_cu_1520ed90_304427hardsigmoid_backward_kernelERNS_18TensorIteratorBaseEENKUlvE_clEvENKUlvE0_clEvEUlffE_EEvS5_RKT_EUliE_EEviT1_:
[----:B------:R-:W-:Y:S02]  /*0000*/  MOV R1, c[0x0][0x28] ;  /* 0x00000a0000017a02 */ /* 0x000fe40000000f00 */
[----:B------:R-:W0:Y:S01]  /*0010*/  S2R R0, SR_CTAID.X ;  /* 0x0000000000007919 */ /* 0x000e220000002500 */
[----:B------:R-:W-:Y:S01]  /*0020*/  ULDC.64 UR4, c[0x0][0x118] ;  /* 0x0000460000047ab9 */ /* 0x000fe20000000a00 */
[----:B------:R-:W-:Y:S02]  /*0030*/  BSSY B0, `(.L_x_2363) ;  /* 0x0000112000007945 */ /* 0x000fe40003800000 */
[----:B------:R-:W0:Y:S02]  /*0040*/  S2R R3, SR_TID.X ;  /* 0x0000000000037919 */ /* 0x000e240000002100 */
[----:B0-----:R-:W-:-:S04]  /*0050*/  LEA R0, R0, R3, 0x8 ;  /* 0x0000000300007211 */ /* 0x001fc800078e40ff */
[----:B------:R-:W-:Y:S02]  /*0060*/  ISETP.GE.AND P0, PT, R0, c[0x0][0x160], PT ;  /* 0x0000580000007a0c */ /* 0x000fe40003f06270 */
[----:B------:R-:W-:-:S11]  /*0070*/  MOV R9, R0 ;  /* 0x0000000000097202 */ /* 0x000fd60000000f00 */
        /* <DEDUP_REMOVED lines=254> */
.L_x_2365:
[----:B------:R-:W-:Y:S02]  /*1060*/  IADD3 R4, P1, R4, c[0x0][0x3d8], RZ ;  /* 0x0000f60004047a10 */ /* 0x000fe40007f3e0ff */
[----:B------:R-:W-:Y:S02]  /*1070*/  IADD3 R6, P0, R3, c[0x0][0x3d0], RZ ;  /* 0x0000f40003067a10 */ /* 0x000fe40007f1e0ff */
[----:B------:R-:W-:Y:S02]  /*1080*/  IADD3.X R5, RZ, c[0x0][0x3dc], RZ, P1, !PT ;  /* 0x0000f700ff057a10 */ /* 0x000fe40000ffe4ff */
[----:B------:R-:W-:-:S03]  /*1090*/  IADD3.X R7, RZ, c[0x0][0x3d4], RZ, P0, !PT ;  /* 0x0000f500ff077a10 */ /* 0x000fc600007fe4ff */
[----:B------:R-:W2:Y:S04]  /*10a0*/  LDG.E R4, [R4.64] ;  /* 0x0000000404047981 */ /* 0x000ea8000c1e1900 */
[----:B------:R-:W3:Y:S01]  /*10b0*/  LDG.E R6, [R6.64] ;  /* 0x0000000406067981 */ /* 0x000ee2000c1e1900 */
[----:B------:R-:W-:Y:S02]  /*10c0*/  IADD3 R2, P1, R2, c[0x0][0x3c8], RZ ;  /* 0x0000f20002027a10 */ /* 0x000fe40007f3e0ff */
[----:B------:R-:W-:Y:S02]  /*10d0*/  IADD3 R9, R0, 0x80, RZ ;  /* 0x0000008000097810 */ /* 0x000fe40007ffe0ff */
[----:B------:R-:W-:Y:S02]  /*10e0*/  IADD3.X R3, RZ, c[0x0][0x3cc], RZ, P1, !PT ;  /* 0x0000f300ff037a10 */ /* 0x000fe40000ffe4ff */
[----:B--2---:R-:W-:-:S02]  /*10f0*/  FSETP.GT.FTZ.AND P0, PT, R4, -3, PT ;  /* 0xc04000000400780b */ /* 0x004fc40003f14000 */
[----:B------:R-:W-:Y:S01]  /*1100*/  FSETP.GEU.FTZ.AND P2, PT, R4, 3, PT ;  /* 0x404000000400780b */ /* 0x000fe20003f5e000 */
[----:B---3--:R-:W-:-:S03]  /*1110*/  FMUL.FTZ R8, R6, 0.16666667163372039795 ;  /* 0x3e2aaaab06087820 */ /* 0x008fc60000410000 */
[----:B------:R-:W-:-:S04]  /*1120*/  PLOP3.LUT P0, PT, P0, P2, PT, 0x20, 0x0 ;  /* 0x000000000000781c */ /* 0x000fc80000704470 */
[----:B------:R-:W-:-:S05]  /*1130*/  FSEL R11, R8, RZ, P0 ;  /* 0x000000ff080b7208 */ /* 0x000fca0000000000 */
[----:B------:R0:W-:Y:S04]  /*1140*/  STG.E [R2.64], R11 ;  /* 0x0000000b02007986 */ /* 0x0001e8000c101904 */
.L_x_2364:
[----:B------:R-:W-:Y:S05]  /*1150*/  BSYNC B0 ;  /* 0x0000000000007941 */ /* 0x000fea0003800000 */
.L_x_2363:
        /* <DEDUP_REMOVED lines=255> */
.L_x_2366:
[----:B------:R-:W-:Y:S02]  /*2150*/  IADD3 R4, P1, R3, c[0x0][0x3d8], RZ ;  /* 0x0000f60003047a10 */ /* 0x000fe40007f3e0ff */
[----:B------:R-:W-:Y:S02]  /*2160*/  IADD3 R2, P0, R2, c[0x0][0x3d0], RZ ;  /* 0x0000f40002027a10 */ /* 0x000fe40007f1e0ff */
[----:B------:R-:W-:Y:S02]  /*2170*/  IADD3.X R5, RZ, c[0x0][0x3dc], RZ, P1, !PT ;  /* 0x0000f700ff057a10 */ /* 0x000fe40000ffe4ff */
[----:B------:R-:W-:-:S03]  /*2180*/  IADD3.X R3, RZ, c[0x0][0x3d4], RZ, P0, !PT ;  /* 0x0000f500ff037a10 */ /* 0x000fc600007fe4ff */
[----:B------:R-:W2:Y:S04]  /*2190*/  LDG.E R4, [R4.64] ;  /* 0x0000000404047981 */ /* 0x000ea8000c1e1900 */
[----:B------:R-:W3:Y:S01]  /*21a0*/  LDG.E R2, [R2.64] ;  /* 0x0000000402027981 */ /* 0x000ee2000c1e1900 */
[----:B------:R-:W-:-:S04]  /*21b0*/  IADD3 R6, P1, R0, c[0x0][0x3c8], RZ ;  /* 0x0000f20000067a10 */ /* 0x000fc80007f3e0ff */
[----:B------:R-:W-:Y:S02]  /*21c0*/  IADD3.X R7, RZ, c[0x0][0x3cc], RZ, P1, !PT ;  /* 0x0000f300ff077a10 */ /* 0x000fe40000ffe4ff */
[C---:B--2---:R-:W-:Y:S02]  /*21d0*/  FSETP.GT.FTZ.AND P0, PT, R4.reuse, -3, PT ;  /* 0xc04000000400780b */ /* 0x044fe40003f14000 */
[----:B------:R-:W-:Y:S01]  /*21e0*/  FSETP.GEU.FTZ.AND P2, PT, R4, 3, PT ;  /* 0x404000000400780b */ /* 0x000fe20003f5e000 */
[----:B---3--:R-:W-:-:S03]  /*21f0*/  FMUL.FTZ R0, R2, 0.16666667163372039795 ;  /* 0x3e2aaaab02007820 */ /* 0x008fc60000410000 */
[----:B------:R-:W-:-:S04]  /*2200*/  PLOP3.LUT P0, PT, P0, P2, PT, 0x20, 0x0 ;  /* 0x000000000000781c */ /* 0x000fc80000704470 */
[----:B------:R-:W-:-:S05]  /*2210*/  FSEL R9, R0, RZ, P0 ;  /* 0x000000ff00097208 */ /* 0x000fca0000000000 */
[----:B------:R-:W-:Y:S01]  /*2220*/  STG.E [R6.64], R9 ;  /* 0x0000000906007986 */ /* 0x000fe2000c101904 */
[----:B------:R-:W-:Y:S05]  /*2230*/  EXIT ;  /* 0x000000000000794d */ /* 0x000fea0003800000 */
.L_x_2367:
        /* <DEDUP_REMOVED lines=12> */
.L_x_5462:


//--------------------- .text._ZN2at6native27unrolled_elementwise_kernelIZZZNS0_68_GLOBAL__N__08176361_30_ActivationHardsigmoidKernel_cu_1520ed90_304427hardsigmoid_backward_kernelERNS_18TensorIteratorBaseEENKUlvE_clEvENKUlvE0_clEvEUlffE_St5arrayIPcLm3EELi4E23TrivialOffsetCalculatorILi2EjESB_ILi1EjENS0_6memory15LoadWithoutCastENSE_16StoreWithoutCastEEEviT_T0_T2_T3_T4_T5_ --------------------------
	.section	.text._ZN2at6native27unrolled_elementwise_kernelIZZZNS0_68_GLOBAL__N__08176361_30_ActivationHardsigmoidKernel_cu_1520ed90_304427hardsigmoid_backward_kernelERNS_18TensorIteratorBaseEENKUlvE_clEvENKUlvE0_clEvEUlffE_St5arrayIPcLm3EELi4E23TrivialOffsetCalculatorILi2EjESB_ILi1EjENS0_6memory15LoadWithoutCastENSE_16StoreWithoutCastEEEviT_T0_T2_T3_T4_T5_,"ax",@progbits
	.sectioninfo	@"SHI_REGISTERS=25"
	.align	128
        .global         _ZN2at6native27unrolled_elementwise_kernelIZZZNS0_68_GLOBAL__N__08176361_30_ActivationHardsigmoidKernel_cu_1520ed90_304427hardsigmoid_backward_kernelERNS_18TensorIteratorBaseEENKUlvE_clEvENKUlvE0_clEvEUlffE_St5arrayIPcLm3EELi4E23TrivialOffsetCalculatorILi2EjESB_ILi1EjENS0_6memory15LoadWithoutCastENSE_16StoreWithoutCastEEEviT_T0_T2_T3_T4_T5_
        .type           _ZN2at6native27unrolled_elementwise_kernelIZZZNS0_68_GLOBAL__N__08176361_30_ActivationHardsigmoidKernel_cu_1520ed90_304427hardsigmoid_backward_kernelERNS_18TensorIteratorBaseEENKUlvE_clEvENKUlvE0_clEvEUlffE_St5arrayIPcLm3EELi4E23TrivialOffsetCalculatorILi2EjESB_ILi1EjENS0_6memory15LoadWithoutCastENSE_16StoreWithoutCastEEEviT_T0_T2_T3_T4_T5_,@function
        .size           _ZN2at6native27unrolled_elementwise_kernelIZZZNS0_68_GLOBAL__N__08176361_30_ActivationHardsigmoidKernel_cu_1520ed90_304427hardsigmoid_backward_kernelERNS_18TensorIteratorBaseEENKUlvE_clEvENKUlvE0_clEvEUlffE_St5arrayIPcLm3EELi4E23TrivialOffsetCalculatorILi2EjESB_ILi1EjENS0_6memory15LoadWithoutCastENSE_16StoreWithoutCastEEEviT_T0_T2_T3_T4_T5_,(.L_x_5463 - _ZN2at6native27unrolled_elementwise_kernelIZZZNS0_68_GLOBAL__N__08176361_30_ActivationHardsigmoidKernel_cu_1520ed90_304427hardsigmoid_backward_kernelERNS_18TensorIteratorBaseEENKUlvE_clEvENKUlvE0_clEvEUlffE_St5arrayIPcLm3EELi4E23TrivialOffsetCalculatorILi2EjESB_ILi1EjENS0_6memory15LoadWithoutCastENSE_16StoreWithoutCastEEEviT_T0_T2_T3_T4_T5_)
        .other          _ZN2at6native27unrolled_elementwise_kernelIZZZNS0_68_GLOBAL__N__08176361_30_ActivationHardsigmoidKernel_cu_1520ed90_304427hardsigmoid_backward_kernelERNS_18TensorIteratorBaseEENKUlvE_clEvENKUlvE0_clEvEUlffE_St5arrayIPcLm3EELi4E23TrivialOffsetCalculatorILi2EjESB_ILi1EjENS0_6memory15LoadWithoutCastENSE_16StoreWithoutCastEEEviT_T0_T2_T3_T4_T5_,@"STO_CUDA_ENTRY STV_DEFAULT"
_ZN2at6native27unrolled_elementwise_kernelIZZZNS0_68_GLOBAL__N__08176361_30_ActivationHardsigmoidKernel_cu_1520ed90_304427hardsigmoid_backward_kernelERNS_18TensorIteratorBaseEENKUlvE_clEvENKUlvE0_clEvEUlffE_St5arrayIPcLm3EELi4E23TrivialOffsetCalculatorILi2EjESB_ILi1EjENS0_6memory15LoadWithoutCastENSE_16StoreWithoutCastEEEviT_T0_T2_T3_T4_T5_:
.text._ZN2at6native27unrolled_elementwise_kernelIZZZNS0_68_GLOBAL__N__08176361_30_ActivationHardsigmoidKernel_cu_1520ed90_304427hardsigmoid_backward_kernelERNS_18TensorIteratorBaseEENKUlvE_clEvENKUlvE0_clEvEUlffE_St5arrayIPcLm3EELi4E23TrivialOffsetCalculatorILi2EjESB_ILi1EjENS0_6memory15LoadWithoutCastENSE_16StoreWithoutCastEEEviT_T0_T2_T3_T4_T5_:
[----:B------:R-:W-:Y:S02]  /*0000*/  IMAD.MOV.U32 R1, RZ, RZ, c[0x0][0x28] ;  /* 0x00000a00ff017624 */ /* 0x000fe400078e00ff */
[----:B------:R-:W0:Y:S01]  /*0010*/  S2R R0, SR_CTAID.X ;  /* 0x0000000000007919 */ /* 0x000e220000002500 */
[----:B------:R-:W-:Y:S01]  /*0020*/  IMAD.MOV.U32 R5, RZ, RZ, -0x200 ;  /* 0xfffffe00ff057424 */ /* 0x000fe200078e00ff */
[----:B------:R-:W-:Y:S01]  /*0030*/  ULDC.64 UR4, c[0x0][0x118] ;  /* 0x0000460000047ab9 */ /* 0x000fe20000000a00 */
[----:B------:R-:W-:Y:S01]  /*0040*/  IMAD.MOV.U32 R20, RZ, RZ, RZ ;  /* 0x000000ffff147224 */ /* 0x000fe200078e00ff */
[----:B------:R-:W1:Y:S01]  /*0050*/  S2R R3, SR_TID.X ;  /* 0x0000000000037919 */ /* 0x000e620000002100 */
[----:B0-----:R-:W-:Y:S02]  /*0060*/  IMAD R2, R0, R5, c[0x0][0x160] ;  /* 0x0000580000027624 */ /* 0x001fe400078e0205 */
[----:B-1----:R-:W-:-:S03]  /*0070*/  IMAD.MOV.U32 R21, RZ, RZ, R3 ;  /* 0x000000ffff157224 */ /* 0x002fc600078e0003 */
[----:B------:R-:W-:-:S13]  /*0080*/  ISETP.GE.AND P6, PT, R3, R2, PT ;  /* 0x000000020300720c */ /* 0x000fda0003fc6270 */
[----:B------:R-:W-:Y:S01]  /*0090*/  @!P6 LEA R8, R0, R21, 0x9 ;  /* 0x000000150008e211 */ /* 0x000fe200078e48ff */
[----:B------:R-:W-:Y:S01]  /*00a0*/  @!P6 IMAD.MOV.U32 R9, RZ, RZ, 0x4 ;  /* 0x00000004ff09e424 */ /* 0x000fe200078e00ff */
[----:B------:R-:W-:-:S03]  /*00b0*/  @!P6 IADD3 R21, R21, 0x80, RZ ;  /* 0x000000801515e810 */ /* 0x000fc60007ffe0ff */
[CC--:B------:R-:W-:Y:S01]  /*00c0*/  @!P6 IMAD.WIDE.U32 R10, R8.reuse, R9.reuse, c[0x0][0x190] ;  /* 0x00006400080ae625 */ /* 0x0c0fe200078e0009 */
[C---:B------:R-:W-:Y:S01]  /*00d0*/  ISETP.GE.AND P1, PT, R21.reuse, R2, PT ;  /* 0x000000021500720c */ /* 0x040fe20003f26270 */
[----:B------:R-:W-:Y:S01]  /*00e0*/  CS2R R4, SRZ ;  /* 0x0000000000047805 */ /* 0x000fe2000001ff00 */
[----:B------:R-:W-:Y:S01]  /*00f0*/  HFMA2.MMA R7, -RZ, RZ, 0, 0 ;  /* 0x00000000ff077435 */ /* 0x000fe200000001ff */
[----:B------:R-:W-:Y:S01]  /*0100*/  @!P6 IMAD.WIDE.U32 R8, R8, R9, c[0x0][0x188] ;  /* 0x000062000808e625 */ /* 0x000fe200078e0009 */
[----:B------:R0:W2:Y:S04]  /*0110*/  @!P6 LDG.E R20, [R10.64] ;  /* 0x000000040a14e981 */ /* 0x0000a8000c1e1900 */
[----:B------:R1:W3:Y:S05]  /*0120*/  @!P6 LDG.E R6, [R8.64] ;  /* 0x000000040806e981 */ /* 0x0002ea000c1e1900 */
[----:B------:R-:W-:Y:S01]  /*0130*/  @!P1 IMAD R14, R0, 0x200, R21 ;  /* 0x00000200000e9824 */ /* 0x000fe200078e0215 */
[----:B------:R-:W-:-:S02]  /*0140*/  @!P1 IADD3 R21, R21, 0x80, RZ ;  /* 0x0000008015159810 */ /* 0x000fc40007ffe0ff */
[----:B------:R-:W-:Y:S02]  /*0150*/  @!P1 MOV R15, 0x4 ;  /* 0x00000004000f9802 */ /* 0x000fe40000000f00 */
[----:B------:R-:W-:-:S03]  /*0160*/  ISETP.GE.AND P5, PT, R21, R2, PT ;  /* 0x000000021500720c */ /* 0x000fc60003fa6270 */
[----:B------:R-:W-:-:S04]  /*0170*/  @!P1 IMAD.WIDE.U32 R12, R14, R15, c[0x0][0x190] ;  /* 0x000064000e0c9625 */ /* 0x000fc800078e000f */
[----:B------:R-:W-:Y:S01]  /*0180*/  @!P1 IMAD.WIDE.U32 R14, R14, R15, c[0x0][0x188] ;  /* 0x000062000e0e9625 */ /* 0x000fe200078e000f */
[----:B------:R4:W3:Y:S04]  /*0190*/  @!P1 LDG.E R5, [R12.64] ;  /* 0x000000040c059981 */ /* 0x0008e8000c1e1900 */
[----:B------:R0:W3:Y:S01]  /*01a0*/  @!P1 LDG.E R22, [R14.64] ;  /* 0x000000040e169981 */ /* 0x0000e2000c1e1900 */
[----:B------:R-:W-:Y:S02]  /*01b0*/  @!P5 IMAD R16, R0, 0x200, R21 ;  /* 0x000002000010d824 */ /* 0x000fe400078e0215 */
[----:B------:R-:W-:-:S04]  /*01c0*/  @!P5 IMAD.MOV.U32 R17, RZ, RZ, 0x4 ;  /* 0x00000004ff11d424 */ /* 0x000fc800078e00ff */
[----:B------:R-:W-:-:S05]  /*01d0*/  @!P5 IMAD.WIDE.U32 R18, R16, R17, c[0x0][0x190] ;  /* 0x000064001012d625 */ /* 0x000fca00078e0011 */
[----:B------:R-:W3:Y:S01]  /*01e0*/  @!P5 LDG.E R7, [R18.64] ;  /* 0x000000041207d981 */ /* 0x000ee2000c1e1900 */
[----:B------:R-:W-:-:S06]  /*01f0*/  @!P5 IMAD.WIDE.U32 R16, R16, R17, c[0x0][0x188] ;  /* 0x000062001010d625 */ /* 0x000fcc00078e0011 */
[----:B------:R-:W3:Y:S01]  /*0200*/  @!P5 LDG.E R16, [R16.64] ;  /* 0x000000041010d981 */ /* 0x000ee2000c1e1900 */
[----:B------:R-:W-:-:S04]  /*0210*/  @!P5 IADD3 R21, R21, 0x80, RZ ;  /* 0x000000801515d810 */ /* 0x000fc80007ffe0ff */
[----:B------:R-:W-:Y:S02]  /*0220*/  ISETP.GE.AND P4, PT, R21, R2, PT ;  /* 0x000000021500720c */ /* 0x000fe40003f86270 */
[----:B0-----:R-:W-:Y:S02]  /*0230*/  IADD3 R14, R3, 0x80, RZ ;  /* 0x00000080030e7810 */ /* 0x001fe40007ffe0ff */
[----:B-1----:R-:W-:-:S03]  /*0240*/  MOV R9, R3 ;  /* 0x0000000300097202 */ /* 0x002fc60000000f00 */
[----:B------:R-:W-:Y:S02]  /*0250*/  @!P6 IMAD.MOV.U32 R9, RZ, RZ, R14 ;  /* 0x000000ffff09e224 */ /* 0x000fe400078e000e */
[----:B------:R-:W-:-:S04]  /*0260*/  CS2R R14, SRZ ;  /* 0x00000000000e7805 */ /* 0x000fc8000001ff00 */
[----:B------:R-:W-:Y:S02]  /*0270*/  @!P4 IMAD R10, R0, 0x200, R21 ;  /* 0x00000200000ac824 */ /* 0x000fe400078e0215 */
[----:B------:R-:W-:-:S04]  /*0280*/  @!P4 IMAD.MOV.U32 R11, RZ, RZ, 0x4 ;  /* 0x00000004ff0bc424 */ /* 0x000fc800078e00ff */
[----:B----4-:R-:W-:-:S04]  /*0290*/  @!P4 IMAD.WIDE.U32 R12, R10, R11, c[0x0][0x190] ;  /* 0x000064000a0cc625 */ /* 0x010fc800078e000b */
[----:B------:R-:W-:Y:S01]  /*02a0*/  @!P4 IMAD.WIDE.U32 R10, R10, R11, c[0x0][0x188] ;  /* 0x000062000a0ac625 */ /* 0x000fe200078e000b */
[----:B------:R0:W5:Y:S04]  /*02b0*/  @!P4 LDG.E R4, [R12.64] ;  /* 0x000000040c04c981 */ /* 0x000168000c1e1900 */
[----:B------:R0:W5:Y:S01]  /*02c0*/  @!P4 LDG.E R8, [R10.64] ;  /* 0x000000040a08c981 */ /* 0x000162000c1e1900 */
[----:B------:R-:W-:Y:S01]  /*02d0*/  BSSY B0, `(.L_x_2368) ;  /* 0x0000021000007945 */ /* 0x000fe20003800000 */
[C---:B--2---:R-:W-:Y:S02]  /*02e0*/  FSETP.GEU.FTZ.AND P2, PT, R20.reuse, 3, PT ;  /* 0x404000001400780b */ /* 0x044fe40003f5e000 */
[----:B------:R-:W-:Y:S01]  /*02f0*/  FSETP.GT.FTZ.AND P0, PT, R20, -3, PT ;  /* 0xc04000001400780b */ /* 0x000fe20003f14000 */
[----:B---3--:R-:W-:-:S03]  /*0300*/  @!P6 FMUL.FTZ R15, R6, 0.16666667163372039795 ;  /* 0x3e2aaaab060fe820 */ /* 0x008fc60000410000 */
[----:B------:R-:W-:Y:S01]  /*0310*/  PLOP3.LUT P0, PT, P0, P2, PT, 0x20, 0x0 ;  /* 0x000000000000781c */ /* 0x000fe20000704470 */
[----:B------:R-:W-:-:S03]  /*0320*/  @!P6 IMAD R6, R0, 0x200, R3 ;  /* 0x000002000006e824 */ /* 0x000fc600078e0203 */
[----:B------:R-:W-:Y:S02]  /*0330*/  FSEL R15, R15, RZ, P0 ;  /* 0x000000ff0f0f7208 */ /* 0x000fe40000000000 */
[C---:B------:R-:W-:Y:S02]  /*0340*/  FSETP.GEU.FTZ.AND P2, PT, R5.reuse, 3, PT ;  /* 0x404000000500780b */ /* 0x040fe40003f5e000 */
[----:B------:R-:W-:Y:S02]  /*0350*/  FSETP.GT.FTZ.AND P3, PT, R5, -3, PT ;  /* 0xc04000000500780b */ /* 0x000fe40003f74000 */
[----:B------:R-:W-:Y:S01]  /*0360*/  @!P6 MOV R5, 0x4 ;  /* 0x000000040005e802 */ /* 0x000fe20000000f00 */
[----:B------:R-:W-:Y:S01]  /*0370*/  @!P1 FMUL.FTZ R14, R22, 0.16666667163372039795 ;  /* 0x3e2aaaab160e9820 */ /* 0x000fe20000410000 */
[----:B------:R-:W-:Y:S02]  /*0380*/  PLOP3.LUT P2, PT, P3, P2, PT, 0x20, 0x0 ;  /* 0x000000000000781c */ /* 0x000fe40001f44470 */
[----:B------:R-:W-:-:S02]  /*0390*/  FSETP.GEU.FTZ.AND P1, PT, R7, 3, PT ;  /* 0x404000000700780b */ /* 0x000fc40003f3e000 */
[----:B------:R-:W-:Y:S01]  /*03a0*/  FSETP.GT.FTZ.AND P0, PT, R7, -3, PT ;  /* 0xc04000000700780b */ /* 0x000fe20003f14000 */
[----:B------:R-:W-:-:S05]  /*03b0*/  @!P6 IMAD.WIDE.U32 R6, R6, R5, c[0x0][0x180] ;  /* 0x000060000606e625 */ /* 0x000fca00078e0005 */
[----:B------:R0:W-:Y:S01]  /*03c0*/  @!P6 STG.E [R6.64], R15 ;  /* 0x0000000f0600e986 */ /* 0x0001e2000c101904 */
[----:B------:R-:W-:Y:S01]  /*03d0*/  ISETP.GE.AND P3, PT, R9, R2, PT ;  /* 0x000000020900720c */ /* 0x000fe20003f66270 */
[----:B------:R-:W-:Y:S01]  /*03e0*/  IMAD.MOV.U32 R3, RZ, RZ, RZ ;  /* 0x000000ffff037224 */ /* 0x000fe200078e00ff */
[----:B------:R-:W-:Y:S01]  /*03f0*/  PLOP3.LUT P0, PT, P0, P1, PT, 0x20, 0x0 ;  /* 0x000000000000781c */ /* 0x000fe20000702470 */
[----:B------:R-:W-:Y:S01]  /*0400*/  @!P5 FMUL.FTZ R3, R16, 0.16666667163372039795 ;  /* 0x3e2aaaab1003d820 */ /* 0x000fe20000410000 */
[----:B------:R-:W-:-:S04]  /*0410*/  FSEL R5, R14, RZ, P2 ;  /* 0x000000ff0e057208 */ /* 0x000fc80001000000 */
[----:B------:R-:W-:-:S05]  /*0420*/  FSEL R3, R3, RZ, P0 ;  /* 0x000000ff03037208 */ /* 0x000fca0000000000 */
[----:B------:R-:W-:Y:S05]  /*0430*/  @P3 BRA `(.L_x_2369) ;  /* 0x000000a000003947 */ /* 0x000fea0003800000 */
[----:B0-----:R-:W-:Y:S01]  /*0440*/  IMAD R6, R0, 0x200, R9 ;  /* 0x0000020000067824 */ /* 0x001fe200078e0209 */
[----:B------:R-:W-:Y:S02]  /*0450*/  IADD3 R9, R9, 0x80, RZ ;  /* 0x0000008009097810 */ /* 0x000fe40007ffe0ff */
[----:B------:R-:W-:Y:S02]  /*0460*/  MOV R11, 0x4 ;  /* 0x00000004000b7802 */ /* 0x000fe40000000f00 */
[----:B------:R-:W-:-:S03]  /*0470*/  ISETP.GE.AND P0, PT, R9, R2, PT ;  /* 0x000000020900720c */ /* 0x000fc60003f06270 */
[----:B------:R-:W-:-:S05]  /*0480*/  IMAD.WIDE.U32 R6, R6, R11, c[0x0][0x180] ;  /* 0x0000600006067625 */ /* 0x000fca00078e000b */
[----:B------:R0:W-:Y:S05]  /*0490*/  STG.E [R6.64], R5 ;  /* 0x0000000506007986 */ /* 0x0001ea000c101904 */
[----:B------:R-:W-:Y:S01]  /*04a0*/  @!P0 IMAD R10, R0, 0x200, R9 ;  /* 0x00000200000a8824 */ /* 0x000fe200078e0209 */
[----:B------:R-:W-:-:S03]  /*04b0*/  @!P0 IADD3 R9, R9, 0x80, RZ ;  /* 0x0000008009098810 */ /* 0x000fc60007ffe0ff */
[----:B------:R-:W-:-:S05]  /*04c0*/  @!P0 IMAD.WIDE.U32 R10, R10, R11, c[0x0][0x180] ;  /* 0x000060000a0a8625 */ /* 0x000fca00078e000b */
[----:B------:R0:W-:Y:S02]  /*04d0*/  @!P0 STG.E [R10.64], R3 ;  /* 0x000000030a008986 */ /* 0x0001e4000c101904 */
.L_x_2369:
[----:B0-----:R-:W-:Y:S05]  /*04e0*/  BSYNC B0 ;  /* 0x0000000000007941 */ /* 0x001fea0003800000 */
.L_x_2368:
[----:B------:R-:W-:Y:S01]  /*04f0*/  ISETP.GE.AND P2, PT, R9, R2, PT ;  /* 0x000000020900720c */ /* 0x000fe20003f46270 */
[----:B------:R-:W-:Y:S01]  /*0500*/  IMAD.MOV.U32 R2, RZ, RZ, RZ ;  /* 0x000000ffff027224 */ /* 0x000fe200078e00ff */
[----:B-----5:R-:W-:Y:S01]  /*0510*/  FSETP.GEU.FTZ.AND P1, PT, R4, 3, PT ;  /* 0x404000000400780b */ /* 0x020fe20003f3e000 */
[----:B------:R-:W-:Y:S01]  /*0520*/  @!P4 FMUL.FTZ R2, R8, 0.16666667163372039795 ;  /* 0x3e2aaaab0802c820 */ /* 0x000fe20000410000 */
[----:B------:R-:W-:-:S04]  /*0530*/  FSETP.GT.FTZ.AND P0, PT, R4, -3, PT ;  /* 0xc04000000400780b */ /* 0x000fc80003f14000 */
[----:B------:R-:W-:-:S05]  /*0540*/  PLOP3.LUT P0, PT, P0, P1, PT, 0x20, 0x0 ;  /* 0x000000000000781c */ /* 0x000fca0000702470 */
[----:B------:R-:W-:Y:S08]  /*0550*/  @P2 EXIT ;  /* 0x000000000000294d */ /* 0x000ff00003800000 */
[----:B------:R-:W-:Y:S01]  /*0560*/  LEA R3, R0, R9, 0x9 ;  /* 0x0000000900037211 */ /* 0x000fe200078e48ff */
[----:B------:R-:W-:Y:S01]  /*0570*/  IMAD.MOV.U32 R0, RZ, RZ, 0x4 ;  /* 0x00000004ff007424 */ /* 0x000fe200078e00ff */
[----:B------:R-:W-:-:S03]  /*0580*/  FSEL R5, R2, RZ, P0 ;  /* 0x000000ff02057208 */ /* 0x000fc60000000000 */
[----:B------:R-:W-:-:S05]  /*0590*/  IMAD.WIDE.U32 R2, R3, R0, c[0x0][0x180] ;  /* 0x0000600003027625 */ /* 0x000fca00078e0000 */
[----:B------:R-:W-:Y:S01]  /*05a0*/  STG.E [R2.64], R5 ;  /* 0x0000000502007986 */ /* 0x000fe2000c101904 */
[----:B------:R-:W-:Y:S05]  /*05b0*/  EXIT ;  /* 0x000000000000794d */ /* 0x000fea0003800000 */
.L_x_2370:
        /* <DEDUP_REMOVED lines=12> */
.L_x_5463:


//--------------------- .text._ZN2at6native29vectorized_elementwise_kernelILi2EZZZNS0_68_GLOBAL__N__08176361_30_ActivationHardsigmoidKernel_cu_1520ed90_304427hardsigmoid_backward_kernelERNS_18TensorIteratorBaseEENKUlvE_clEvENKUlvE0_clEvEUlffE_St5arrayIPcLm3EEEEviT0_T1_ --------------------------
	.section	.text._ZN2at6native29vectorized_elementwise_kernelILi2EZZZNS0_68_GLOBAL__N__08176361_30_ActivationHardsigmoidKernel_cu_1520ed90_304427hardsigmoid_backward_kernelERNS_18TensorIteratorBaseEENKUlvE_clEvENKUlvE0_clEvEUlffE_St5arrayIPcLm3EEEEviT0_T1_,"ax",@progbits
	.sectioninfo	@"SHI_REGISTERS=32"
	.align	128
        .global         _ZN2at6native29vectorized_elementwise_kernelILi2EZZZNS0_68_GLOBAL__N__08176361_30_ActivationHardsigmoidKernel_cu_1520ed90_304427hardsigmoid_backward_kernelERNS_18TensorIteratorBaseEENKUlvE_clEvENKUlvE0_clEvEUlffE_St5arrayIPcLm3EEEEviT0_T1_
        .type           _ZN2at6native29vectorized_elementwise_kernelILi2EZZZNS0_68_GLOBAL__N__08176361_30_ActivationHardsigmoidKernel_cu_1520ed90_304427hardsigmoid_backward_kernelERNS_18TensorIteratorBaseEENKUlvE_clEvENKUlvE0_clEvEUlffE_St5arrayIPcLm3EEEEviT0_T1_,@function
        .size           _ZN2at6native29vectorized_elementwise_kernelILi2EZZZNS0_68_GLOBAL__N__08176361_30_ActivationHardsigmoidKernel_cu_1520ed90_304427hardsigmoid_backward_kernelERNS_18TensorIteratorBaseEENKUlvE_clEvENKUlvE0_clEvEUlffE_St5arrayIPcLm3EEEEviT0_T1_,(.L_x_5464 - _ZN2at6native29vectorized_elementwise_kernelILi2EZZZNS0_68_GLOBAL__N__08176361_30_ActivationHardsigmoidKernel_cu_1520ed90_304427hardsigmoid_backward_kernelERNS_18TensorIteratorBaseEENKUlvE_clEvENKUlvE0_clEvEUlffE_St5arrayIPcLm3EEEEviT0_T1_)
        .other          _ZN2at6native29vectorized_elementwise_kernelILi2EZZZNS0_68_GLOBAL__N__08176361_30_ActivationHardsigmoidKernel_cu_1520ed90_304427hardsigmoid_backward_kernelERNS_18TensorIteratorBaseEENKUlvE_clEvENKUlvE0_clEvEUlffE_St5arrayIPcLm3EEEEviT0_T1_,@"STO_CUDA_ENTRY STV_DEFAULT"
_ZN2at6native29vectorized_elementwise_kernelILi2EZZZNS0_68_GLOBAL__N__08176361_30_ActivationHardsigmoidKernel_cu_1520ed90_304427hardsigmoid_backward_kernelERNS_18TensorIteratorBaseEENKUlvE_clEvENKUlvE0_clEvEUlffE_St5arrayIPcLm3EEEEviT0_T1_:
.text._ZN2at6native29vectorized_elementwise_kernelILi2EZZZNS0_68_GLOBAL__N__08176361_30_ActivationHardsigmoidKernel_cu_1520ed90_304427hardsigmoid_backward_kernelERNS_18TensorIteratorBaseEENKUlvE_clEvENKUlvE0_clEvEUlffE_St5arrayIPcLm3EEEEviT0_T1_:
        /* <DEDUP_REMOVED lines=9> */
[----:B------:R-:W-:-:S04]  /*0090*/  IMAD.WIDE R4, R0, R9, c[0x0][0x190] ;  /* 0x0000640000047625 */ /* 0x000fc800078e0209 */
[----:B------:R-:W-:-:S04]  /*00a0*/  IMAD.WIDE R2, R0, R9, c[0x0][0x188] ;  /* 0x0000620000027625 */ /* 0x000fc800078e0209 */
[----:B0-----:R-:W-:-:S04]  /*00b0*/  IMAD.WIDE.U32 R16, R8, 0x8, R4 ;  /* 0x0000000808107825 */ /* 0x001fc800078e0004 */
[----:B------:R-:W-:Y:S01]  /*00c0*/  IMAD.WIDE.U32 R14, R8, 0x8, R2 ;  /* 0x00000008080e7825 */ /* 0x000fe200078e0002 */
[----:B------:R0:W2:Y:S04]  /*00d0*/  LDG.E.64 R22, [R16.64] ;  /* 0x0000000410167981 */ /* 0x0000a8000c1e1b00 */
[----:B------:R-:W3:Y:S04]  /*00e0*/  LDG.E.64 R18, [R14.64] ;  /* 0x000000040e127981 */ /* 0x000ee8000c1e1b00 */
[----:B------:R0:W4:Y:S04]  /*00f0*/  LDG.E.64 R20, [R16.64+0x400] ;  /* 0x0004000410147981 */ /* 0x000128000c1e1b00 */
[----:B------:R0:W5:Y:S04]  /*0100*/  LDG.E.64 R4, [R16.64+0x800] ;  /* 0x0008000410047981 */ /* 0x000168000c1e1b00 */
[----:B------:R0:W5:Y:S04]  /*0110*/  LDG.E.64 R10, [R16.64+0xc00] ;  /* 0x000c0004100a7981 */ /* 0x000168000c1e1b00 */
[----:B------:R1:W5:Y:S04]  /*0120*/  LDG.E.64 R6, [R14.64+0x400] ;  /* 0x000400040e067981 */ /* 0x000368000c1e1b00 */
[----:B------:R1:W5:Y:S04]  /*0130*/  LDG.E.64 R2, [R14.64+0x800] ;  /* 0x000800040e027981 */ /* 0x000368000c1e1b00 */
[----:B------:R1:W5:Y:S01]  /*0140*/  LDG.E.64 R12, [R14.64+0xc00] ;  /* 0x000c00040e0c7981 */ /* 0x000362000c1e1b00 */
[----:B0-----:R-:W-:-:S06]  /*0150*/  IMAD.WIDE.U32 R16, R0, R9, c[0x0][0x180] ;  /* 0x0000600000107625 */ /* 0x001fcc00078e0009 */
[----:B------:R-:W-:Y:S01]  /*0160*/  IMAD.WIDE R8, R8, 0x8, R16 ;  /* 0x0000000808087825 */ /* 0x000fe200078e0210 */
[C---:B--2---:R-:W-:Y:S02]  /*0170*/  FSETP.GT.FTZ.AND P1, PT, R23.reuse, -3, PT ;  /* 0xc04000001700780b */ /* 0x044fe40003f34000 */
[----:B------:R-:W-:Y:S01]  /*0180*/  FSETP.GEU.FTZ.AND P4, PT, R23, 3, PT ;  /* 0x404000001700780b */ /* 0x000fe20003f9e000 */
[----:B---3--:R-:W-:Y:S01]  /*0190*/  FMUL.FTZ R19, R19, 0.16666667163372039795 ;  /* 0x3e2aaaab13137820 */ /* 0x008fe20000410000 */
[C---:B------:R-:W-:Y:S02]  /*01a0*/  FSETP.GT.FTZ.AND P2, PT, R22.reuse, -3, PT ;  /* 0xc04000001600780b */ /* 0x040fe40003f54000 */
[----:B------:R-:W-:Y:S02]  /*01b0*/  FSETP.GEU.FTZ.AND P6, PT, R22, 3, PT ;  /* 0x404000001600780b */ /* 0x000fe40003fde000 */
[----:B------:R-:W-:Y:S01]  /*01c0*/  PLOP3.LUT P1, PT, P1, P4, PT, 0x20, 0x0 ;  /* 0x000000000000781c */ /* 0x000fe20000f28470 */
[----:B-1----:R-:W-:Y:S01]  /*01d0*/  FMUL.FTZ R14, R18, 0.16666667163372039795 ;  /* 0x3e2aaaab120e7820 */ /* 0x002fe20000410000 */
[----:B------:R-:W-:-:S02]  /*01e0*/  PLOP3.LUT P2, PT, P2, P6, PT, 0x20, 0x0 ;  /* 0x000000000000781c */ /* 0x000fc4000174c470 */
[----:B------:R-:W-:Y:S02]  /*01f0*/  FSEL R15, R19, RZ, P1 ;  /* 0x000000ff130f7208 */ /* 0x000fe40000800000 */
[C---:B----4-:R-:W-:Y:S02]  /*0200*/  FSETP.GT.FTZ.AND P3, PT, R20.reuse, -3, PT ;  /* 0xc04000001400780b */ /* 0x050fe40003f74000 */
[----:B------:R-:W-:Y:S02]  /*0210*/  FSETP.GEU.FTZ.AND P0, PT, R20, 3, PT ;  /* 0x404000001400780b */ /* 0x000fe40003f1e000 */
[C---:B------:R-:W-:Y:S02]  /*0220*/  FSETP.GT.FTZ.AND P5, PT, R21.reuse, -3, PT ;  /* 0xc04000001500780b */ /* 0x040fe40003fb4000 */
[----:B------:R-:W-:Y:S02]  /*0230*/  FSETP.GEU.FTZ.AND P6, PT, R21, 3, PT ;  /* 0x404000001500780b */ /* 0x000fe40003fde000 */
[----:B-----5:R-:W-:-:S02]  /*0240*/  FSETP.GT.FTZ.AND P4, PT, R4, -3, PT ;  /* 0xc04000000400780b */ /* 0x020fc40003f94000 */
[----:B------:R-:W-:Y:S02]  /*0250*/  FSETP.GEU.FTZ.AND P1, PT, R4, 3, PT ;  /* 0x404000000400780b */ /* 0x000fe40003f3e000 */
[----:B------:R-:W-:Y:S02]  /*0260*/  FSEL R14, R14, RZ, P2 ;  /* 0x000000ff0e0e7208 */ /* 0x000fe40001000000 */
[----:B------:R-:W-:Y:S02]  /*0270*/  PLOP3.LUT P3, PT, P3, P0, PT, 0x20, 0x0 ;  /* 0x000000000000781c */ /* 0x000fe40001f60470 */
[----:B------:R-:W-:Y:S02]  /*0280*/  PLOP3.LUT P5, PT, P5, P6, PT, 0x20, 0x0 ;  /* 0x000000000000781c */ /* 0x000fe40002fac470 */
[----:B------:R-:W-:Y:S02]  /*0290*/  PLOP3.LUT P4, PT, P4, P1, PT, 0x20, 0x0 ;  /* 0x000000000000781c */ /* 0x000fe40002782470 */
[----:B------:R-:W-:-:S02]  /*02a0*/  FSETP.GT.FTZ.AND P2, PT, R5, -3, PT ;  /* 0xc04000000500780b */ /* 0x000fc40003f54000 */
[----:B------:R-:W-:Y:S02]  /*02b0*/  FSETP.GEU.FTZ.AND P0, PT, R5, 3, PT ;  /* 0x404000000500780b */ /* 0x000fe40003f1e000 */
[C---:B------:R-:W-:Y:S02]  /*02c0*/  FSETP.GT.FTZ.AND P6, PT, R10.reuse, -3, PT ;  /* 0xc04000000a00780b */ /* 0x040fe40003fd4000 */
[----:B------:R-:W-:Y:S02]  /*02d0*/  FSETP.GEU.FTZ.AND P1, PT, R10, 3, PT ;  /* 0x404000000a00780b */ /* 0x000fe40003f3e000 */
[----:B------:R-:W-:Y:S02]  /*02e0*/  PLOP3.LUT P0, PT, P2, P0, PT, 0x20, 0x0 ;  /* 0x000000000000781c */ /* 0x000fe40001700470 */
[----:B------:R-:W-:Y:S02]  /*02f0*/  PLOP3.LUT P1, PT, P6, P1, PT, 0x20, 0x0 ;  /* 0x000000000000781c */ /* 0x000fe40003722470 */
[----:B------:R-:W-:-:S02]  /*0300*/  FSETP.GT.FTZ.AND P2, PT, R11, -3, PT ;  /* 0xc04000000b00780b */ /* 0x000fc40003f54000 */
[----:B------:R-:W-:Y:S01]  /*0310*/  FSETP.GEU.FTZ.AND P6, PT, R11, 3, PT ;  /* 0x404000000b00780b */ /* 0x000fe20003fde000 */
[----:B------:R-:W-:Y:S02]  /*0320*/  FMUL.FTZ R7, R7, 0.16666667163372039795 ;  /* 0x3e2aaaab07077820 */ /* 0x000fe40000410000 */
[----:B------:R-:W-:Y:S01]  /*0330*/  FMUL.FTZ R6, R6, 0.16666667163372039795 ;  /* 0x3e2aaaab06067820 */ /* 0x000fe20000410000 */
[----:B------:R-:W-:Y:S01]  /*0340*/  PLOP3.LUT P2, PT, P2, P6, PT, 0x20, 0x0 ;  /* 0x000000000000781c */ /* 0x000fe2000174c470 */
[----:B------:R-:W-:Y:S02]  /*0350*/  FMUL.FTZ R2, R2, 0.16666667163372039795 ;  /* 0x3e2aaaab02027820 */ /* 0x000fe40000410000 */
[----:B------:R-:W-:Y:S02]  /*0360*/  FMUL.FTZ R3, R3, 0.16666667163372039795 ;  /* 0x3e2aaaab03037820 */ /* 0x000fe40000410000 */
[----:B------:R-:W-:Y:S02]  /*0370*/  FMUL.FTZ R12, R12, 0.16666667163372039795 ;  /* 0x3e2aaaab0c0c7820 */ /* 0x000fe40000410000 */
[----:B------:R-:W-:Y:S01]  /*0380*/  FMUL.FTZ R13, R13, 0.16666667163372039795 ;  /* 0x3e2aaaab0d0d7820 */ /* 0x000fe20000410000 */
[----:B------:R-:W-:-:S02]  /*0390*/  FSEL R7, R7, RZ, P5 ;  /* 0x000000ff07077208 */ /* 0x000fc40002800000 */
[----:B------:R-:W-:Y:S02]  /*03a0*/  FSEL R6, R6, RZ, P3 ;  /* 0x000000ff06067208 */ /* 0x000fe40001800000 */
[----:B------:R-:W-:Y:S02]  /*03b0*/  FSEL R2, R2, RZ, P4 ;  /* 0x000000ff02027208 */ /* 0x000fe40002000000 */
[----:B------:R-:W-:Y:S02]  /*03c0*/  FSEL R3, R3, RZ, P0 ;  /* 0x000000ff03037208 */ /* 0x000fe40000000000 */
[----:B------:R-:W-:Y:S02]  /*03d0*/  FSEL R12, R12, RZ, P1 ;  /* 0x000000ff0c0c7208 */ /* 0x000fe40000800000 */
[----:B------:R-:W-:Y:S01]  /*03e0*/  FSEL R13, R13, RZ, P2 ;  /* 0x000000ff0d0d7208 */ /* 0x000fe20001000000 */
[----:B------:R-:W-:Y:S04]  /*03f0*/  STG.E.64 [R8.64], R14 ;  /* 0x0000000e08007986 */ /* 0x000fe8000c101b04 */
[----:B------:R-:W-:Y:S04]  /*0400*/  STG.E.64 [R8.64+0x400], R6 ;  /* 0x0004000608007986 */ /* 0x000fe8000c101b04 */
[----:B------:R-:W-:Y:S04]  /*0410*/  STG.E.64 [R8.64+0x800], R2 ;  /* 0x0008000208007986 */ /* 0x000fe8000c101b04 */
[----:B------:R-:W-:Y:S01]  /*0420*/  STG.E.64 [R8.64+0xc00], R12 ;  /* 0x000c000c08007986 */ /* 0x000fe2000c101b04 */
[----:B------:R-:W-:Y:S05]  /*0430*/  EXIT ;  /* 0x000000000000794d */ /* 0x000fea0003800000 */
.L_x_2371:
[----:B------:R-:W0:Y:S02]  /*0440*/  S2R R3, SR_TID.X ;  /* 0x0000000000037919 */ /* 0x000e240000002100 */
[----:B0-----:R-:W-:Y:S01]  /*0450*/  ISETP.GE.AND P5, PT, R3, R2, PT ;  /* 0x000000020300720c */ /* 0x001fe20003fa6270 */
[----:B------:R-:W-:-:S12]  /*0460*/  IMAD.MOV.U32 R27, RZ, RZ, R3 ;  /* 0x000000ffff1b7224 */ /* 0x000fd800078e0003 */
[----:B------:R-:W-:Y:S01]  /*0470*/  @!P5 IMAD.IADD R22, R0, 0x1, R27 ;  /* 0x000000010016d824 */ /* 0x000fe200078e021b */
[----:B------:R-:W-:-:S04]  /*0480*/  @!P5 IADD3 R27, R27, 0x80, RZ ;  /* 0x000000801b1bd810 */ /* 0x000fc80007ffe0ff */
[----:B------:R-:W-:-:S13]  /*0490*/  ISETP.GE.AND P4, PT, R27, R2, PT ;  /* 0x000000021b00720c */ /* 0x000fda0003f86270 */
[----:B------:R-:W-:Y:S02]  /*04a0*/  @!P4 IMAD.IADD R20, R0, 0x1, R27 ;  /* 0x000000010014c824 */ /* 0x000fe400078e021b */
[----:B------:R-:W-:-:S04]  /*04b0*/  @!P4 IMAD.MOV.U32 R21, RZ, RZ, 0x4 ;  /* 0x00000004ff15c424 */ /* 0x000fc800078e00ff */
[----:B------:R-:W-:-:S05]  /*04c0*/  @!P4 IMAD.WIDE.U32 R4, R20, R21, c[0x0][0x188] ;  /* 0x000062001404c625 */ /* 0x000fca00078e0015 */
[----:B------:R0:W2:Y:S01]  /*04d0*/  @!P4 LDG.E R11, [R4.64] ;  /* 0x00000004040bc981 */ /* 0x0000a2000c1e1900 */
[----:B------:R-:W-:Y:S01]  /*04e0*/  @!P4 IADD3 R27, R27, 0x80, RZ ;  /* 0x000000801b1bc810 */ /* 0x000fe20007ffe0ff */
[----:B------:R-:W-:Y:S01]  /*04f0*/  @!P5 IMAD.MOV.U32 R23, RZ, RZ, 0x4 ;  /* 0x00000004ff17d424 */ /* 0x000fe200078e00ff */
[----:B------:R-:W-:Y:S01]  /*0500*/  CS2R R6, SRZ ;  /* 0x0000000000067805 */ /* 0x000fe2000001ff00 */
[----:B------:R-:W-:Y:S01]  /*0510*/  @!P4 IMAD.WIDE.U32 R20, R20, R21, c[0x0][0x190] ;  /* 0x000064001414c625 */ /* 0x000fe200078e0015 */
[----:B------:R-:W-:-:S03]  /*0520*/  ISETP.GE.AND P2, PT, R27, R2, PT ;  /* 0x000000021b00720c */ /* 0x000fc60003f46270 */
[----:B------:R-:W-:Y:S01]  /*0530*/  @!P5 IMAD.WIDE.U32 R14, R22, R23, c[0x0][0x190] ;  /* 0x00006400160ed625 */ /* 0x000fe200078e0017 */
[----:B------:R1:W3:Y:S03]  /*0540*/  @!P4 LDG.E R6, [R20.64] ;  /* 0x000000041406c981 */ /* 0x0002e6000c1e1900 */
[----:B0-----:R-:W-:-:S06]  /*0550*/  IMAD.MOV.U32 R5, RZ, RZ, RZ ;  /* 0x000000ffff057224 */ /* 0x001fcc00078e00ff */
[----:B------:R-:W-:Y:S01]  /*0560*/  @!P2 IMAD.IADD R28, R0, 0x1, R27 ;  /* 0x00000001001ca824 */ /* 0x000fe200078e021b */
[----:B------:R-:W-:Y:S01]  /*0570*/  @!P2 IADD3 R27, R27, 0x80, RZ ;  /* 0x000000801b1ba810 */ /* 0x000fe20007ffe0ff */
[----:B------:R-:W-:Y:S01]  /*0580*/  @!P2 IMAD.MOV.U32 R29, RZ, RZ, 0x4 ;  /* 0x00000004ff1da424 */ /* 0x000fe200078e00ff */
[----:B------:R0:W4:Y:S02]  /*0590*/  @!P5 LDG.E R5, [R14.64] ;  /* 0x000000040e05d981 */ /* 0x000124000c1e1900 */
[----:B------:R-:W-:-:S13]  /*05a0*/  ISETP.GE.AND P3, PT, R27, R2, PT ;  /* 0x000000021b00720c */ /* 0x000fda0003f66270 */
[----:B------:R-:W-:Y:S01]  /*05b0*/  @!P3 IMAD.IADD R18, R0, 0x1, R27 ;  /* 0x000000010012b824 */ /* 0x000fe200078e021b */
[----:B------:R-:W-:Y:S01]  /*05c0*/  @!P3 IADD3 R27, R27, 0x80, RZ ;  /* 0x000000801b1bb810 */ /* 0x000fe20007ffe0ff */
[----:B------:R-:W-:-:S03]  /*05d0*/  @!P3 IMAD.MOV.U32 R19, RZ, RZ, 0x4 ;  /* 0x00000004ff13b424 */ /* 0x000fc600078e00ff */
[----:B------:R-:W-:-:S13]  /*05e0*/  ISETP.GE.AND P0, PT, R27, R2, PT ;  /* 0x000000021b00720c */ /* 0x000fda0003f06270 */
[----:B------:R-:W-:Y:S01]  /*05f0*/  @!P0 IMAD.IADD R25, R0, 0x1, R27 ;  /* 0x0000000100198824 */ /* 0x000fe200078e021b */
[----:B------:R-:W-:-:S04]  /*0600*/  @!P0 IADD3 R27, R27, 0x80, RZ ;  /* 0x000000801b1b8810 */ /* 0x000fc80007ffe0ff */
[----:B------:R-:W-:-:S13]  /*0610*/  ISETP.GE.AND P1, PT, R27, R2, PT ;  /* 0x000000021b00720c */ /* 0x000fda0003f26270 */
[----:B------:R-:W-:Y:S01]  /*0620*/  @!P1 IMAD.IADD R4, R0, 0x1, R27 ;  /* 0x0000000100049824 */ /* 0x000fe200078e021b */
[----:B------:R-:W-:-:S04]  /*0630*/  @!P1 IADD3 R27, R27, 0x80, RZ ;  /* 0x000000801b1b9810 */ /* 0x000fc80007ffe0ff */
[----:B------:R-:W-:Y:S01]  /*0640*/  ISETP.GE.AND P6, PT, R27, R2, PT ;  /* 0x000000021b00720c */ /* 0x000fe20003fc6270 */
[----:B------:R-:W-:-:S04]  /*0650*/  @!P2 IMAD.WIDE.U32 R12, R28, R29, c[0x0][0x188] ;  /* 0x000062001c0ca625 */ /* 0x000fc800078e001d */
[----:B------:R-:W-:Y:S01]  /*0660*/  @!P3 IMAD.WIDE.U32 R16, R18, R19, c[0x0][0x188] ;  /* 0x000062001210b625 */ /* 0x000fe200078e0013 */
[----:B------:R5:W3:Y:S03]  /*0670*/  @!P2 LDG.E R9, [R12.64] ;  /* 0x000000040c09a981 */ /* 0x000ae6000c1e1900 */
[----:B0-----:R-:W-:Y:S01]  /*0680*/  @!P5 IMAD.WIDE.U32 R14, R22, R23, c[0x0][0x188] ;  /* 0x00006200160ed625 */ /* 0x001fe200078e0017 */
[----:B------:R0:W4:Y:S03]  /*0690*/  @!P3 LDG.E R10, [R16.64] ;  /* 0x00000004100ab981 */ /* 0x000126000c1e1900 */
[----:B------:R-:W-:Y:S01]  /*06a0*/  @!P6 IMAD.IADD R8, R0, 0x1, R27 ;  /* 0x000000010008e824 */ /* 0x000fe200078e021b */
[----:B------:R-:W-:Y:S01]  /*06b0*/  @!P6 IADD3 R27, R27, 0x80, RZ ;  /* 0x000000801b1be810 */ /* 0x000fe20007ffe0ff */
[----:B------:R-:W-:Y:S01]  /*06c0*/  @!P6 IMAD.MOV.U32 R23, RZ, RZ, 0x4 ;  /* 0x00000004ff17e424 */ /* 0x000fe200078e00ff */
[----:B-----5:R5:W4:Y:S01]  /*06d0*/  @!P5 LDG.E R12, [R14.64] ;  /* 0x000000040e0cd981 */ /* 0x020b22000c1e1900 */
[----:B------:R-:W-:-:S02]  /*06e0*/  @!P1 IMAD.MOV.U32 R13, RZ, RZ, 0x4 ;  /* 0x00000004ff0d9424 */ /* 0x000fc400078e00ff */
[----:B------:R-:W-:Y:S02]  /*06f0*/  @!P0 IMAD.MOV.U32 R24, RZ, RZ, 0x4 ;  /* 0x00000004ff188424 */ /* 0x000fe400078e00ff */
[----:B------:R-:W-:-:S04]  /*0700*/  @!P2 IMAD.WIDE.U32 R28, R28, R29, c[0x0][0x190] ;  /* 0x000064001c1ca625 */ /* 0x000fc800078e001d */
[----:B0-----:R-:W-:-:S04]  /*0710*/  @!P6 IMAD.WIDE.U32 R16, R8, R23, c[0x0][0x188] ;  /* 0x000062000810e625 */ /* 0x001fc800078e0017 */
[----:B-----5:R-:W-:Y:S02]  /*0720*/  @!P1 IMAD.WIDE.U32 R14, R4, R13, c[0x0][0x188] ;  /* 0x00006200040e9625 */ /* 0x020fe400078e000d */
[----:B------:R0:W4:Y:S02]  /*0730*/  @!P6 LDG.E R16, [R16.64] ;  /* 0x000000041010e981 */ /* 0x000124000c1e1900 */
[CC--:B-1----:R-:W-:Y:S02]  /*0740*/  @!P0 IMAD.WIDE.U32 R20, R25.reuse, R24.reuse, c[0x0][0x188] ;  /* 0x0000620019148625 */ /* 0x0c2fe400078e0018 */
[----:B------:R1:W4:Y:S02]  /*0750*/  @!P1 LDG.E R14, [R14.64] ;  /* 0x000000040e0e9981 */ /* 0x000324000c1e1900 */
[----:B------:R-:W-:Y:S02]  /*0760*/  @!P3 IMAD.WIDE.U32 R18, R18, R19, c[0x0][0x190] ;  /* 0x000064001212b625 */ /* 0x000fe400078e0013 */
[----:B------:R0:W4:Y:S02]  /*0770*/  @!P0 LDG.E R22, [R20.64] ;  /* 0x0000000414168981 */ /* 0x000124000c1e1900 */
[----:B------:R-:W-:-:S04]  /*0780*/  @!P0 IMAD.WIDE.U32 R24, R25, R24, c[0x0][0x190] ;  /* 0x0000640019188625 */ /* 0x000fc800078e0018 */
[----:B--2---:R-:W-:Y:S02]  /*0790*/  @!P4 FMUL.FTZ R7, R11, 0.16666667163372039795 ;  /* 0x3e2aaaab0b07c820 */ /* 0x004fe40000410000 */
[----:B------:R-:W-:Y:S01]  /*07a0*/  IMAD.MOV.U32 R11, RZ, RZ, RZ ;  /* 0x000000ffff0b7224 */ /* 0x000fe200078e00ff */
[----:B------:R-:W-:-:S05]  /*07b0*/  ISETP.GE.AND P4, PT, R27, R2, PT ;  /* 0x000000021b00720c */ /* 0x000fca0003f86270 */
[----:B------:R2:W5:Y:S02]  /*07c0*/  @!P2 LDG.E R11, [R28.64] ;  /* 0x000000041c0ba981 */ /* 0x000564000c1e1900 */
[----:B--2---:R-:W-:-:S06]  /*07d0*/  CS2R R28, SRZ ;  /* 0x00000000001c7805 */ /* 0x004fcc000001ff00 */
[----:B------:R-:W-:Y:S01]  /*07e0*/  @!P4 IMAD.IADD R26, R0, 0x1, R27 ;  /* 0x00000001001ac824 */ /* 0x000fe200078e021b */
[----:B------:R2:W5:Y:S01]  /*07f0*/  @!P3 LDG.E R28, [R18.64] ;  /* 0x00000004121cb981 */ /* 0x000562000c1e1900 */
[----:B------:R-:W-:-:S03]  /*0800*/  @!P4 IMAD.MOV.U32 R27, RZ, RZ, 0x4 ;  /* 0x00000004ff1bc424 */ /* 0x000fc600078e00ff */
[----:B------:R0:W5:Y:S01]  /*0810*/  @!P0 LDG.E R29, [R24.64] ;  /* 0x00000004181d8981 */ /* 0x000162000c1e1900 */
[----:B--2---:R-:W-:-:S04]  /*0820*/  @!P1 IMAD.WIDE.U32 R18, R4, R13, c[0x0][0x190] ;  /* 0x0000640004129625 */ /* 0x004fc800078e000d */
[----:B------:R-:W-:Y:S02]  /*0830*/  IMAD.MOV.U32 R4, RZ, RZ, RZ ;  /* 0x000000ffff047224 */ /* 0x000fe400078e00ff */
[----:B0-----:R-:W-:-:S04]  /*0840*/  @!P4 IMAD.WIDE.U32 R20, R26, R27, c[0x0][0x188] ;  /* 0x000062001a14c625 */ /* 0x001fc800078e001b */
[----:B------:R0:W2:Y:S01]  /*0850*/  @!P1 LDG.E R4, [R18.64] ;  /* 0x0000000412049981 */ /* 0x0000a2000c1e1900 */
[----:B------:R-:W-:Y:S02]  /*0860*/  IMAD.MOV.U32 R13, RZ, RZ, RZ ;  /* 0x000000ffff0d7224 */ /* 0x000fe400078e00ff */
[----:B------:R-:W-:Y:S01]  /*0870*/  @!P6 IMAD.WIDE.U32 R24, R8, R23, c[0x0][0x190] ;  /* 0x000064000818e625 */ /* 0x000fe200078e0017 */
[----:B------:R0:W2:Y:S03]  /*0880*/  @!P4 LDG.E R20, [R20.64] ;  /* 0x000000041414c981 */ /* 0x0000a6000c1e1900 */
[----:B------:R-:W-:Y:S01]  /*0890*/  IMAD.MOV.U32 R8, RZ, RZ, RZ ;  /* 0x000000ffff087224 */ /* 0x000fe200078e00ff */
[----:B------:R-:W2:Y:S01]  /*08a0*/  @!P6 LDG.E R13, [R24.64] ;  /* 0x00000004180de981 */ /* 0x000ea2000c1e1900 */
[----:B------:R-:W-:-:S05]  /*08b0*/  @!P4 IMAD.WIDE.U32 R26, R26, R27, c[0x0][0x190] ;  /* 0x000064001a1ac625 */ /* 0x000fca00078e001b */
[----:B------:R-:W2:Y:S01]  /*08c0*/  @!P4 LDG.E R8, [R26.64] ;  /* 0x000000041a08c981 */ /* 0x000ea2000c1e1900 */
[----:B------:R-:W-:Y:S02]  /*08d0*/  IMAD.MOV.U32 R17, RZ, RZ, RZ ;  /* 0x000000ffff117224 */ /* 0x000fe400078e00ff */
[----:B-1----:R-:W-:Y:S02]  /*08e0*/  IMAD.MOV.U32 R15, RZ, RZ, RZ ;  /* 0x000000ffff0f7224 */ /* 0x002fe400078e00ff */
[----:B0-----:R-:W-:Y:S02]  /*08f0*/  IMAD.MOV.U32 R18, RZ, RZ, RZ ;  /* 0x000000ffff127224 */ /* 0x001fe400078e00ff */
[----:B------:R-:W-:Y:S02]  /*0900*/  @!P5 IMAD.MOV.U32 R21, RZ, RZ, 0x4 ;  /* 0x00000004ff15d424 */ /* 0x000fe400078e00ff */
[----:B---3--:R-:W-:Y:S01]  /*0910*/  @!P2 FMUL.FTZ R17, R9, 0.16666667163372039795 ;  /* 0x3e2aaaab0911a820 */ /* 0x008fe20000410000 */
[C---:B----4-:R-:W-:Y:S01]  /*0920*/  FSETP.GEU.FTZ.AND P2, PT, R5.reuse, 3, PT ;  /* 0x404000000500780b */ /* 0x050fe20003f5e000 */
[----:B------:R-:W-:Y:S01]  /*0930*/  @!P3 FMUL.FTZ R15, R10, 0.16666667163372039795 ;  /* 0x3e2aaaab0a0fb820 */ /* 0x000fe20000410000 */
[----:B------:R-:W-:Y:S01]  /*0940*/  FSETP.GT.FTZ.AND P3, PT, R5, -3, PT ;  /* 0xc04000000500780b */ /* 0x000fe20003f74000 */
[----:B------:R-:W-:-:S02]  /*0950*/  IMAD.MOV.U32 R9, RZ, RZ, RZ ;  /* 0x000000ffff097224 */ /* 0x000fc400078e00ff */
[----:B------:R-:W-:Y:S02]  /*0960*/  IMAD.MOV.U32 R10, RZ, RZ, RZ ;  /* 0x000000ffff0a7224 */ /* 0x000fe400078e00ff */
[----:B------:R-:W-:Y:S02]  /*0970*/  IMAD.MOV.U32 R5, RZ, RZ, RZ ;  /* 0x000000ffff057224 */ /* 0x000fe400078e00ff */
[----:B------:R-:W-:Y:S02]  /*0980*/  @!P5 FMUL.FTZ R18, R12, 0.16666667163372039795 ;  /* 0x3e2aaaab0c12d820 */ /* 0x000fe40000410000 */
[----:B------:R-:W-:Y:S01]  /*0990*/  @!P6 FMUL.FTZ R5, R16, 0.16666667163372039795 ;  /* 0x3e2aaaab1005e820 */ /* 0x000fe20000410000 */
[----:B------:R-:W-:Y:S01]  /*09a0*/  PLOP3.LUT P6, PT, P3, P2, PT, 0x20, 0x0 ;  /* 0x000000000000781c */ /* 0x000fe20001fc4470 */
[----:B------:R-:W-:Y:S01]  /*09b0*/  @!P1 FMUL.FTZ R10, R14, 0.16666667163372039795 ;  /* 0x3e2aaaab0e0a9820 */ /* 0x000fe20000410000 */
[----:B------:R-:W-:Y:S01]  /*09c0*/  FSETP.GT.FTZ.AND P1, PT, R6, -3, PT ;  /* 0xc04000000600780b */ /* 0x000fe20003f34000 */
[----:B------:R-:W-:Y:S01]  /*09d0*/  @!P0 FMUL.FTZ R9, R22, 0.16666667163372039795 ;  /* 0x3e2aaaab16098820 */ /* 0x000fe20000410000 */
[----:B------:R-:W-:-:S04]  /*09e0*/  FSETP.GEU.FTZ.AND P0, PT, R6, 3, PT ;  /* 0x404000000600780b */ /* 0x000fc80003f1e000 */
[----:B------:R-:W-:Y:S01]  /*09f0*/  PLOP3.LUT P0, PT, P1, P0, PT, 0x20, 0x0 ;  /* 0x000000000000781c */ /* 0x000fe20000f00470 */
[----:B------:R-:W-:Y:S01]  /*0a00*/  @!P5 IMAD.IADD R16, R0, 0x1, R3 ;  /* 0x000000010010d824 */ /* 0x000fe200078e0203 */
[----:B------:R-:W-:Y:S01]  /*0a10*/  FSEL R19, R18, RZ, P6 ;  /* 0x000000ff12137208 */ /* 0x000fe20003000000 */
[----:B------:R-:W-:Y:S01]  /*0a20*/  IMAD.MOV.U32 R6, RZ, RZ, RZ ;  /* 0x000000ffff067224 */ /* 0x000fe200078e00ff */
[----:B------:R-:W-:Y:S01]  /*0a30*/  BSSY B0, `(.L_x_2372) ;  /* 0x000004b000007945 */ /* 0x000fe20003800000 */
[----:B------:R-:W-:Y:S01]  /*0a40*/  BSSY B1, `(.L_x_2373) ;  /* 0x0000043000017945 */ /* 0x000fe20003800000 */
[C---:B-----5:R-:W-:Y:S02]  /*0a50*/  FSETP.GEU.FTZ.AND P2, PT, R11.reuse, 3, PT ;  /* 0x404000000b00780b */ /* 0x060fe40003f5e000 */
[----:B------:R-:W-:-:S04]  /*0a60*/  FSETP.GT.FTZ.AND P3, PT, R11, -3, PT ;  /* 0xc04000000b00780b */ /* 0x000fc80003f74000 */
[----:B------:R-:W-:Y:S02]  /*0a70*/  PLOP3.LUT P2, PT, P3, P2, PT, 0x20, 0x0 ;  /* 0x000000000000781c */ /* 0x000fe40001f44470 */
[----:B------:R-:W-:Y:S02]  /*0a80*/  FSEL R11, R7, RZ, P0 ;  /* 0x000000ff070b7208 */ /* 0x000fe40000000000 */
[----:B------:R-:W-:Y:S01]  /*0a90*/  FSEL R7, R17, RZ, P2 ;  /* 0x000000ff11077208 */ /* 0x000fe20001000000 */
[----:B------:R-:W-:Y:S01]  /*0aa0*/  @!P5 IMAD.WIDE.U32 R16, R16, R21, c[0x0][0x180] ;  /* 0x000060001010d625 */ /* 0x000fe200078e0015 */
[----:B------:R-:W-:-:S04]  /*0ab0*/  FSETP.GT.FTZ.AND P6, PT, R28, -3, PT ;  /* 0xc04000001c00780b */ /* 0x000fc80003fd4000 */
[----:B------:R0:W-:Y:S01]  /*0ac0*/  @!P5 STG.E [R16.64], R19 ;  /* 0x000000131000d986 */ /* 0x0001e2000c101904 */
[C---:B------:R-:W-:Y:S02]  /*0ad0*/  FSETP.GEU.FTZ.AND P0, PT, R29.reuse, 3, PT ;  /* 0x404000001d00780b */ /* 0x040fe40003f1e000 */
[----:B------:R-:W-:Y:S02]  /*0ae0*/  FSETP.GT.FTZ.AND P1, PT, R29, -3, PT ;  /* 0xc04000001d00780b */ /* 0x000fe40003f34000 */
[C---:B--2---:R-:W-:Y:S02]  /*0af0*/  FSETP.GEU.FTZ.AND P2, PT, R4.reuse, 3, PT ;  /* 0x404000000400780b */ /* 0x044fe40003f5e000 */
[----:B------:R-:W-:Y:S02]  /*0b00*/  FSETP.GT.FTZ.AND P3, PT, R4, -3, PT ;  /* 0xc04000000400780b */ /* 0x000fe40003f74000 */
[----:B------:R-:W-:Y:S01]  /*0b10*/  IADD3 R4, R3, 0x80, RZ ;  /* 0x0000008003047810 */ /* 0x000fe20007ffe0ff */
[----:B------:R-:W-:Y:S01]  /*0b20*/  @!P4 FMUL.FTZ R6, R20, 0.16666667163372039795 ;  /* 0x3e2aaaab1406c820 */ /* 0x000fe20000410000 */
[----:B------:R-:W-:-:S03]  /*0b30*/  FSETP.GEU.FTZ.AND P4, PT, R28, 3, PT ;  /* 0x404000001c00780b */ /* 0x000fc60003f9e000 */
[----:B------:R-:W-:Y:S01]  /*0b40*/  @!P5 IMAD.MOV.U32 R3, RZ, RZ, R4 ;  /* 0x000000ffff03d224 */ /* 0x000fe200078e0004 */
[----:B------:R-:W-:Y:S02]  /*0b50*/  PLOP3.LUT P4, PT, P6, P4, PT, 0x20, 0x0 ;  /* 0x000000000000781c */ /* 0x000fe40003788470 */
[----:B------:R-:W-:Y:S02]  /*0b60*/  PLOP3.LUT P0, PT, P1, P0, PT, 0x20, 0x0 ;  /* 0x000000000000781c */ /* 0x000fe40000f00470 */
[----:B------:R-:W-:Y:S02]  /*0b70*/  ISETP.GE.AND P5, PT, R3, R2, PT ;  /* 0x000000020300720c */ /* 0x000fe40003fa6270 */
[C---:B------:R-:W-:Y:S02]  /*0b80*/  FSETP.GEU.FTZ.AND P6, PT, R13.reuse, 3, PT ;  /* 0x404000000d00780b */ /* 0x040fe40003fde000 */
[----:B------:R-:W-:Y:S02]  /*0b90*/  FSETP.GT.FTZ.AND P1, PT, R13, -3, PT ;  /* 0xc04000000d00780b */ /* 0x000fe40003f34000 */
[----:B------:R-:W-:-:S02]  /*0ba0*/  PLOP3.LUT P2, PT, P3, P2, PT, 0x20, 0x0 ;  /* 0x000000000000781c */ /* 0x000fc40001f44470 */
[----:B------:R-:W-:Y:S02]  /*0bb0*/  PLOP3.LUT P1, PT, P1, P6, PT, 0x20, 0x0 ;  /* 0x000000000000781c */ /* 0x000fe40000f2c470 */
[C---:B------:R-:W-:Y:S02]  /*0bc0*/  FSETP.GEU.FTZ.AND P6, PT, R8.reuse, 3, PT ;  /* 0x404000000800780b */ /* 0x040fe40003fde000 */
[----:B------:R-:W-:-:S04]  /*0bd0*/  FSETP.GT.FTZ.AND P3, PT, R8, -3, PT ;  /* 0xc04000000800780b */ /* 0x000fc80003f74000 */
[----:B------:R-:W-:Y:S02]  /*0be0*/  PLOP3.LUT P3, PT, P3, P6, PT, 0x20, 0x0 ;  /* 0x000000000000781c */ /* 0x000fe40001f6c470 */
[----:B------:R-:W-:Y:S02]  /*0bf0*/  FSEL R15, R15, RZ, P4 ;  /* 0x000000ff0f0f7208 */ /* 0x000fe40002000000 */
[----:B------:R-:W-:Y:S02]  /*0c00*/  FSEL R13, R9, RZ, P0 ;  /* 0x000000ff090d7208 */ /* 0x000fe40000000000 */
[----:B------:R-:W-:Y:S02]  /*0c10*/  FSEL R10, R10, RZ, P2 ;  /* 0x000000ff0a0a7208 */ /* 0x000fe40001000000 */
[----:B------:R-:W-:Y:S02]  /*0c20*/  FSEL R5, R5, RZ, P1 ;  /* 0x000000ff05057208 */ /* 0x000fe40000800000 */
[----:B------:R-:W-:Y:S01]  /*0c30*/  FSEL R6, R6, RZ, P3 ;  /* 0x000000ff06067208 */ /* 0x000fe20001800000 */
[----:B------:R-:W-:Y:S05]  /*0c40*/  @P5 BRA `(.L_x_2374) ;  /* 0x000000c000005947 */ /* 0x000fea0003800000 */
[----:B0-----:R-:W-:Y:S01]  /*0c50*/  IMAD.IADD R8, R0, 0x1, R3 ;  /* 0x0000000100087824 */ /* 0x001fe200078e0203 */
[----:B------:R-:W-:Y:S01]  /*0c60*/  IADD3 R3, R3, 0x80, RZ ;  /* 0x0000008003037810 */ /* 0x000fe20007ffe0ff */
[----:B------:R-:W-:-:S03]  /*0c70*/  IMAD.MOV.U32 R9, RZ, RZ, 0x4 ;  /* 0x00000004ff097424 */ /* 0x000fc600078e00ff */
[----:B------:R-:W-:Y:S01]  /*0c80*/  ISETP.GE.AND P0, PT, R3, R2, PT ;  /* 0x000000020300720c */ /* 0x000fe20003f06270 */
[----:B------:R-:W-:-:S05]  /*0c90*/  IMAD.WIDE.U32 R8, R8, R9, c[0x0][0x180] ;  /* 0x0000600008087625 */ /* 0x000fca00078e0009 */
[----:B------:R0:W-:Y:S07]  /*0ca0*/  STG.E [R8.64], R11 ;  /* 0x0000000b08007986 */ /* 0x0001ee000c101904 */
[----:B------:R-:W-:Y:S05]  /*0cb0*/  @P0 BRA `(.L_x_2375) ;  /* 0x000000c000000947 */ /* 0x000fea0003800000 */
[----:B0-----:R-:W-:Y:S01]  /*0cc0*/  IMAD.IADD R8, R0, 0x1, R3 ;  /* 0x0000000100087824 */ /* 0x001fe200078e0203 */
[----:B------:R-:W-:Y:S01]  /*0cd0*/  IADD3 R3, R3, 0x80, RZ ;  /* 0x0000008003037810 */ /* 0x000fe20007ffe0ff */
[----:B------:R-:W-:-:S04]  /*0ce0*/  IMAD.MOV.U32 R9, RZ, RZ, 0x4 ;  /* 0x00000004ff097424 */ /* 0x000fc800078e00ff */
[----:B------:R-:W-:-:S05]  /*0cf0*/  IMAD.WIDE.U32 R8, R8, R9, c[0x0][0x180] ;  /* 0x0000600008087625 */ /* 0x000fca00078e0009 */
[----:B------:R0:W-:Y:S02]  /*0d00*/  STG.E [R8.64], R7 ;  /* 0x0000000708007986 */ /* 0x0001e4000c101904 */
.L_x_2374:
[----:B0-----:R-:W-:-:S13]  /*0d10*/  ISETP.GE.AND P0, PT, R3, R2, PT ;  /* 0x000000020300720c */ /* 0x001fda0003f06270 */
[----:B------:R-:W-:Y:S05]  /*0d20*/  @P0 BRA `(.L_x_2376) ;  /* 0x000000c000000947 */ /* 0x000fea0003800000 */
[----:B------:R-:W-:Y:S01]  /*0d30*/  IMAD.IADD R8, R0, 0x1, R3 ;  /* 0x0000000100087824 */ /* 0x000fe200078e0203 */
[----:B------:R-:W-:Y:S01]  /*0d40*/  IADD3 R3, R3, 0x80, RZ ;  /* 0x0000008003037810 */ /* 0x000fe20007ffe0ff */
[----:B------:R-:W-:-:S04]  /*0d50*/  IMAD.MOV.U32 R9, RZ, RZ, 0x4 ;  /* 0x00000004ff097424 */ /* 0x000fc800078e00ff */
[----:B------:R-:W-:-:S05]  /*0d60*/  IMAD.WIDE.U32 R8, R8, R9, c[0x0][0x180] ;  /* 0x0000600008087625 */ /* 0x000fca00078e0009 */
[----:B------:R0:W-:Y:S02]  /*0d70*/  STG.E [R8.64], R15 ;  /* 0x0000000f08007986 */ /* 0x0001e4000c101904 */
.L_x_2375:
[----:B------:R-:W-:-:S13]  /*0d80*/  ISETP.GE.AND P0, PT, R3, R2, PT ;  /* 0x000000020300720c */ /* 0x000fda0003f06270 */
[----:B------:R-:W-:Y:S05]  /*0d90*/  @P0 BRA `(.L_x_2377) ;  /* 0x000000d000000947 */ /* 0x000fea0003800000 */
[----:B0-----:R-:W-:Y:S01]  /*0da0*/  IMAD.IADD R8, R0, 0x1, R3 ;  /* 0x0000000100087824 */ /* 0x001fe200078e0203 */
[----:B------:R-:W-:Y:S01]  /*0db0*/  IADD3 R3, R3, 0x80, RZ ;  /* 0x0000008003037810 */ /* 0x000fe20007ffe0ff */
[----:B------:R-:W-:-:S04]  /*0dc0*/  IMAD.MOV.U32 R9, RZ, RZ, 0x4 ;  /* 0x00000004ff097424 */ /* 0x000fc800078e00ff */
[----:B------:R-:W-:-:S05]  /*0dd0*/  IMAD.WIDE.U32 R8, R8, R9, c[0x0][0x180] ;  /* 0x0000600008087625 */ /* 0x000fca00078e0009 */
[----:B------:R0:W-:Y:S02]  /*0de0*/  STG.E [R8.64], R13 ;  /* 0x0000000d08007986 */ /* 0x0001e4000c101904 */
.L_x_2376:
[----:B------:R-:W-:-:S13]  /*0df0*/  ISETP.GE.AND P0, PT, R3, R2, PT ;  /* 0x000000020300720c */ /* 0x000fda0003f06270 */
[----:B------:R-:W-:Y:S01]  /*0e00*/  @P0 BREAK B1 ;  /* 0x0000000000010942 */ /* 0x000fe20003800000 */
[----:B------:R-:W-:Y:S05]  /*0e10*/  @P0 BRA `(.L_x_2378) ;  /* 0x000000c000000947 */ /* 0x000fea0003800000 */
[----:B0-----:R-:W-:Y:S01]  /*0e20*/  IMAD.IADD R8, R0, 0x1, R3 ;  /* 0x0000000100087824 */ /* 0x001fe200078e0203 */
[----:B------:R-:W-:Y:S01]  /*0e30*/  IADD3 R3, R3, 0x80, RZ ;  /* 0x0000008003037810 */ /* 0x000fe20007ffe0ff */
[----:B------:R-:W-:-:S04]  /*0e40*/  IMAD.MOV.U32 R9, RZ, RZ, 0x4 ;  /* 0x00000004ff097424 */ /* 0x000fc800078e00ff */
[----:B------:R-:W-:-:S05]  /*0e50*/  IMAD.WIDE.U32 R8, R8, R9, c[0x0][0x180] ;  /* 0x0000600008087625 */ /* 0x000fca00078e0009 */
[----:B------:R0:W-:Y:S02]  /*0e60*/  STG.E [R8.64], R10 ;  /* 0x0000000a08007986 */ /* 0x0001e4000c101904 */
.L_x_2377:
[----:B------:R-:W-:Y:S05]  /*0e70*/  BSYNC B1 ;  /* 0x0000000000017941 */ /* 0x000fea0003800000 */
.L_x_2373:
[----:B------:R-:W-:-:S13]  /*0e80*/  ISETP.GE.AND P0, PT, R3, R2, PT ;  /* 0x000000020300720c */ /* 0x000fda0003f06270 */
[----:B0-----:R-:W-:Y:S01]  /*0e90*/  @!P0 IMAD.IADD R8, R0, 0x1, R3 ;  /* 0x0000000100088824 */ /* 0x001fe200078e0203 */
[----:B------:R-:W-:Y:S01]  /*0ea0*/  @!P0 IADD3 R3, R3, 0x80, RZ ;  /* 0x0000008003038810 */ /* 0x000fe20007ffe0ff */
[----:B------:R-:W-:-:S04]  /*0eb0*/  @!P0 IMAD.MOV.U32 R9, RZ, RZ, 0x4 ;  /* 0x00000004ff098424 */ /* 0x000fc800078e00ff */
[----:B------:R-:W-:-:S05]  /*0ec0*/  @!P0 IMAD.WIDE.U32 R8, R8, R9, c[0x0][0x180] ;  /* 0x0000600008088625 */ /* 0x000fca00078e0009 */
[----:B------:R0:W-:Y:S02]  /*0ed0*/  @!P0 STG.E [R8.64], R5 ;  /* 0x0000000508008986 */ /* 0x0001e4000c101904 */
.L_x_2378:
[----:B------:R-:W-:Y:S05]  /*0ee0*/  BSYNC B0 ;  /* 0x0000000000007941 */ /* 0x000fea0003800000 */
.L_x_2372:
[----:B------:R-:W-:Y:S01]  /*0ef0*/  WARPSYNC 0xffffffff ;  /* 0xffffffff00007948 */ /* 0x000fe20003800000 */
[----:B------:R-:W-:-:S13]  /*0f00*/  ISETP.GE.AND P0, PT, R3, R2, PT ;  /* 0x000000020300720c */ /* 0x000fda0003f06270 */
[----:B------:R-:W-:Y:S05]  /*0f10*/  @P0 EXIT ;  /* 0x000000000000094d */ /* 0x000fea0003800000 */
[----:B------:R-:W-:Y:S02]  /*0f20*/  IMAD.IADD R3, R0, 0x1, R3 ;  /* 0x0000000100037824 */ /* 0x000fe400078e0203 */
[----:B------:R-:W-:-:S04]  /*0f30*/  IMAD.MOV.U32 R2, RZ, RZ, 0x4 ;  /* 0x00000004ff027424 */ /* 0x000fc800078e00ff */
[----:B------:R-:W-:-:S05]  /*0f40*/  IMAD.WIDE.U32 R2, R3, R2, c[0x0][0x180] ;  /* 0x0000600003027625 */ /* 0x000fca00078e0002 */
[----:B------:R-:W-:Y:S01]  /*0f50*/  STG.E [R2.64], R6 ;  /* 0x0000000602007986 */ /* 0x000fe2000c101904 */
[----:B------:R-:W-:Y:S05]  /*0f60*/  EXIT ;  /* 0x000000000000794d */ /* 0x000fea0003800000 */
.L_x_2379:
        /* <DEDUP_REMOVED lines=9> */
.L_x_5464:


//--------------------- .text._ZN2at6native29vectorized_elementwise_kernelILi4EZZZNS0_68_GLOBAL__N__08176361_30_ActivationHardsigmoidKernel_cu_1520ed90_304427hardsigmoid_backward_kernelERNS_18TensorIteratorBaseEENKUlvE_clEvENKUlvE0_clEvEUlffE_St5arrayIPcLm3EEEEviT0_T1_ --------------------------
	.section	.text._ZN2at6native29vectorized_elementwise_kernelILi4EZZZNS0_68_GLOBAL__N__08176361_30_ActivationHardsigmoidKernel_cu_1520ed90_304427hardsigmoid_backward_kernelERNS_18TensorIteratorBaseEENKUlvE_clEvENKUlvE0_clEvEUlffE_St5arrayIPcLm3EEEEviT0_T1_,"ax",@progbits
	.sectioninfo	@"SHI_REGISTERS=32"
	.align	128
        .global         _ZN2at6native29vectorized_elementwise_kernelILi4EZZZNS0_68_GLOBAL__N__08176361_30_ActivationHardsigmoidKernel_cu_1520ed90_304427hardsigmoid_backward_kernelERNS_18TensorIteratorBaseEENKUlvE_clEvENKUlvE0_clEvEUlffE_St5arrayIPcLm3EEEEviT0_T1_
        .type           _ZN2at6native29vectorized_elementwise_kernelILi4EZZZNS0_68_GLOBAL__N__08176361_30_ActivationHardsigmoidKernel_cu_1520ed90_304427hardsigmoid_backward_kernelERNS_18TensorIteratorBaseEENKUlvE_clEvENKUlvE0_clEvEUlffE_St5arrayIPcLm3EEEEviT0_T1_,@function
        .size           _ZN2at6native29vectorized_elementwise_kernelILi4EZZZNS0_68_GLOBAL__N__08176361_30_ActivationHardsigmoidKernel_cu_1520ed90_304427hardsigmoid_backward_kernelERNS_18TensorIteratorBaseEENKUlvE_clEvENKUlvE0_clEvEUlffE_St5arrayIPcLm3EEEEviT0_T1_,(.L_x_5465 - _ZN2at6native29vectorized_elementwise_kernelILi4EZZZNS0_68_GLOBAL__N__08176361_30_ActivationHardsigmoidKernel_cu_1520ed90_304427hardsigmoid_backward_kernelERNS_18TensorIteratorBaseEENKUlvE_clEvENKUlvE0_clEvEUlffE_St5arrayIPcLm3EEEEviT0_T1_)
        .other          _ZN2at6native29vectorized_elementwise_kernelILi4EZZZNS0_68_GLOBAL__N__08176361_30_ActivationHardsigmoidKernel_cu_1520ed90_304427hardsigmoid_backward_kernelERNS_18TensorIteratorBaseEENKUlvE_clEvENKUlvE0_clEvEUlffE_St5arrayIPcLm3EEEEviT0_T1_,@"STO_CUDA_ENTRY STV_DEFAULT"
_ZN2at6native29vectorized_elementwise_kernelILi4EZZZNS0_68_GLOBAL__N__08176361_30_ActivationHardsigmoidKernel_cu_1520ed90_304427hardsigmoid_backward_kernelERNS_18TensorIteratorBaseEENKUlvE_clEvENKUlvE0_clEvEUlffE_St5arrayIPcLm3EEEEviT0_T1_:
.text._ZN2at6native29vectorized_elementwise_kernelILi4EZZZNS0_68_GLOBAL__N__08176361_30_ActivationHardsigmoidKernel_cu_1520ed90_304427hardsigmoid_backward_kernelERNS_18TensorIteratorBaseEENKUlvE_clEvENKUlvE0_clEvEUlffE_St5arrayIPcLm3EEEEviT0_T1_:
        /* <DEDUP_REMOVED lines=12> */
[----:B------:R-:W2:Y:S04]  /*00c0*/  LDG.E.128 R16, [R22.64] ;  /* 0x0000000416107981 */ /* 0x000ea8000c1e1d00 */
[----:B------:R-:W3:Y:S01]  /*00d0*/  LDG.E.128 R4, [R22.64+0x800] ;  /* 0x0008000416047981 */ /* 0x000ee2000c1e1d00 */
[----:B------:R-:W-:-:S05]  /*00e0*/  IMAD.WIDE.U32 R20, R25, 0x10, R2 ;  /* 0x0000001019147825 */ /* 0x000fca00078e0002 */
[----:B------:R-:W4:Y:S04]  /*00f0*/  LDG.E.128 R12, [R20.64] ;  /* 0x00000004140c7981 */ /* 0x000f28000c1e1d00 */
[----:B------:R-:W5:Y:S01]  /*0100*/  LDG.E.128 R8, [R20.64+0x800] ;  /* 0x0008000414087981 */ /* 0x000f62000c1e1d00 */
[----:B------:R-:W-:-:S06]  /*0110*/  IMAD.WIDE.U32 R2, R0, R27, c[0x0][0x180] ;  /* 0x0000600000027625 */ /* 0x000fcc00078e001b */
[----:B------:R-:W-:Y:S01]  /*0120*/  IMAD.WIDE R2, R25, 0x10, R2 ;  /* 0x0000001019027825 */ /* 0x000fe200078e0202 */
[C---:B--2---:R-:W-:Y:S02]  /*0130*/  FSETP.GT.FTZ.AND P1, PT, R16.reuse, -3, PT ;  /* 0xc04000001000780b */ /* 0x044fe40003f34000 */
[----:B------:R-:W-:Y:S02]  /*0140*/  FSETP.GEU.FTZ.AND P5, PT, R16, 3, PT ;  /* 0x404000001000780b */ /* 0x000fe40003fbe000 */
[C---:B------:R-:W-:Y:S02]  /*0150*/  FSETP.GT.FTZ.AND P0, PT, R17.reuse, -3, PT ;  /* 0xc04000001100780b */ /* 0x040fe40003f14000 */
[----:B------:R-:W-:Y:S02]  /*0160*/  FSETP.GEU.FTZ.AND P2, PT, R17, 3, PT ;  /* 0x404000001100780b */ /* 0x000fe40003f5e000 */
[C---:B------:R-:W-:Y:S02]  /*0170*/  FSETP.GT.FTZ.AND P4, PT, R18.reuse, -3, PT ;  /* 0xc04000001200780b */ /* 0x040fe40003f94000 */
[----:B------:R-:W-:-:S02]  /*0180*/  FSETP.GEU.FTZ.AND P3, PT, R18, 3, PT ;  /* 0x404000001200780b */ /* 0x000fc40003f7e000 */
[----:B------:R-:W-:Y:S02]  /*0190*/  PLOP3.LUT P1, PT, P1, P5, PT, 0x20, 0x0 ;  /* 0x000000000000781c */ /* 0x000fe40000f2a470 */
[C---:B------:R-:W-:Y:S02]  /*01a0*/  FSETP.GT.FTZ.AND P6, PT, R19.reuse, -3, PT ;  /* 0xc04000001300780b */ /* 0x040fe40003fd4000 */
[----:B------:R-:W-:Y:S01]  /*01b0*/  FSETP.GEU.FTZ.AND P5, PT, R19, 3, PT ;  /* 0x404000001300780b */ /* 0x000fe20003fbe000 */
[----:B----4-:R-:W-:Y:S01]  /*01c0*/  FMUL.FTZ R15, R15, 0.16666667163372039795 ;  /* 0x3e2aaaab0f0f7820 */ /* 0x010fe20000410000 */
[----:B------:R-:W-:Y:S01]  /*01d0*/  PLOP3.LUT P0, PT, P0, P2, PT, 0x20, 0x0 ;  /* 0x000000000000781c */ /* 0x000fe20000704470 */
[----:B------:R-:W-:Y:S01]  /*01e0*/  FMUL.FTZ R14, R14, 0.16666667163372039795 ;  /* 0x3e2aaaab0e0e7820 */ /* 0x000fe20000410000 */
[----:B------:R-:W-:Y:S02]  /*01f0*/  PLOP3.LUT P3, PT, P4, P3, PT, 0x20, 0x0 ;  /* 0x000000000000781c */ /* 0x000fe40002766470 */
[----:B---3--:R-:W-:-:S02]  /*0200*/  FSETP.GT.FTZ.AND P2, PT, R4, -3, PT ;  /* 0xc04000000400780b */ /* 0x008fc40003f54000 */
[----:B------:R-:W-:Y:S02]  /*0210*/  PLOP3.LUT P6, PT, P6, P5, PT, 0x20, 0x0 ;  /* 0x000000000000781c */ /* 0x000fe400037ca470 */
[----:B------:R-:W-:Y:S02]  /*0220*/  FSETP.GEU.FTZ.AND P4, PT, R4, 3, PT ;  /* 0x404000000400780b */ /* 0x000fe40003f9e000 */
[----:B------:R-:W-:Y:S02]  /*0230*/  FSEL R15, R15, RZ, P6 ;  /* 0x000000ff0f0f7208 */ /* 0x000fe40003000000 */
[----:B------:R-:W-:Y:S02]  /*0240*/  FSEL R14, R14, RZ, P3 ;  /* 0x000000ff0e0e7208 */ /* 0x000fe40001800000 */
        /* <DEDUP_REMOVED lines=12> */
[----:B-----5:R-:W-:Y:S02]  /*0310*/  FMUL.FTZ R8, R8, 0.16666667163372039795 ;  /* 0x3e2aaaab08087820 */ /* 0x020fe40000410000 */
        /* <DEDUP_REMOVED lines=9> */
[----:B------:R-:W-:Y:S04]  /*03b0*/  STG.E.128 [R2.64], R12 ;  /* 0x0000000c02007986 */ /* 0x000fe8000c101d04 */
[----:B------:R-:W-:Y:S01]  /*03c0*/  STG.E.128 [R2.64+0x800], R8 ;  /* 0x0008000802007986 */ /* 0x000fe2000c101d04 */
[----:B------:R-:W-:Y:S05]  /*03d0*/  EXIT ;  /* 0x000000000000794d */ /* 0x000fea0003800000 */
.L_x_2380:
        /* <DEDUP_REMOVED lines=141> */
.L_x_2383:
[----:B0-----:R-:W-:-:S13]  /*0cb0*/  ISETP.GE.AND P0, PT, R3, R2, PT ;  /* 0x000000020300720c */ /* 0x001fda0003f06270 */
[----:B------:R-:W-:Y:S05]  /*0cc0*/  @P0 BRA `(.L_x_2385) ;  /* 0x000000c000000947 */ /* 0x000fea0003800000 */
[----:B------:R-:W-:Y:S01]  /*0cd0*/  IMAD.IADD R8, R0, 0x1, R3 ;  /* 0x0000000100087824 */ /* 0x000fe200078e0203 */
[----:B------:R-:W-:Y:S01]  /*0ce0*/  IADD3 R3, R3, 0x80, RZ ;  /* 0x0000008003037810 */ /* 0x000fe20007ffe0ff */
[----:B------:R-:W-:-:S04]  /*0cf0*/  IMAD.MOV.U32 R9, RZ, RZ, 0x4 ;  /* 0x00000004ff097424 */ /* 0x000fc800078e00ff */
[----:B------:R-:W-:-:S05]  /*0d00*/  IMAD.WIDE.U32 R8, R8, R9, c[0x0][0x180] ;  /* 0x0000600008087625 */ /* 0x000fca00078e0009 */
[----:B------:R0:W-:Y:S02]  /*0d10*/  STG.E [R8.64], R15 ;  /* 0x0000000f08007986 */ /* 0x0001e4000c101904 */
.L_x_2384:
[----:B------:R-:W-:-:S13]  /*0d20*/  ISETP.GE.AND P0, PT, R3, R2, PT ;  /* 0x000000020300720c */ /* 0x000fda0003f06270 */
[----:B------:R-:W-:Y:S05]  /*0d30*/  @P0 BRA `(.L_x_2386) ;  /* 0x000000d000000947 */ /* 0x000fea0003800000 */
[----:B0-----:R-:W-:Y:S01]  /*0d40*/  IMAD.IADD R8, R0, 0x1, R3 ;  /* 0x0000000100087824 */ /* 0x001fe200078e0203 */
[----:B------:R-:W-:Y:S01]  /*0d50*/  IADD3 R3, R3, 0x80, RZ ;  /* 0x0000008003037810 */ /* 0x000fe20007ffe0ff */
[----:B------:R-:W-:-:S04]  /*0d60*/  IMAD.MOV.U32 R9, RZ, RZ, 0x4 ;  /* 0x00000004ff097424 */ /* 0x000fc800078e00ff */
[----:B------:R-:W-:-:S05]  /*0d70*/  IMAD.WIDE.U32 R8, R8, R9, c[0x0][0x180] ;  /* 0x0000600008087625 */ /* 0x000fca00078e0009 */
[----:B------:R0:W-:Y:S02]  /*0d80*/  STG.E [R8.64], R13 ;  /* 0x0000000d08007986 */ /* 0x0001e4000c101904 */
.L_x_2385:
        /* <DEDUP_REMOVED lines=8> */
.L_x_2386:
[----:B------:R-:W-:Y:S05]  /*0e10*/  BSYNC B1 ;  /* 0x0000000000017941 */ /* 0x000fea0003800000 */
.L_x_2382:
[----:B------:R-:W-:-:S13]  /*0e20*/  ISETP.GE.AND P0, PT, R3, R2, PT ;  /* 0x000000020300720c */ /* 0x000fda0003f06270 */
[----:B0-----:R-:W-:Y:S01]  /*0e30*/  @!P0 IMAD.IADD R8, R0, 0x1, R3 ;  /* 0x0000000100088824 */ /* 0x001fe200078e0203 */
[----:B------:R-:W-:Y:S01]  /*0e40*/  @!P0 IADD3 R3, R3, 0x80, RZ ;  /* 0x0000008003038810 */ /* 0x000fe20007ffe0ff */
[----:B------:R-:W-:-:S04]  /*0e50*/  @!P0 IMAD.MOV.U32 R9, RZ, RZ, 0x4 ;  /* 0x00000004ff098424 */ /* 0x000fc800078e00ff */
[----:B------:R-:W-:-:S05]  /*0e60*/  @!P0 IMAD.WIDE.U32 R8, R8, R9, c[0x0][0x180] ;  /* 0x0000600008088625 */ /* 0x000fca00078e0009 */
[----:B------:R0:W-:Y:S02]  /*0e70*/  @!P0 STG.E [R8.64], R5 ;  /* 0x0000000508008986 */ /* 0x0001e4000c101904 */
.L_x_2387:
[----:B------:R-:W-:Y:S05]  /*0e80*/  BSYNC B0 ;  /* 0x0000000000007941 */ /* 0x000fea0003800000 */
.L_x_2381:
        /* <DEDUP_REMOVED lines=8> */
.L_x_2388:
        /* <DEDUP_REMOVED lines=15> */
.L_x_5465:


//--------------------- .text._ZN2at6native29vectorized_elementwise_kernelILi8EZZZNS0_68_GLOBAL__N__08176361_30_ActivationHardsigmoidKernel_cu_1520ed90_304427hardsigmoid_backward_kernelERNS_18TensorIteratorBaseEENKUlvE_clEvENKUlvE0_clEvEUlffE_St5arrayIPcLm3EEEEviT0_T1_ --------------------------
	.section	.text._ZN2at6native29vectorized_elementwise_kernelILi8EZZZNS0_68_GLOBAL__N__08176361_30_ActivationHardsigmoidKernel_cu_1520ed90_304427hardsigmoid_backward_kernelERNS_18TensorIteratorBaseEENKUlvE_clEvENKUlvE0_clEvEUlffE_St5arrayIPcLm3EEEEviT0_T1_,"ax",@progbits
	.sectioninfo	@"SHI_REGISTERS=4"
	.align	128
        .global         _ZN2at6native29vectorized_elementwise_kernelILi8EZZZNS0_68_GLOBAL__N__08176361_30_ActivationHardsigmoidKernel_cu_1520ed90_304427hardsigmoid_backward_kernelERNS_18TensorIteratorBaseEENKUlvE_clEvENKUlvE0_clEvEUlffE_St5arrayIPcLm3EEEEviT0_T1_
        .type           _ZN2at6native29vectorized_elementwise_kernelILi8EZZZNS0_68_GLOBAL__N__08176361_30_ActivationHardsigmoidKernel_cu_1520ed90_304427hardsigmoid_backward_kernelERNS_18TensorIteratorBaseEENKUlvE_clEvENKUlvE0_clEvEUlffE_St5arrayIPcLm3EEEEviT0_T1_,@function
        .size           _ZN2at6native29vectorized_elementwise_kernelILi8EZZZNS0_68_GLOBAL__N__08176361_30_ActivationHardsigmoidKernel_cu_1520ed90_304427hardsigmoid_backward_kernelERNS_18TensorIteratorBaseEENKUlvE_clEvENKUlvE0_clEvEUlffE_St5arrayIPcLm3EEEEviT0_T1_,(.L_x_5466 - _ZN2at6native29vectorized_elementwise_kernelILi8EZZZNS0_68_GLOBAL__N__08176361_30_ActivationHardsigmoidKernel_cu_1520ed90_304427hardsigmoid_backward_kernelERNS_18TensorIteratorBaseEENKUlvE_clEvENKUlvE0_clEvEUlffE_St5arrayIPcLm3EEEEviT0_T1_)
        .other          _ZN2at6native29vectorized_elementwise_kernelILi8EZZZNS0_68_GLOBAL__N__08176361_30_ActivationHardsigmoidKernel_cu_1520ed90_304427hardsigmoid_backward_kernelERNS_18TensorIteratorBaseEENKUlvE_clEvENKUlvE0_clEvEUlffE_St5arrayIPcLm3EEEEviT0_T1_,@"STO_CUDA_ENTRY STV_DEFAULT"
_ZN2at6native29vectorized_elementwise_kernelILi8EZZZNS0_68_GLOBAL__N__08176361_30_ActivationHardsigmoidKernel_cu_1520ed90_304427hardsigmoid_backward_kernelERNS_18TensorIteratorBaseEENKUlvE_clEvENKUlvE0_clEvEUlffE_St5arrayIPcLm3EEEEviT0_T1_:
.text._ZN2at6native29vectorized_elementwise_kernelILi8EZZZNS0_68_GLOBAL__N__08176361_30_ActivationHardsigmoidKernel_cu_1520ed90_304427hardsigmoid_backward_kernelERNS_18TensorIteratorBaseEENKUlvE_clEvENKUlvE0_clEvEUlffE_St5arrayIPcLm3EEEEviT0_T1_:
[----:B------:R-:W-:Y:S02]  /*0000*/  MOV R1, c[0x0][0x28] ;  /* 0x00000a0000017a02 */ /* 0x000fe40000000f00 */
[----:B------:R-:W-:Y:S05]  /*0010*/  EXIT ;  /* 0x000000000000794d */ /* 0x000fea0003800000 */
.L_x_2389:
        /* <DEDUP_REMOVED lines=14> */
.L_x_5466:


//--------------------- .text._ZN2at6native18elementwise_kernelILi128ELi4EZNS0_15gpu_kernel_implIZZZNS0_68_GLOBAL__N__08176361_30_ActivationHardsigmoidKernel_cu_1520ed90_304427hardsigmoid_backward_kernelERNS_18TensorIteratorBaseEENKUlvE_clEvENKUlvE_clEvEUlddE_EEvS5_RKT_EUliE_EEviT1_ --------------------------
	.section	.text._ZN2at6native18elementwise_kernelILi128ELi4EZNS0_15gpu_kernel_implIZZZNS0_68_GLOBAL__N__08176361_30_ActivationHardsigmoidKernel_cu_1520ed90_304427hardsigmoid_backward_kernelERNS_18TensorIteratorBaseEENKUlvE_clEvENKUlvE_clEvEUlddE_EEvS5_RKT_EUliE_EEviT1_,"ax",@progbits
	.sectioninfo	@"SHI_REGISTERS=28"
	.align	128
        .global         _ZN2at6native18elementwise_kernelILi128ELi4EZNS0_15gpu_kernel_implIZZZNS0_68_GLOBAL__N__08176361_30_ActivationHardsigmoidKernel_cu_1520ed90_304427hardsigmoid_backward_kernelERNS_18TensorIteratorBaseEENKUlvE_clEvENKUlvE_clEvEUlddE_EEvS5_RKT_EUliE_EEviT1_
        .type           _ZN2at6native18elementwise_kernelILi128ELi4EZNS0_15gpu_kernel_implIZZZNS0_68_GLOBAL__N__08176361_30_ActivationHardsigmoidKernel_cu_1520ed90_304427hardsigmoid_backward_kernelERNS_18TensorIteratorBaseEENKUlvE_clEvENKUlvE_clEvEUlddE_EEvS5_RKT_EUliE_EEviT1_,@function
        .size           _ZN2at6native18elementwise_kernelILi128ELi4EZNS0_15gpu_kernel_implIZZZNS0_68_GLOBAL__N__08176361_30_ActivationHardsigmoidKernel_cu_1520ed90_304427hardsigmoid_backward_kernelERNS_18TensorIteratorBaseEENKUlvE_clEvENKUlvE_clEvEUlddE_EEvS5_RKT_EUliE_EEviT1_,(.L_x_5467 - _ZN2at6native18elementwise_kernelILi128ELi4EZNS0_15gpu_kernel_implIZZZNS0_68_GLOBAL__N__08176361_30_ActivationHardsigmoidKernel_cu_1520ed90_304427hardsigmoid_backward_kernelERNS_18TensorIteratorBaseEENKUlvE_clEvENKUlvE_clEvEUlddE_EEvS5_RKT_EUliE_EEviT1_)
        .other          _ZN2at6native18elementwise_kernelILi128ELi4EZNS0_15gpu_kernel_implIZZZNS0_68_GLOBAL__N__08176361_30_ActivationHardsigmoidKernel_cu_1520ed90_304427hardsigmoid_backward_kernelERNS_18TensorIteratorBaseEENKUlvE_clEvENKUlvE_clEvEUlddE_EEvS5_RKT_EUliE_EEviT1_,@"STO_CUDA_ENTRY STV_DEFAULT"
_ZN2at6native18elementwise_kernelILi128ELi4EZNS0_15gpu_kernel_implIZZZNS0_68_GLOBAL__N__08176361_30_ActivationHardsigmoidKernel_cu_1520ed90_304427hardsigmoid_backward_kernelERNS_18TensorIteratorBaseEENKUlvE_clEvENKUlvE_clEvEUlddE_EEvS5_RKT_EUliE_EEviT1_:
.text._ZN2at6native18elementwise_kernelILi128ELi4EZNS0_15gpu_kernel_implIZZZNS0_68_GLOBAL__N__08176361_30_ActivationHardsigmoidKernel_cu_1520ed90_304427hardsigmoid_backward_kernelERNS_18TensorIteratorBaseEENKUlvE_clEvENKUlvE_clEvEUlddE_EEvS5_RKT_EUliE_EEviT1_:
        /* <DEDUP_REMOVED lines=14> */
[----:B------:R-:W-:Y:S02]  /*00e0*/  IMAD.MOV.U32 R3, RZ, RZ, R23 ;  /* 0x000000ffff037224 */ /* 0x000fe400078e0017 */
        /* <DEDUP_REMOVED lines=249> */
.L_x_2392:
        /* <DEDUP_REMOVED lines=17> */
[----:B--2---:R0:W1:Y:S01]  /*1190*/  I2F.F64.S16 R18, R2 ;  /* 0x0000000200127312 */ /* 0x0040620000101c00 */
[----:B------:R-:W-:Y:S05]  /*11a0*/  BRA `(.L_x_2398) ;  /* 0x00000e2000007947 */ /* 0x000fea0003800000 */
.L_x_2396:
[----:B------:R-:W2:Y:S02]  /*11b0*/  LDG.E.U8 R2, [R2.64] ;  /* 0x0000002402027981 */ /* 0x000ea4000c1e1100 */
[----:B--2---:R0:W1:Y:S01]  /*11c0*/  I2F.F64.U16 R18, R2 ;  /* 0x0000000200127312 */ /* 0x0040620000101800 */
[----:B------:R-:W-:Y:S05]  /*11d0*/  BRA `(.L_x_2398) ;  /* 0x00000df000007947 */ /* 0x000fea0003800000 */
.L_x_2395:
[----:B------:R-:W-:-:S13]  /*11e0*/  ISETP.NE.AND P0, PT, R4, 0x2, PT ;  /* 0x000000020400780c */ /* 0x000fda0003f05270 */
[----:B------:R-:W-:Y:S05]  /*11f0*/  @!P0 BRA `(.L_x_2399) ;  /* 0x000000a000008947 */ /* 0x000fea0003800000 */
[----:B------:R-:W-:-:S13]  /*1200*/  ISETP.NE.AND P0, PT, R4, 0x3, PT ;  /* 0x000000030400780c */ /* 0x000fda0003f05270 */
[----:B------:R-:W-:Y:S05]  /*1210*/  @!P0 BRA `(.L_x_2400) ;  /* 0x0000005000008947 */ /* 0x000fea0003800000 */
[----:B------:R-:W-:-:S13]  /*1220*/  ISETP.NE.AND P0, PT, R4, 0x4, PT ;  /* 0x000000040400780c */ /* 0x000fda0003f05270 */
[----:B------:R-:W-:Y:S05]  /*1230*/  @P0 BRA `(.L_x_2397) ;  /* 0x00000bf000000947 */ /* 0x000fea0003800000 */
[----:B------:R-:W2:Y:S02]  /*1240*/  LDG.E.64 R18, [R2.64] ;  /* 0x0000002402127981 */ /* 0x000ea4000c1e1b00 */
[----:B--2---:R-:W0:Y:S01]  /*1250*/  I2F.F64.S64 R18, R18 ;  /* 0x0000001200127312 */ /* 0x004e220000301c00 */
[----:B------:R-:W-:Y:S05]  /*1260*/  BRA `(.L_x_2398) ;  /* 0x00000d6000007947 */ /* 0x000fea0003800000 */
.L_x_2400:
[----:B------:R-:W2:Y:S02]  /*1270*/  LDG.E R2, [R2.64] ;  /* 0x0000002402027981 */ /* 0x000ea4000c1e1900 */
[----:B--2---:R0:W1:Y:S01]  /*1280*/  I2F.F64 R18, R2 ;  /* 0x0000000200127312 */ /* 0x0040620000201c00 */
[----:B------:R-:W-:Y:S05]  /*1290*/  BRA `(.L_x_2398) ;  /* 0x00000d3000007947 */ /* 0x000fea0003800000 */
.L_x_2399:
[----:B------:R-:W2:Y:S02]  /*12a0*/  LDG.E.U16 R2, [R2.64] ;  /* 0x0000002402027981 */ /* 0x000ea4000c1e1500 */
[----:B--2---:R0:W1:Y:S01]  /*12b0*/  I2F.F64.S16 R18, R2 ;  /* 0x0000000200127312 */ /* 0x0040620000101c00 */
[----:B------:R-:W-:Y:S05]  /*12c0*/  BRA `(.L_x_2398) ;  /* 0x00000d0000007947 */ /* 0x000fea0003800000 */
.L_x_2394:
[----:B------:R-:W-:-:S13]  /*12d0*/  ISETP.GT.AND P0, PT, R4, 0x6, PT ;  /* 0x000000060400780c */ /* 0x000fda0003f04270 */
[----:B------:R-:W-:Y:S05]  /*12e0*/  @P0 BRA `(.L_x_2401) ;  /* 0x000000d000000947 */ /* 0x000fea0003800000 */
[----:B------:R-:W-:-:S13]  /*12f0*/  ISETP.NE.AND P0, PT, R4, 0x5, PT ;  /* 0x000000050400780c */ /* 0x000fda0003f05270 */
[----:B------:R-:W-:Y:S05]  /*1300*/  @!P0 BRA `(.L_x_2402) ;  /* 0x0000006000008947 */ /* 0x000fea0003800000 */
[----:B------:R-:W-:-:S13]  /*1310*/  ISETP.NE.AND P0, PT, R4, 0x6, PT ;  /* 0x000000060400780c */ /* 0x000fda0003f05270 */
[----:B------:R-:W-:Y:S05]  /*1320*/  @P0 BRA `(.L_x_2397) ;  /* 0x00000b0000000947 */ /* 0x000fea0003800000 */
[----:B------:R-:W2:Y:S02]  /*1330*/  LDG.E R18, [R2.64] ;  /* 0x0000002402127981 */ /* 0x000ea4000c1e1900 */
[----:B--2---:R-:W-:-:S06]  /*1340*/  FMUL.FTZ R18, R18, 1 ;  /* 0x3f80000012127820 */ /* 0x004fcc0000410000 */
[----:B------:R-:W0:Y:S01]  /*1350*/  F2F.F64.F32 R18, R18 ;  /* 0x0000001200127310 */ /* 0x000e220000201800 */
[----:B------:R-:W-:Y:S05]  /*1360*/  BRA `(.L_x_2398) ;  /* 0x00000c6000007947 */ /* 0x000fea0003800000 */
.L_x_2402:
[----:B------:R-:W2:Y:S02]  /*1370*/  LDG.E.U16 R0, [R2.64] ;  /* 0x0000002402007981 */ /* 0x000ea4000c1e1500 */
[----:B--2---:R-:W-:-:S05]  /*1380*/  HADD2.F32 R0, -RZ, R0.H0_H0 ;  /* 0x20000000ff007230 */ /* 0x004fca0000004100 */
[----:B------:R-:W-:-:S04]  /*1390*/  FMUL.FTZ R0, R0, 1 ;  /* 0x3f80000000007820 */ /* 0x000fc80000410000 */
[----:B------:R0:W1:Y:S01]  /*13a0*/  F2F.F64.F32 R18, R0 ;  /* 0x0000000000127310 */ /* 0x0000620000201800 */
[----:B------:R-:W-:Y:S05]  /*13b0*/  BRA `(.L_x_2398) ;  /* 0x00000c1000007947 */ /* 0x000fea0003800000 */
.L_x_2401:
[----:B------:R-:W-:-:S13]  /*13c0*/  ISETP.NE.AND P0, PT, R4, 0x7, PT ;  /* 0x000000070400780c */ /* 0x000fda0003f05270 */
[----:B------:R-:W-:Y:S05]  /*13d0*/  @!P0 BRA `(.L_x_2403) ;  /* 0x000000d000008947 */ /* 0x000fea0003800000 */
        /* <DEDUP_REMOVED lines=8> */
.L_x_2404:
[----:B------:R-:W2:Y:S02]  /*1460*/  LDG.E.U16 R2, [R2.64] ;  /* 0x0000002402027981 */ /* 0x000ea4000c1e1500 */
[----:B--2---:R-:W-:-:S05]  /*1470*/  HADD2.F32 R0, -RZ, R2.H0_H0 ;  /* 0x20000002ff007230 */ /* 0x004fca0000004100 */
[----:B------:R-:W-:-:S04]  /*1480*/  FMUL.FTZ R0, R0, 1 ;  /* 0x3f80000000007820 */ /* 0x000fc80000410000 */
[----:B------:R0:W1:Y:S01]  /*1490*/  F2F.F64.F32 R18, R0 ;  /* 0x0000000000127310 */ /* 0x0000620000201800 */
[----:B------:R-:W-:Y:S05]  /*14a0*/  BRA `(.L_x_2398) ;  /* 0x00000b2000007947 */ /* 0x000fea0003800000 */
.L_x_2403:
[----:B------:R0:W5:Y:S01]  /*14b0*/  LDG.E.64 R18, [R2.64] ;  /* 0x0000002402127981 */ /* 0x000162000c1e1b00 */
[----:B------:R-:W-:Y:S05]  /*14c0*/  BRA `(.L_x_2398) ;  /* 0x00000b0000007947 */ /* 0x000fea0003800000 */
.L_x_2393:
        /* <DEDUP_REMOVED lines=8> */
[----:B------:R-:W2:Y:S01]  /*1550*/  LDG.E.U8 R2, [R2.64] ;  /* 0x0000002402027981 */ /* 0x000ea2000c1e1100 */
[----:B------:R-:W-:Y:S01]  /*1560*/  IMAD.MOV.U32 R18, RZ, RZ, RZ ;  /* 0x000000ffff127224 */ /* 0x000fe200078e00ff */
[----:B--2---:R-:W-:-:S04]  /*1570*/  ISETP.NE.AND P0, PT, R2, RZ, PT ;  /* 0x000000ff0200720c */ /* 0x004fc80003f05270 */
[----:B------:R-:W-:Y:S01]  /*1580*/  FSEL R19, RZ, 1.875, !P0 ;  /* 0x3ff00000ff137808 */ /* 0x000fe20004000000 */
[----:B------:R-:W-:Y:S05]  /*1590*/  BRA `(.L_x_2398) ;  /* 0x00000a3000007947 */ /* 0x000fea0003800000 */
.L_x_2407:
[----:B------:R0:W5:Y:S01]  /*15a0*/  LDG.E.64 R18, [R2.64] ;  /* 0x0000002402127981 */ /* 0x000162000c1e1b00 */
[----:B------:R-:W-:Y:S05]  /*15b0*/  BRA `(.L_x_2398) ;  /* 0x00000a1000007947 */ /* 0x000fea0003800000 */
.L_x_2406:
        /* <DEDUP_REMOVED lines=24> */
[----:B------:R-:W-:-:S05]  /*1740*/  LOP3.LUT R5, R5, 0x80000000, R0, 0xf8, !PT ;  /* 0x8000000005057812 */ /* 0x000fca00078ef800 */
[----:B------:R-:W-:-:S04]  /*1750*/  FMUL.FTZ R5, R5, 1 ;  /* 0x3f80000005057820 */ /* 0x000fc80000410000 */
[----:B------:R0:W1:Y:S01]  /*1760*/  F2F.F64.F32 R18, R5 ;  /* 0x0000000500127310 */ /* 0x0000620000201800 */
[----:B------:R-:W-:Y:S05]  /*1770*/  BRA `(.L_x_2398) ;  /* 0x0000085000007947 */ /* 0x000fea0003800000 */
.L_x_2409:
        /* <DEDUP_REMOVED lines=11> */
[----:B------:R-:W-:-:S05]  /*1830*/  LOP3.LUT R4, R4, 0x80000000, R5, 0xf8, !PT ;  /* 0x8000000004047812 */ /* 0x000fca00078ef805 */
[----:B------:R-:W-:-:S04]  /*1840*/  FMUL.FTZ R4, R4, 1 ;  /* 0x3f80000004047820 */ /* 0x000fc80000410000 */
[----:B------:R0:W1:Y:S01]  /*1850*/  F2F.F64.F32 R18, R4 ;  /* 0x0000000400127310 */ /* 0x0000620000201800 */
[----:B------:R-:W-:Y:S05]  /*1860*/  BRA `(.L_x_2398) ;  /* 0x0000076000007947 */ /* 0x000fea0003800000 */
.L_x_2408:
[----:B------:R-:W2:Y:S02]  /*1870*/  LDG.E.U16 R0, [R2.64] ;  /* 0x0000002402007981 */ /* 0x000ea4000c1e1500 */
[----:B--2---:R-:W-:-:S05]  /*1880*/  PRMT R0, RZ, 0x5410, R0 ;  /* 0x00005410ff007816 */ /* 0x004fca0000000000 */
[----:B------:R-:W-:-:S04]  /*1890*/  FMUL.FTZ R0, R0, 1 ;  /* 0x3f80000000007820 */ /* 0x000fc80000410000 */
[----:B------:R0:W1:Y:S01]  /*18a0*/  F2F.F64.F32 R18, R0 ;  /* 0x0000000000127310 */ /* 0x0000620000201800 */
[----:B------:R-:W-:Y:S05]  /*18b0*/  BRA `(.L_x_2398) ;  /* 0x0000071000007947 */ /* 0x000fea0003800000 */
.L_x_2405:
        /* <DEDUP_REMOVED lines=9> */
[----:B--2---:R0:W1:Y:S01]  /*1950*/  I2F.F64.U16 R18, R2 ;  /* 0x0000000200127312 */ /* 0x0040620000101800 */
[----:B------:R-:W-:Y:S05]  /*1960*/  BRA `(.L_x_2398) ;  /* 0x0000066000007947 */ /* 0x000fea0003800000 */
.L_x_2412:
        /* <DEDUP_REMOVED lines=21> */
.L_x_2416:
[----:B------:R-:W-:Y:S05]  /*1ac0*/  BSYNC B1 ;  /* 0x0000000000017941 */ /* 0x000fea0003800000 */
.L_x_2415:
[----:B------:R-:W-:Y:S01]  /*1ad0*/  LEA R3, R0, 0x3b800000, 0x17 ;  /* 0x3b80000000037811 */ /* 0x000fe200078eb8ff */
[----:B------:R-:W-:-:S05]  /*1ae0*/  IMAD.SHL.U32 R0, R2, 0x100000, RZ ;  /* 0x0010000002007824 */ /* 0x000fca00078e00ff */
[----:B------:R-:W-:Y:S02]  /*1af0*/  LOP3.LUT R0, R3, R0, R4, 0xfe, !PT ;  /* 0x0000000003007212 */ /* 0x000fe400078efe04 */
.L_x_2414:
[----:B------:R-:W-:Y:S05]  /*1b00*/  BSYNC B0 ;  /* 0x0000000000007941 */ /* 0x000fea0003800000 */
.L_x_2413:
[----:B------:R-:W-:-:S04]  /*1b10*/  FMUL.FTZ R0, R0, 1 ;  /* 0x3f80000000007820 */ /* 0x000fc80000410000 */
[----:B------:R0:W1:Y:S01]  /*1b20*/  F2F.F64.F32 R18, R0 ;  /* 0x0000000000127310 */ /* 0x0000620000201800 */
[----:B------:R-:W-:Y:S05]  /*1b30*/  BRA `(.L_x_2398) ;  /* 0x0000049000007947 */ /* 0x000fea0003800000 */
.L_x_2411:
        /* <DEDUP_REMOVED lines=21> */
.L_x_2420:
[----:B------:R-:W-:Y:S05]  /*1c90*/  BSYNC B1 ;  /* 0x0000000000017941 */ /* 0x000fea0003800000 */
.L_x_2419:
[----:B------:R-:W-:Y:S01]  /*1ca0*/  LEA R3, R0, 0x37800000, 0x17 ;  /* 0x3780000000037811 */ /* 0x000fe200078eb8ff */
[----:B------:R-:W-:-:S05]  /*1cb0*/  IMAD.SHL.U32 R0, R2, 0x200000, RZ ;  /* 0x0020000002007824 */ /* 0x000fca00078e00ff */
[----:B------:R-:W-:Y:S02]  /*1cc0*/  LOP3.LUT R0, R3, R0, R4, 0xfe, !PT ;  /* 0x0000000003007212 */ /* 0x000fe400078efe04 */
.L_x_2418:
[----:B------:R-:W-:Y:S05]  /*1cd0*/  BSYNC B0 ;  /* 0x0000000000007941 */ /* 0x000fea0003800000 */
.L_x_2417:
[----:B------:R-:W-:-:S04]  /*1ce0*/  FMUL.FTZ R0, R0, 1 ;  /* 0x3f80000000007820 */ /* 0x000fc80000410000 */
[----:B------:R0:W1:Y:S01]  /*1cf0*/  F2F.F64.F32 R18, R0 ;  /* 0x0000000000127310 */ /* 0x0000620000201800 */
[----:B------:R-:W-:Y:S05]  /*1d00*/  BRA `(.L_x_2398) ;  /* 0x000002c000007947 */ /* 0x000fea0003800000 */
.L_x_2410:
        /* <DEDUP_REMOVED lines=14> */
.L_x_2424:
[----:B------:R-:W-:Y:S05]  /*1df0*/  BSYNC B0 ;  /* 0x0000000000007941 */ /* 0x000fea0003800000 */
.L_x_2423:
[----:B------:R-:W-:-:S04]  /*1e00*/  FMUL.FTZ R0, R0, 1 ;  /* 0x3f80000000007820 */ /* 0x000fc80000410000 */
[----:B------:R0:W1:Y:S01]  /*1e10*/  F2F.F64.F32 R18, R0 ;  /* 0x0000000000127310 */ /* 0x0000620000201800 */
[----:B------:R-:W-:Y:S05]  /*1e20*/  BRA `(.L_x_2398) ;  /* 0x000001a000007947 */ /* 0x000fea0003800000 */
.L_x_2397:
        /* <DEDUP_REMOVED lines=19> */
[----:B------:R-:W-:Y:S01]  /*1f60*/  CS2R R18, SRZ ;  /* 0x0000000000127805 */ /* 0x000fe2000001ff00 */
[----:B------:R-:W-:Y:S05]  /*1f70*/  BRA `(.L_x_2398) ;  /* 0x0000005000007947 */ /* 0x000fea0003800000 */
.L_x_2422:
[----:B------:R-:W2:Y:S02]  /*1f80*/  LDG.E.64 R18, [R2.64] ;  /* 0x0000002402127981 */ /* 0x000ea4000c1e1b00 */
[----:B--2---:R-:W0:Y:S01]  /*1f90*/  I2F.F64.U64 R18, R18 ;  /* 0x0000001200127312 */ /* 0x004e220000301800 */
[----:B------:R-:W-:Y:S05]  /*1fa0*/  BRA `(.L_x_2398) ;  /* 0x0000002000007947 */ /* 0x000fea0003800000 */
.L_x_2421:
[----:B------:R-:W2:Y:S02]  /*1fb0*/  LDG.E R2, [R2.64] ;  /* 0x0000002402027981 */ /* 0x000ea4000c1e1900 */
[----:B--2---:R0:W1:Y:S02]  /*1fc0*/  I2F.F64.U32 R18, R2 ;  /* 0x0000000200127312 */ /* 0x0040640000201800 */
.L_x_2398:
[----:B0-----:R-:W0:Y:S01]  /*1fd0*/  LDC.U8 R2, c[0x0][0x40a] ;  /* 0x00010280ff027b82 */ /* 0x001e220000000000 */
[----:B------:R-:W-:-:S05]  /*1fe0*/  IADD3 R4, P1, R24, c[0x0][0x3d8], RZ ;  /* 0x0000f60018047a10 */ /* 0x000fca0007f3e0ff */
        /* <DEDUP_REMOVED lines=13> */
[----:B--2---:R-:W0:Y:S01]  /*20c0*/  I2F.F64.S16 R2, R2 ;  /* 0x0000000200027312 */ /* 0x004e220000101c00 */
[----:B------:R-:W-:Y:S05]  /*20d0*/  BRA `(.L_x_2430) ;  /* 0x00000e2000007947 */ /* 0x000fea0003800000 */
.L_x_2428:
[----:B------:R-:W2:Y:S02]  /*20e0*/  LDG.E.U8 R2, [R4.64] ;  /* 0x0000002404027981 */ /* 0x000ea4000c1e1100 */
[----:B--2---:R-:W0:Y:S01]  /*20f0*/  I2F.F64.U16 R2, R2 ;  /* 0x0000000200027312 */ /* 0x004e220000101800 */
[----:B------:R-:W-:Y:S05]  /*2100*/  BRA `(.L_x_2430) ;  /* 0x00000df000007947 */ /* 0x000fea0003800000 */
.L_x_2427:
        /* <DEDUP_REMOVED lines=9> */
.L_x_2432:
[----:B------:R-:W2:Y:S02]  /*21a0*/  LDG.E R2, [R4.64] ;  /* 0x0000002404027981 */ /* 0x000ea4000c1e1900 */
[----:B--2---:R-:W0:Y:S01]  /*21b0*/  I2F.F64 R2, R2 ;  /* 0x0000000200027312 */ /* 0x004e220000201c00 */
[----:B------:R-:W-:Y:S05]  /*21c0*/  BRA `(.L_x_2430) ;  /* 0x00000d3000007947 */ /* 0x000fea0003800000 */
.L_x_2431:
[----:B------:R-:W2:Y:S02]  /*21d0*/  LDG.E.U16 R2, [R4.64] ;  /* 0x0000002404027981 */ /* 0x000ea4000c1e1500 */
[----:B--2---:R-:W0:Y:S01]  /*21e0*/  I2F.F64.S16 R2, R2 ;  /* 0x0000000200027312 */ /* 0x004e220000101c00 */
[----:B------:R-:W-:Y:S05]  /*21f0*/  BRA `(.L_x_2430) ;  /* 0x00000d0000007947 */ /* 0x000fea0003800000 */
.L_x_2426:
        /* <DEDUP_REMOVED lines=10> */
.L_x_2434:
[----:B------:R-:W2:Y:S02]  /*22a0*/  LDG.E.U16 R0, [R4.64] ;  /* 0x0000002404007981 */ /* 0x000ea4000c1e1500 */
[----:B--2---:R-:W-:-:S05]  /*22b0*/  HADD2.F32 R0, -RZ, R0.H0_H0 ;  /* 0x20000000ff007230 */ /* 0x004fca0000004100 */
[----:B------:R-:W-:-:S04]  /*22c0*/  FMUL.FTZ R0, R0, 1 ;  /* 0x3f80000000007820 */ /* 0x000fc80000410000 */
[----:B------:R0:W2:Y:S01]  /*22d0*/  F2F.F64.F32 R2, R0 ;  /* 0x0000000000027310 */ /* 0x0000a20000201800 */
[----:B------:R-:W-:Y:S05]  /*22e0*/  BRA `(.L_x_2430) ;  /* 0x00000c1000007947 */ /* 0x000fea0003800000 */
.L_x_2433:
        /* <DEDUP_REMOVED lines=10> */
.L_x_2436:
[----:B------:R-:W2:Y:S02]  /*2390*/  LDG.E.U16 R4, [R4.64] ;  /* 0x0000002404047981 */ /* 0x000ea4000c1e1500 */
[----:B--2---:R-:W-:-:S05]  /*23a0*/  HADD2.F32 R0, -RZ, R4.H0_H0 ;  /* 0x20000004ff007230 */ /* 0x004fca0000004100 */
[----:B------:R-:W-:-:S04]  /*23b0*/  FMUL.FTZ R0, R0, 1 ;  /* 0x3f80000000007820 */ /* 0x000fc80000410000 */
[----:B------:R0:W2:Y:S01]  /*23c0*/  F2F.F64.F32 R2, R0 ;  /* 0x0000000000027310 */ /* 0x0000a20000201800 */
[----:B------:R-:W-:Y:S05]  /*23d0*/  BRA `(.L_x_2430) ;  /* 0x00000b2000007947 */ /* 0x000fea0003800000 */
.L_x_2435:
[----:B------:R0:W5:Y:S01]  /*23e0*/  LDG.E.64 R2, [R4.64] ;  /* 0x0000002404027981 */ /* 0x000162000c1e1b00 */
[----:B------:R-:W-:Y:S05]  /*23f0*/  BRA `(.L_x_2430) ;  /* 0x00000b0000007947 */ /* 0x000fea0003800000 */
.L_x_2425:
        /* <DEDUP_REMOVED lines=13> */
.L_x_2439:
[----:B------:R0:W5:Y:S01]  /*24d0*/  LDG.E.64 R2, [R4.64] ;  /* 0x0000002404027981 */ /* 0x000162000c1e1b00 */
[----:B------:R-:W-:Y:S05]  /*24e0*/  BRA `(.L_x_2430) ;  /* 0x00000a1000007947 */ /* 0x000fea0003800000 */
.L_x_2438:
        /* <DEDUP_REMOVED lines=24> */
[----:B------:R-:W-:-:S05]  /*2670*/  LOP3.LUT R3, R3, 0x80000000, R0, 0xf8, !PT ;  /* 0x8000000003037812 */ /* 0x000fca00078ef800 */
[----:B------:R-:W-:-:S06]  /*2680*/  FMUL.FTZ R3, R3, 1 ;  /* 0x3f80000003037820 */ /* 0x000fcc0000410000 */
[----:B------:R-:W0:Y:S01]  /*2690*/  F2F.F64.F32 R2, R3 ;  /* 0x0000000300027310 */ /* 0x000e220000201800 */
[----:B------:R-:W-:Y:S05]  /*26a0*/  BRA `(.L_x_2430) ;  /* 0x0000085000007947 */ /* 0x000fea0003800000 */
.L_x_2441:
        /* <DEDUP_REMOVED lines=11> */
[----:B------:R-:W-:-:S05]  /*2760*/  LOP3.LUT R2, R2, 0x80000000, R3, 0xf8, !PT ;  /* 0x8000000002027812 */ /* 0x000fca00078ef803 */
[----:B------:R-:W-:-:S06]  /*2770*/  FMUL.FTZ R2, R2, 1 ;  /* 0x3f80000002027820 */ /* 0x000fcc0000410000 */
[----:B------:R-:W0:Y:S01]  /*2780*/  F2F.F64.F32 R2, R2 ;  /* 0x0000000200027310 */ /* 0x000e220000201800 */
[----:B------:R-:W-:Y:S05]  /*2790*/  BRA `(.L_x_2430) ;  /* 0x0000076000007947 */ /* 0x000fea0003800000 */
.L_x_2440:
[----:B------:R-:W2:Y:S02]  /*27a0*/  LDG.E.U16 R0, [R4.64] ;  /* 0x0000002404007981 */ /* 0x000ea4000c1e1500 */
[----:B--2---:R-:W-:-:S05]  /*27b0*/  PRMT R0, RZ, 0x5410, R0 ;  /* 0x00005410ff007816 */ /* 0x004fca0000000000 */
[----:B------:R-:W-:-:S04]  /*27c0*/  FMUL.FTZ R0, R0, 1 ;  /* 0x3f80000000007820 */ /* 0x000fc80000410000 */
[----:B------:R0:W2:Y:S01]  /*27d0*/  F2F.F64.F32 R2, R0 ;  /* 0x0000000000027310 */ /* 0x0000a20000201800 */
[----:B------:R-:W-:Y:S05]  /*27e0*/  BRA `(.L_x_2430) ;  /* 0x0000071000007947 */ /* 0x000fea0003800000 */
.L_x_2437:
        /* <DEDUP_REMOVED lines=9> */
[----:B--2---:R-:W0:Y:S01]  /*2880*/  I2F.F64.U16 R2, R2 ;  /* 0x0000000200027312 */ /* 0x004e220000101800 */
[----:B------:R-:W-:Y:S05]  /*2890*/  BRA `(.L_x_2430) ;  /* 0x0000066000007947 */ /* 0x000fea0003800000 */
.L_x_2444:
        /* <DEDUP_REMOVED lines=21> */
.L_x_2448:
[----:B------:R-:W-:Y:S05]  /*29f0*/  BSYNC B1 ;  /* 0x0000000000017941 */ /* 0x000fea0003800000 */
.L_x_2447:
[----:B------:R-:W-:Y:S01]  /*2a00*/  LEA R3, R0, 0x3b800000, 0x17 ;  /* 0x3b80000000037811 */ /* 0x000fe200078eb8ff */
[----:B------:R-:W-:-:S05]  /*2a10*/  IMAD.SHL.U32 R0, R2, 0x100000, RZ ;  /* 0x0010000002007824 */ /* 0x000fca00078e00ff */
[----:B------:R-:W-:Y:S02]  /*2a20*/  LOP3.LUT R0, R3, R0, R4, 0xfe, !PT ;  /* 0x0000000003007212 */ /* 0x000fe400078efe04 */
.L_x_2446:
[----:B------:R-:W-:Y:S05]  /*2a30*/  BSYNC B0 ;  /* 0x0000000000007941 */ /* 0x000fea0003800000 */
.L_x_2445:
[----:B------:R-:W-:-:S04]  /*2a40*/  FMUL.FTZ R0, R0, 1 ;  /* 0x3f80000000007820 */ /* 0x000fc80000410000 */
[----:B------:R0:W2:Y:S01]  /*2a50*/  F2F.F64.F32 R2, R0 ;  /* 0x0000000000027310 */ /* 0x0000a20000201800 */
[----:B------:R-:W-:Y:S05]  /*2a60*/  BRA `(.L_x_2430) ;  /* 0x0000049000007947 */ /* 0x000fea0003800000 */
.L_x_2443:
        /* <DEDUP_REMOVED lines=21> */
.L_x_2452:
[----:B------:R-:W-:Y:S05]  /*2bc0*/  BSYNC B1 ;  /* 0x0000000000017941 */ /* 0x000fea0003800000 */
.L_x_2451:
[----:B------:R-:W-:Y:S01]  /*2bd0*/  LEA R3, R0, 0x37800000, 0x17 ;  /* 0x3780000000037811 */ /* 0x000fe200078eb8ff */
[----:B------:R-:W-:-:S05]  /*2be0*/  IMAD.SHL.U32 R0, R2, 0x200000, RZ ;  /* 0x0020000002007824 */ /* 0x000fca00078e00ff */
[----:B------:R-:W-:Y:S02]  /*2bf0*/  LOP3.LUT R0, R3, R0, R4, 0xfe, !PT ;  /* 0x0000000003007212 */ /* 0x000fe400078efe04 */
.L_x_2450:
[----:B------:R-:W-:Y:S05]  /*2c00*/  BSYNC B0 ;  /* 0x0000000000007941 */ /* 0x000fea0003800000 */
.L_x_2449:
[----:B------:R-:W-:-:S04]  /*2c10*/  FMUL.FTZ R0, R0, 1 ;  /* 0x3f80000000007820 */ /* 0x000fc80000410000 */
[----:B------:R0:W2:Y:S01]  /*2c20*/  F2F.F64.F32 R2, R0 ;  /* 0x0000000000027310 */ /* 0x0000a20000201800 */
[----:B------:R-:W-:Y:S05]  /*2c30*/  BRA `(.L_x_2430) ;  /* 0x000002c000007947 */ /* 0x000fea0003800000 */
.L_x_2442:
        /* <DEDUP_REMOVED lines=14> */
.L_x_2456:
[----:B------:R-:W-:Y:S05]  /*2d20*/  BSYNC B0 ;  /* 0x0000000000007941 */ /* 0x000fea0003800000 */
.L_x_2455:
[----:B------:R-:W-:-:S04]  /*2d30*/  FMUL.FTZ R0, R0, 1 ;  /* 0x3f80000000007820 */ /* 0x000fc80000410000 */
[----:B------:R0:W2:Y:S01]  /*2d40*/  F2F.F64.F32 R2, R0 ;  /* 0x0000000000027310 */ /* 0x0000a20000201800 */
[----:B------:R-:W-:Y:S05]  /*2d50*/  BRA `(.L_x_2430) ;  /* 0x000001a000007947 */ /* 0x000fea0003800000 */
.L_x_2429:
        /* <DEDUP_REMOVED lines=18> */
[----:B01---5:R-:W-:Y:S05]  /*2e80*/  CALL.ABS.NOINC R2 ;  /* 0x0000000002007343 */ /* 0x023fea0003c00000 */
[----:B------:R-:W-:Y:S01]  /*2e90*/  CS2R R2, SRZ ;  /* 0x0000000000027805 */ /* 0x000fe2000001ff00 */
[----:B------:R-:W-:Y:S05]  /*2ea0*/  BRA `(.L_x_2430) ;  /* 0x0000005000007947 */ /* 0x000fea0003800000 */
.L_x_2454:
[----:B------:R-:W2:Y:S02]  /*2eb0*/  LDG.E.64 R2, [R4.64] ;  /* 0x0000002404027981 */ /* 0x000ea4000c1e1b00 */
[----:B--2---:R-:W0:Y:S01]  /*2ec0*/  I2F.F64.U64 R2, R2 ;  /* 0x0000000200027312 */ /* 0x004e220000301800 */
[----:B------:R-:W-:Y:S05]  /*2ed0*/  BRA `(.L_x_2430) ;  /* 0x0000002000007947 */ /* 0x000fea0003800000 */
.L_x_2453:
[----:B------:R-:W2:Y:S02]  /*2ee0*/  LDG.E R2, [R4.64] ;  /* 0x0000002404027981 */ /* 0x000ea4000c1e1900 */
[----:B--2---:R-:W0:Y:S02]  /*2ef0*/  I2F.F64.U32 R2, R2 ;  /* 0x0000000200027312 */ /* 0x004e240000201800 */
.L_x_2430:
[----:B------:R-:W3:Y:S01]  /*2f00*/  LDC.U8 R6, c[0x0][0x408] ;  /* 0x00010200ff067b82 */ /* 0x000ee20000000000 */
[----:B0-2--5:R-:W0:-:S04]  /*2f10*/  DSETP.GEU.AND P0, PT, R2, 3, PT ;  /* 0x400800000200742a */ /* 0x025e080003f0e000 */
[----:B-1----:R-:W-:-:S04]  /*2f20*/  DMUL R18, R18, c[0x2][0x0] ;  /* 0x0080000012127a28 */ /* 0x002fc80000000000 */
[----:B0-----:R-:W0:-:S06]  /*2f30*/  DSETP.GT.AND P0, PT, R2, -3, !P0 ;  /* 0xc00800000200742a */ /* 0x001e0c0004704000 */
[----:B0-----:R-:W-:Y:S02]  /*2f40*/  FSEL R4, R18, RZ, P0 ;  /* 0x000000ff12047208 */ /* 0x001fe40000000000 */
[----:B------:R-:W-:Y:S02]  /*2f50*/  FSEL R5, R19, RZ, P0 ;  /* 0x000000ff13057208 */ /* 0x000fe40000000000 */
[----:B---3--:R-:W-:-:S04]  /*2f60*/  PRMT R0, R6, 0x9910, RZ ;  /* 0x0000991006007816 */ /* 0x008fc800000000ff */
        /* <DEDUP_REMOVED lines=10> */
[----:B------:R-:W0:Y:S02]  /*3010*/  F2I.F64.TRUNC R5, R4 ;  /* 0x0000000400057311 */ /* 0x000e24000030d100 */
[----:B0-----:R0:W-:Y:S01]  /*3020*/  STG.E.U8 [R16.64], R5 ;  /* 0x0000000510007986 */ /* 0x0011e2000c101124 */
[----:B------:R-:W-:Y:S05]  /*3030*/  BRA `(.L_x_2462) ;  /* 0x00000f1000007947 */ /* 0x000fea0003800000 */
.L_x_2460:
[----:B------:R-:W0:Y:S02]  /*3040*/  F2I.S64.F64.TRUNC R4, R4 ;  /* 0x0000000400047311 */ /* 0x000e24000030d900 */
[----:B0-----:R-:W-:-:S05]  /*3050*/  IMAD.MOV.U32 R3, RZ, RZ, R4 ;  /* 0x000000ffff037224 */ /* 0x001fca00078e0004 */
[----:B------:R0:W-:Y:S01]  /*3060*/  STG.E.U8 [R16.64], R3 ;  /* 0x0000000310007986 */ /* 0x0001e2000c101124 */
[----:B------:R-:W-:Y:S05]  /*3070*/  BRA `(.L_x_2462) ;  /* 0x00000ed000007947 */ /* 0x000fea0003800000 */
.L_x_2459:
[----:B------:R-:W-:-:S13]  /*3080*/  ISETP.NE.AND P0, PT, R0, 0x2, PT ;  /* 0x000000020000780c */ /* 0x000fda0003f05270 */
[----:B------:R-:W-:Y:S05]  /*3090*/  @!P0 BRA `(.L_x_2463) ;  /* 0x000000a000008947 */ /* 0x000fea0003800000 */
[----:B------:R-:W-:-:S13]  /*30a0*/  ISETP.NE.AND P0, PT, R0, 0x3, PT ;  /* 0x000000030000780c */ /* 0x000fda0003f05270 */
[----:B------:R-:W-:Y:S05]  /*30b0*/  @!P0 BRA `(.L_x_2464) ;  /* 0x0000005000008947 */ /* 0x000fea0003800000 */
[----:B------:R-:W-:-:S13]  /*30c0*/  ISETP.NE.AND P0, PT, R0, 0x4, PT ;  /* 0x000000040000780c */ /* 0x000fda0003f05270 */
[----:B------:R-:W-:Y:S05]  /*30d0*/  @P0 BRA `(.L_x_2461) ;  /* 0x00000ce000000947 */ /* 0x000fea0003800000 */
[----:B------:R-:W0:Y:S02]  /*30e0*/  F2I.S64.F64.TRUNC R4, R4 ;  /* 0x0000000400047311 */ /* 0x000e24000030d900 */
[----:B0-----:R0:W-:Y:S01]  /*30f0*/  STG.E.64 [R16.64], R4 ;  /* 0x0000000410007986 */ /* 0x0011e2000c101b24 */
[----:B------:R-:W-:Y:S05]  /*3100*/  BRA `(.L_x_2462) ;  /* 0x00000e4000007947 */ /* 0x000fea0003800000 */
.L_x_2464:
[----:B------:R-:W0:Y:S02]  /*3110*/  F2I.F64.TRUNC R5, R4 ;  /* 0x0000000400057311 */ /* 0x000e24000030d100 */
[----:B0-----:R0:W-:Y:S01]  /*3120*/  STG.E [R16.64], R5 ;  /* 0x0000000510007986 */ /* 0x0011e2000c101924 */
[----:B------:R-:W-:Y:S05]  /*3130*/  BRA `(.L_x_2462) ;  /* 0x00000e1000007947 */ /* 0x000fea0003800000 */
.L_x_2463:
[----:B------:R-:W0:Y:S02]  /*3140*/  F2I.F64.TRUNC R5, R4 ;  /* 0x0000000400057311 */ /* 0x000e24000030d100 */
[----:B0-----:R0:W-:Y:S01]  /*3150*/  STG.E.U16 [R16.64], R5 ;  /* 0x0000000510007986 */ /* 0x0011e2000c101524 */
[----:B------:R-:W-:Y:S05]  /*3160*/  BRA `(.L_x_2462) ;  /* 0x00000de000007947 */ /* 0x000fea0003800000 */
.L_x_2458:
[----:B------:R-:W-:-:S13]  /*3170*/  ISETP.GT.AND P0, PT, R0, 0x6, PT ;  /* 0x000000060000780c */ /* 0x000fda0003f04270 */
[----:B------:R-:W-:Y:S05]  /*3180*/  @P0 BRA `(.L_x_2465) ;  /* 0x000000f000000947 */ /* 0x000fea0003800000 */
[----:B------:R-:W-:-:S13]  /*3190*/  ISETP.NE.AND P0, PT, R0, 0x5, PT ;  /* 0x000000050000780c */ /* 0x000fda0003f05270 */
[----:B------:R-:W-:Y:S05]  /*31a0*/  @!P0 BRA `(.L_x_2466) ;  /* 0x0000007000008947 */ /* 0x000fea0003800000 */
[----:B------:R-:W-:-:S13]  /*31b0*/  ISETP.NE.AND P0, PT, R0, 0x6, PT ;  /* 0x000000060000780c */ /* 0x000fda0003f05270 */
[----:B------:R-:W-:Y:S05]  /*31c0*/  @P0 BRA `(.L_x_2461) ;  /* 0x00000bf000000947 */ /* 0x000fea0003800000 */
[----:B------:R-:W0:Y:S01]  /*31d0*/  F2F.F32.F64 R3, R4 ;  /* 0x0000000400037310 */ /* 0x000e220000301000 */
[----:B------:R-:W0:-:S14]  /*31e0*/  DSETP.GEU.AND P0, PT, |R4|, c[0x2][0x8], PT ;  /* 0x008002000400762a */ /* 0x000e1c0003f0e200 */
[----:B0-----:R-:W-:-:S05]  /*31f0*/  @!P0 FMUL R3, R3, 1.175494350822287508e-38 ;  /* 0x0080000003038820 */ /* 0x001fca0000400000 */
[----:B------:R0:W-:Y:S01]  /*3200*/  STG.E [R16.64], R3 ;  /* 0x0000000310007986 */ /* 0x0001e2000c101924 */
[----:B------:R-:W-:Y:S05]  /*3210*/  BRA `(.L_x_2462) ;  /* 0x00000d3000007947 */ /* 0x000fea0003800000 */
.L_x_2466:
[----:B------:R-:W0:Y:S01]  /*3220*/  F2F.F32.F64 R0, R4 ;  /* 0x0000000400007310 */ /* 0x000e220000301000 */
[----:B------:R-:W0:-:S14]  /*3230*/  DSETP.GEU.AND P0, PT, |R4|, c[0x2][0x8], PT ;  /* 0x008002000400762a */ /* 0x000e1c0003f0e200 */
[----:B0-----:R-:W-:-:S05]  /*3240*/  @!P0 FMUL R0, R0, 1.175494350822287508e-38 ;  /* 0x0080000000008820 */ /* 0x001fca0000400000 */
[----:B------:R-:W-:-:S05]  /*3250*/  F2FP.PACK_AB R0, RZ, R0 ;  /* 0x00000000ff00723e */ /* 0x000fca00000000ff */
[----:B------:R0:W-:Y:S01]  /*3260*/  STG.E.U16 [R16.64], R0 ;  /* 0x0000000010007986 */ /* 0x0001e2000c101524 */
[----:B------:R-:W-:Y:S05]  /*3270*/  BRA `(.L_x_2462) ;  /* 0x00000cd000007947 */ /* 0x000fea0003800000 */
.L_x_2465:
[----:B------:R-:W-:-:S13]  /*3280*/  ISETP.NE.AND P0, PT, R0, 0x7, PT ;  /* 0x000000070000780c */ /* 0x000fda0003f05270 */
[----:B------:R-:W-:Y:S05]  /*3290*/  @!P0 BRA `(.L_x_2467) ;  /* 0x0000011000008947 */ /* 0x000fea0003800000 */
[----:B------:R-:W-:-:S13]  /*32a0*/  ISETP.NE.AND P0, PT, R0, 0x8, PT ;  /* 0x000000080000780c */ /* 0x000fda0003f05270 */
[----:B------:R-:W-:Y:S05]  /*32b0*/  @!P0 BRA `(.L_x_2468) ;  /* 0x0000008000008947 */ /* 0x000fea0003800000 */
[----:B------:R-:W-:-:S13]  /*32c0*/  ISETP.NE.AND P0, PT, R0, 0x9, PT ;  /* 0x000000090000780c */ /* 0x000fda0003f05270 */
[----:B------:R-:W-:Y:S05]  /*32d0*/  @P0 BRA `(.L_x_2461) ;  /* 0x00000ae000000947 */ /* 0x000fea0003800000 */
[----:B------:R-:W0:Y:S01]  /*32e0*/  F2F.F32.F64 R2, R4 ;  /* 0x0000000400027310 */ /* 0x000e220000301000 */
[----:B------:R-:W0:Y:S01]  /*32f0*/  DSETP.GEU.AND P0, PT, |R4|, c[0x2][0x8], PT ;  /* 0x008002000400762a */ /* 0x000e220003f0e200 */
[----:B------:R-:W-:-:S13]  /*3300*/  IMAD.MOV.U32 R3, RZ, RZ, RZ ;  /* 0x000000ffff037224 */ /* 0x000fda00078e00ff */
[----:B0-----:R-:W-:-:S05]  /*3310*/  @!P0 FMUL R2, R2, 1.175494350822287508e-38 ;  /* 0x0080000002028820 */ /* 0x001fca0000400000 */
[----:B------:R0:W-:Y:S01]  /*3320*/  STG.E.64 [R16.64], R2 ;  /* 0x0000000210007986 */ /* 0x0001e2000c101b24 */
[----:B------:R-:W-:Y:S05]  /*3330*/  BRA `(.L_x_2462) ;  /* 0x00000c1000007947 */ /* 0x000fea0003800000 */
.L_x_2468:
[----:B------:R-:W0:Y:S01]  /*3340*/  F2F.F32.F64 R0, R4 ;  /* 0x0000000400007310 */ /* 0x000e220000301000 */
[----:B------:R-:W0:-:S14]  /*3350*/  DSETP.GEU.AND P0, PT, |R4|, c[0x2][0x8], PT ;  /* 0x008002000400762a */ /* 0x000e1c0003f0e200 */
[----:B0-----:R-:W-:-:S05]  /*3360*/  @!P0 FMUL R0, R0, 1.175494350822287508e-38 ;  /* 0x0080000000008820 */ /* 0x001fca0000400000 */
[----:B------:R-:W-:-:S04]  /*3370*/  F2FP.PACK_AB R3, RZ, R0 ;  /* 0x00000000ff03723e */ /* 0x000fc800000000ff */
[----:B------:R-:W-:-:S05]  /*3380*/  PRMT R3, R3, 0x5410, RZ ;  /* 0x0000541003037816 */ /* 0x000fca00000000ff */
[----:B------:R0:W-:Y:S01]  /*3390*/  STG.E [R16.64], R3 ;  /* 0x0000000310007986 */ /* 0x0001e2000c101924 */
[----:B------:R-:W-:Y:S05]  /*33a0*/  BRA `(.L_x_2462) ;  /* 0x00000ba000007947 */ /* 0x000fea0003800000 */
.L_x_2467:
[----:B------:R0:W-:Y:S01]  /*33b0*/  STG.E.64 [R16.64], R4 ;  /* 0x0000000410007986 */ /* 0x0001e2000c101b24 */
[----:B------:R-:W-:Y:S05]  /*33c0*/  BRA `(.L_x_2462) ;  /* 0x00000b8000007947 */ /* 0x000fea0003800000 */
.L_x_2457:
        /* <DEDUP_REMOVED lines=8> */
[----:B------:R-:W0:-:S06]  /*3450*/  DSETP.NEU.AND P0, PT, R4, RZ, PT ;  /* 0x000000ff0400722a */ /* 0x000e0c0003f0d000 */
[----:B0-----:R-:W-:-:S05]  /*3460*/  SEL R3, RZ, 0x1, !P0 ;  /* 0x00000001ff037807 */ /* 0x001fca0004000000 */
[----:B------:R0:W-:Y:S01]  /*3470*/  STG.E.U8 [R16.64], R3 ;  /* 0x0000000310007986 */ /* 0x0001e2000c101124 */
[----:B------:R-:W-:Y:S05]  /*3480*/  BRA `(.L_x_2462) ;  /* 0x00000ac000007947 */ /* 0x000fea0003800000 */
.L_x_2471:
[----:B------:R-:W-:-:S05]  /*3490*/  CS2R R6, SRZ ;  /* 0x0000000000067805 */ /* 0x000fca000001ff00 */
[----:B------:R0:W-:Y:S01]  /*34a0*/  STG.E.128 [R16.64], R4 ;  /* 0x0000000410007986 */ /* 0x0001e2000c101d24 */
[----:B------:R-:W-:Y:S05]  /*34b0*/  BRA `(.L_x_2462) ;  /* 0x00000a9000007947 */ /* 0x000fea0003800000 */
.L_x_2470:
        /* <DEDUP_REMOVED lines=8> */
[----:B------:R-:W-:-:S13]  /*3540*/  BSSY B0, `(.L_x_2474) ;  /* 0x000000f000007945 */ /* 0x000fda0003800000 */
[----:B0-----:R-:W-:-:S05]  /*3550*/  @!P0 FMUL R7, R7, 1.175494350822287508e-38 ;  /* 0x0080000007078820 */ /* 0x001fca0000400000 */
        /* <DEDUP_REMOVED lines=13> */
.L_x_2475:
[----:B------:R-:W-:Y:S05]  /*3630*/  BSYNC B0 ;  /* 0x0000000000007941 */ /* 0x000fea0003800000 */
.L_x_2474:
[----:B------:R-:W-:-:S05]  /*3640*/  LOP3.LUT R3, R0, R3, RZ, 0xfc, !PT ;  /* 0x0000000300037212 */ /* 0x000fca00078efcff */
[----:B------:R0:W-:Y:S01]  /*3650*/  STG.E.U8 [R16.64], R3 ;  /* 0x0000000310007986 */ /* 0x0001e2000c101124 */
[----:B------:R-:W-:Y:S05]  /*3660*/  BRA `(.L_x_2462) ;  /* 0x000008e000007947 */ /* 0x000fea0003800000 */
.L_x_2473:
[----:B------:R-:W0:Y:S01]  /*3670*/  F2F.F32.F64 R3, R4 ;  /* 0x0000000400037310 */ /* 0x000e220000301000 */
[----:B------:R-:W0:Y:S01]  /*3680*/  DSETP.GEU.AND P0, PT, |R4|, c[0x2][0x8], PT ;  /* 0x008002000400762a */ /* 0x000e220003f0e200 */
[----:B------:R-:W-:-:S13]  /*3690*/  BSSY B0, `(.L_x_2476) ;  /* 0x0000010000007945 */ /* 0x000fda0003800000 */
[----:B0-----:R-:W-:-:S05]  /*36a0*/  @!P0 FMUL R3, R3, 1.175494350822287508e-38 ;  /* 0x0080000003038820 */ /* 0x001fca0000400000 */
        /* <DEDUP_REMOVED lines=11> */
.L_x_2477:
[----:B------:R-:W-:Y:S01]  /*3760*/  IMAD.MOV.U32 R0, RZ, RZ, 0x7f ;  /* 0x0000007fff007424 */ /* 0x000fe200078e00ff */
[----:B------:R-:W-:-:S04]  /*3770*/  ISETP.GT.U32.AND P0, PT, R2, 0x7f800000, PT ;  /* 0x7f8000000200780c */ /* 0x000fc80003f04070 */
[----:B------:R-:W-:-:S04]  /*3780*/  SEL R0, R0, 0x7c, P0 ;  /* 0x0000007c00007807 */ /* 0x000fc80000000000 */
.L_x_2478:
[----:B------:R-:W-:Y:S05]  /*3790*/  BSYNC B0 ;  /* 0x0000000000007941 */ /* 0x000fea0003800000 */
.L_x_2476:
[----:B------:R-:W-:-:S04]  /*37a0*/  LOP3.LUT R2, R3, 0x80000000, RZ, 0xc0, !PT ;  /* 0x8000000003027812 */ /* 0x000fc800078ec0ff */
[----:B------:R-:W-:-:S04]  /*37b0*/  SHF.R.U32.HI R3, RZ, 0x18, R2 ;  /* 0x00000018ff037819 */ /* 0x000fc80000011602 */
[----:B------:R-:W-:-:S05]  /*37c0*/  LOP3.LUT R3, R0, R3, RZ, 0xfc, !PT ;  /* 0x0000000300037212 */ /* 0x000fca00078efcff */
[----:B------:R0:W-:Y:S01]  /*37d0*/  STG.E.U8 [R16.64], R3 ;  /* 0x0000000310007986 */ /* 0x0001e2000c101124 */
[----:B------:R-:W-:Y:S05]  /*37e0*/  BRA `(.L_x_2462) ;  /* 0x0000076000007947 */ /* 0x000fea0003800000 */
.L_x_2472:
[----:B------:R-:W0:Y:S01]  /*37f0*/  F2F.F32.F64 R0, R4 ;  /* 0x0000000400007310 */ /* 0x000e220000301000 */
[----:B------:R-:W0:-:S14]  /*3800*/  DSETP.GEU.AND P0, PT, |R4|, c[0x2][0x8], PT ;  /* 0x008002000400762a */ /* 0x000e1c0003f0e200 */
[----:B0-----:R-:W-:-:S05]  /*3810*/  @!P0 FMUL R0, R0, 1.175494350822287508e-38 ;  /* 0x0080000000008820 */ /* 0x001fca0000400000 */
[----:B------:R-:W-:-:S05]  /*3820*/  F2FP.BF16.PACK_AB R0, RZ, R0 ;  /* 0x00000000ff00723e */ /* 0x000fca00000010ff */
[----:B------:R0:W-:Y:S01]  /*3830*/  STG.E.U16 [R16.64], R0 ;  /* 0x0000000010007986 */ /* 0x0001e2000c101524 */
[----:B------:R-:W-:Y:S05]  /*3840*/  BRA `(.L_x_2462) ;  /* 0x0000070000007947 */ /* 0x000fea0003800000 */
.L_x_2469:
        /* <DEDUP_REMOVED lines=8> */
[----:B------:R-:W0:Y:S02]  /*38d0*/  F2I.U32.F64.TRUNC R5, R4 ;  /* 0x0000000400057311 */ /* 0x000e24000030d000 */
[----:B0-----:R0:W-:Y:S01]  /*38e0*/  STG.E.U16 [R16.64], R5 ;  /* 0x0000000510007986 */ /* 0x0011e2000c101524 */
[----:B------:R-:W-:Y:S05]  /*38f0*/  BRA `(.L_x_2462) ;  /* 0x0000065000007947 */ /* 0x000fea0003800000 */
.L_x_2481:
[----:B------:R-:W0:Y:S01]  /*3900*/  F2F.F32.F64 R3, R4 ;  /* 0x0000000400037310 */ /* 0x000e220000301000 */
[----:B------:R-:W0:Y:S01]  /*3910*/  DSETP.GEU.AND P0, PT, |R4|, c[0x2][0x8], PT ;  /* 0x008002000400762a */ /* 0x000e220003f0e200 */
[----:B------:R-:W-:Y:S01]  /*3920*/  BSSY B0, `(.L_x_2482) ;  /* 0x0000015000007945 */ /* 0x000fe20003800000 */
[----:B------:R-:W-:-:S12]  /*3930*/  IMAD.MOV.U32 R8, RZ, RZ, 0x80 ;  /* 0x00000080ff087424 */ /* 0x000fd800078e00ff */
[----:B0-----:R-:W-:-:S05]  /*3940*/  @!P0 FMUL R3, R3, 1.175494350822287508e-38 ;  /* 0x0080000003038820 */ /* 0x001fca0000400000 */
        /* <DEDUP_REMOVED lines=14> */
.L_x_2484:
[----:B------:R-:W-:-:S04]  /*3a30*/  LOP3.LUT R2, R3, 0x80000000, RZ, 0xc0, !PT ;  /* 0x8000000003027812 */ /* 0x000fc800078ec0ff */
[----:B------:R-:W-:-:S04]  /*3a40*/  SHF.R.U32.HI R3, RZ, 0x18, R2 ;  /* 0x00000018ff037819 */ /* 0x000fc80000011602 */
[----:B------:R-:W-:-:S04]  /*3a50*/  LOP3.LUT R0, R0, R3, RZ, 0xfc, !PT ;  /* 0x0000000300007212 */ /* 0x000fc800078efcff */
[----:B------:R-:W-:Y:S02]  /*3a60*/  PRMT R8, R0, 0x7610, R8 ;  /* 0x0000761000087816 */ /* 0x000fe40000000008 */
.L_x_2483:
[----:B------:R-:W-:Y:S05]  /*3a70*/  BSYNC B0 ;  /* 0x0000000000007941 */ /* 0x000fea0003800000 */
.L_x_2482:
[----:B------:R0:W-:Y:S01]  /*3a80*/  STG.E.U8 [R16.64], R8 ;  /* 0x0000000810007986 */ /* 0x0001e2000c101124 */
[----:B------:R-:W-:Y:S05]  /*3a90*/  BRA `(.L_x_2462) ;  /* 0x000004b000007947 */ /* 0x000fea0003800000 */
.L_x_2480:
        /* <DEDUP_REMOVED lines=19> */
.L_x_2487:
[----:B------:R-:W-:-:S04]  /*3bd0*/  LOP3.LUT R2, R3, 0x80000000, RZ, 0xc0, !PT ;  /* 0x8000000003027812 */ /* 0x000fc800078ec0ff */
[----:B------:R-:W-:-:S04]  /*3be0*/  SHF.R.U32.HI R3, RZ, 0x18, R2 ;  /* 0x00000018ff037819 */ /* 0x000fc80000011602 */
[----:B------:R-:W-:-:S04]  /*3bf0*/  LOP3.LUT R0, R0, R3, RZ, 0xfc, !PT ;  /* 0x0000000300007212 */ /* 0x000fc800078efcff */
[----:B------:R-:W-:Y:S02]  /*3c00*/  PRMT R8, R0, 0x7610, R8 ;  /* 0x0000761000087816 */ /* 0x000fe40000000008 */
.L_x_2486:
[----:B------:R-:W-:Y:S05]  /*3c10*/  BSYNC B0 ;  /* 0x0000000000007941 */ /* 0x000fea0003800000 */
.L_x_2485:
[----:B------:R0:W-:Y:S01]  /*3c20*/  STG.E.U8 [R16.64], R8 ;  /* 0x0000000810007986 */ /* 0x0001e2000c101124 */
[----:B------:R-:W-:Y:S05]  /*3c30*/  BRA `(.L_x_2462) ;  /* 0x0000031000007947 */ /* 0x000fea0003800000 */
.L_x_2479:
[----:B------:R-:W-:-:S13]  /*3c40*/  ISETP.NE.AND P0, PT, R0, 0x1c, PT ;  /* 0x0000001c0000780c */ /* 0x000fda0003f05270 */
[----:B------:R-:W-:Y:S05]  /*3c50*/  @!P0 BRA `(.L_x_2488) ;  /* 0x000002d000008947 */ /* 0x000fea0003800000 */
[----:B------:R-:W-:-:S13]  /*3c60*/  ISETP.NE.AND P0, PT, R0, 0x1d, PT ;  /* 0x0000001d0000780c */ /* 0x000fda0003f05270 */
[----:B------:R-:W-:Y:S05]  /*3c70*/  @!P0 BRA `(.L_x_2489) ;  /* 0x0000028000008947 */ /* 0x000fea0003800000 */
[----:B------:R-:W-:-:S13]  /*3c80*/  ISETP.NE.AND P0, PT, R0, 0x2c, PT ;  /* 0x0000002c0000780c */ /* 0x000fda0003f05270 */
[----:B------:R-:W-:Y:S05]  /*3c90*/  @P0 BRA `(.L_x_2461) ;  /* 0x0000012000000947 */ /* 0x000fea0003800000 */
[----:B------:R-:W0:Y:S01]  /*3ca0*/  F2F.F32.F64 R6, R4 ;  /* 0x0000000400067310 */ /* 0x000e220000301000 */
[----:B------:R-:W0:-:S14]  /*3cb0*/  DSETP.GEU.AND P0, PT, |R4|, c[0x2][0x8], PT ;  /* 0x008002000400762a */ /* 0x000e1c0003f0e200 */
[----:B0-----:R-:W-:Y:S01]  /*3cc0*/  @!P0 FMUL R6, R6, 1.175494350822287508e-38 ;  /* 0x0080000006068820 */ /* 0x001fe20000400000 */
        /* <DEDUP_REMOVED lines=15> */
.L_x_2461:
        /* <DEDUP_REMOVED lines=20> */
.L_x_2489:
[----:B------:R-:W0:Y:S02]  /*3f00*/  F2I.U64.F64.TRUNC R4, R4 ;  /* 0x0000000400047311 */ /* 0x000e24000030d800 */
[----:B0-----:R0:W-:Y:S01]  /*3f10*/  STG.E.64 [R16.64], R4 ;  /* 0x0000000410007986 */ /* 0x0011e2000c101b24 */
[----:B------:R-:W-:Y:S05]  /*3f20*/  BRA `(.L_x_2462) ;  /* 0x0000002000007947 */ /* 0x000fea0003800000 */
.L_x_2488:
[----:B------:R-:W0:Y:S02]  /*3f30*/  F2I.U32.F64.TRUNC R5, R4 ;  /* 0x0000000400057311 */ /* 0x000e24000030d000 */
[----:B0-----:R0:W-:Y:S02]  /*3f40*/  STG.E [R16.64], R5 ;  /* 0x0000000510007986 */ /* 0x0011e4000c101924 */
.L_x_2462:
[----:B------:R-:W-:-:S05]  /*3f50*/  IMAD R22, R22, 0x200, R25 ;  /* 0x0000020016167824 */ /* 0x000fca00078e0219 */
[----:B------:R-:W-:Y:S02]  /*3f60*/  IADD3 R23, R22, 0x80, RZ ;  /* 0x0000008016177810 */ /* 0x000fe40007ffe0ff */
.L_x_2391:
[----:B------:R-:W-:Y:S05]  /*3f70*/  BSYNC B6 ;  /* 0x0000000000067941 */ /* 0x000fea0003800000 */
.L_x_2390:
[----:B------:R-:W-:Y:S01]  /*3f80*/  ISETP.GE.AND P0, PT, R23, c[0x0][0x160], PT ;  /* 0x0000580017007a0c */ /* 0x000fe20003f06270 */
[----:B------:R-:W-:-:S12]  /*3f90*/  BSSY B6, `(.L_x_2490) ;  /* 0x00007de000067945 */ /* 0x000fd80003800000 */
        /* <DEDUP_REMOVED lines=256> */
.L_x_2492:
        /* <DEDUP_REMOVED lines=19> */
.L_x_2496:
[----:B------:R-:W2:Y:S02]  /*50d0*/  LDG.E.U8 R2, [R2.64] ;  /* 0x0000002402027981 */ /* 0x000ea4000c1e1100 */
[----:B--2---:R0:W1:Y:S01]  /*50e0*/  I2F.F64.U16 R18, R2 ;  /* 0x0000000200127312 */ /* 0x0040620000101800 */
[----:B------:R-:W-:Y:S05]  /*50f0*/  BRA `(.L_x_2498) ;  /* 0x00000df000007947 */ /* 0x000fea0003800000 */
.L_x_2495:
        /* <DEDUP_REMOVED lines=9> */
.L_x_2500:
[----:B------:R-:W2:Y:S02]  /*5190*/  LDG.E R2, [R2.64] ;  /* 0x0000002402027981 */ /* 0x000ea4000c1e1900 */
[----:B--2---:R0:W1:Y:S01]  /*51a0*/  I2F.F64 R18, R2 ;  /* 0x0000000200127312 */ /* 0x0040620000201c00 */
[----:B------:R-:W-:Y:S05]  /*51b0*/  BRA `(.L_x_2498) ;  /* 0x00000d3000007947 */ /* 0x000fea0003800000 */
.L_x_2499:
[----:B------:R-:W2:Y:S02]  /*51c0*/  LDG.E.U16 R2, [R2.64] ;  /* 0x0000002402027981 */ /* 0x000ea4000c1e1500 */
[----:B--2---:R0:W1:Y:S01]  /*51d0*/  I2F.F64.S16 R18, R2 ;  /* 0x0000000200127312 */ /* 0x0040620000101c00 */
[----:B------:R-:W-:Y:S05]  /*51e0*/  BRA `(.L_x_2498) ;  /* 0x00000d0000007947 */ /* 0x000fea0003800000 */
.L_x_2494:
        /* <DEDUP_REMOVED lines=10> */
.L_x_2502:
[----:B------:R-:W2:Y:S02]  /*5290*/  LDG.E.U16 R0, [R2.64] ;  /* 0x0000002402007981 */ /* 0x000ea4000c1e1500 */
[----:B--2---:R-:W-:-:S05]  /*52a0*/  HADD2.F32 R0, -RZ, R0.H0_H0 ;  /* 0x20000000ff007230 */ /* 0x004fca0000004100 */
[----:B------:R-:W-:-:S04]  /*52b0*/  FMUL.FTZ R0, R0, 1 ;  /* 0x3f80000000007820 */ /* 0x000fc80000410000 */
[----:B------:R0:W1:Y:S01]  /*52c0*/  F2F.F64.F32 R18, R0 ;  /* 0x0000000000127310 */ /* 0x0000620000201800 */
[----:B------:R-:W-:Y:S05]  /*52d0*/  BRA `(.L_x_2498) ;  /* 0x00000c1000007947 */ /* 0x000fea0003800000 */
.L_x_2501:
        /* <DEDUP_REMOVED lines=10> */
.L_x_2504:
[----:B------:R-:W2:Y:S02]  /*5380*/  LDG.E.U16 R2, [R2.64] ;  /* 0x0000002402027981 */ /* 0x000ea4000c1e1500 */
[----:B--2---:R-:W-:-:S05]  /*5390*/  HADD2.F32 R0, -RZ, R2.H0_H0 ;  /* 0x20000002ff007230 */ /* 0x004fca0000004100 */
[----:B------:R-:W-:-:S04]  /*53a0*/  FMUL.FTZ R0, R0, 1 ;  /* 0x3f80000000007820 */ /* 0x000fc80000410000 */
[----:B------:R0:W1:Y:S01]  /*53b0*/  F2F.F64.F32 R18, R0 ;  /* 0x0000000000127310 */ /* 0x0000620000201800 */
[----:B------:R-:W-:Y:S05]  /*53c0*/  BRA `(.L_x_2498) ;  /* 0x00000b2000007947 */ /* 0x000fea0003800000 */
.L_x_2503:
[----:B------:R0:W5:Y:S01]  /*53d0*/  LDG.E.64 R18, [R2.64] ;  /* 0x0000002402127981 */ /* 0x000162000c1e1b00 */
[----:B------:R-:W-:Y:S05]  /*53e0*/  BRA `(.L_x_2498) ;  /* 0x00000b0000007947 */ /* 0x000fea0003800000 */
.L_x_2493:
        /* <DEDUP_REMOVED lines=13> */
.L_x_2507:
[----:B------:R0:W5:Y:S01]  /*54c0*/  LDG.E.64 R18, [R2.64] ;  /* 0x0000002402127981 */ /* 0x000162000c1e1b00 */
[----:B------:R-:W-:Y:S05]  /*54d0*/  BRA `(.L_x_2498) ;  /* 0x00000a1000007947 */ /* 0x000fea0003800000 */
.L_x_2506:
        /* <DEDUP_REMOVED lines=28> */
.L_x_2509:
        /* <DEDUP_REMOVED lines=15> */
.L_x_2508:
[----:B------:R-:W2:Y:S02]  /*5790*/  LDG.E.U16 R0, [R2.64] ;  /* 0x0000002402007981 */ /* 0x000ea4000c1e1500 */
[----:B--2---:R-:W-:-:S05]  /*57a0*/  PRMT R0, RZ, 0x5410, R0 ;  /* 0x00005410ff007816 */ /* 0x004fca0000000000 */
[----:B------:R-:W-:-:S04]  /*57b0*/  FMUL.FTZ R0, R0, 1 ;  /* 0x3f80000000007820 */ /* 0x000fc80000410000 */
[----:B------:R0:W1:Y:S01]  /*57c0*/  F2F.F64.F32 R18, R0 ;  /* 0x0000000000127310 */ /* 0x0000620000201800 */
[----:B------:R-:W-:Y:S05]  /*57d0*/  BRA `(.L_x_2498) ;  /* 0x0000071000007947 */ /* 0x000fea0003800000 */
.L_x_2505:
        /* <DEDUP_REMOVED lines=11> */
.L_x_2512:
        /* <DEDUP_REMOVED lines=21> */
.L_x_2516:
[----:B------:R-:W-:Y:S05]  /*59e0*/  BSYNC B1 ;  /* 0x0000000000017941 */ /* 0x000fea0003800000 */
.L_x_2515:
[----:B------:R-:W-:Y:S01]  /*59f0*/  LEA R3, R0, 0x3b800000, 0x17 ;  /* 0x3b80000000037811 */ /* 0x000fe200078eb8ff */
[----:B------:R-:W-:-:S05]  /*5a00*/  IMAD.SHL.U32 R0, R2, 0x100000, RZ ;  /* 0x0010000002007824 */ /* 0x000fca00078e00ff */
[----:B------:R-:W-:Y:S02]  /*5a10*/  LOP3.LUT R0, R3, R0, R4, 0xfe, !PT ;  /* 0x0000000003007212 */ /* 0x000fe400078efe04 */
.L_x_2514:
[----:B------:R-:W-:Y:S05]  /*5a20*/  BSYNC B0 ;  /* 0x0000000000007941 */ /* 0x000fea0003800000 */
.L_x_2513:
[----:B------:R-:W-:-:S04]  /*5a30*/  FMUL.FTZ R0, R0, 1 ;  /* 0x3f80000000007820 */ /* 0x000fc80000410000 */
[----:B------:R0:W1:Y:S01]  /*5a40*/  F2F.F64.F32 R18, R0 ;  /* 0x0000000000127310 */ /* 0x0000620000201800 */
[----:B------:R-:W-:Y:S05]  /*5a50*/  BRA `(.L_x_2498) ;  /* 0x0000049000007947 */ /* 0x000fea0003800000 */
.L_x_2511:
        /* <DEDUP_REMOVED lines=21> */
.L_x_2520:
[----:B------:R-:W-:Y:S05]  /*5bb0*/  BSYNC B1 ;  /* 0x0000000000017941 */ /* 0x000fea0003800000 */
.L_x_2519:
[----:B------:R-:W-:Y:S01]  /*5bc0*/  LEA R3, R0, 0x37800000, 0x17 ;  /* 0x3780000000037811 */ /* 0x000fe200078eb8ff */
[----:B------:R-:W-:-:S05]  /*5bd0*/  IMAD.SHL.U32 R0, R2, 0x200000, RZ ;  /* 0x0020000002007824 */ /* 0x000fca00078e00ff */
[----:B------:R-:W-:Y:S02]  /*5be0*/  LOP3.LUT R0, R3, R0, R4, 0xfe, !PT ;  /* 0x0000000003007212 */ /* 0x000fe400078efe04 */
.L_x_2518:
[----:B------:R-:W-:Y:S05]  /*5bf0*/  BSYNC B0 ;  /* 0x0000000000007941 */ /* 0x000fea0003800000 */
.L_x_2517:
[----:B------:R-:W-:-:S04]  /*5c00*/  FMUL.FTZ R0, R0, 1 ;  /* 0x3f80000000007820 */ /* 0x000fc80000410000 */
[----:B------:R0:W1:Y:S01]  /*5c10*/  F2F.F64.F32 R18, R0 ;  /* 0x0000000000127310 */ /* 0x0000620000201800 */
[----:B------:R-:W-:Y:S05]  /*5c20*/  BRA `(.L_x_2498) ;  /* 0x000002c000007947 */ /* 0x000fea0003800000 */
.L_x_2510:
        /* <DEDUP_REMOVED lines=14> */
.L_x_2524:
[----:B------:R-:W-:Y:S05]  /*5d10*/  BSYNC B0 ;  /* 0x0000000000007941 */ /* 0x000fea0003800000 */
.L_x_2523:
[----:B------:R-:W-:-:S04]  /*5d20*/  FMUL.FTZ R0, R0, 1 ;  /* 0x3f80000000007820 */ /* 0x000fc80000410000 */
[----:B------:R0:W1:Y:S01]  /*5d30*/  F2F.F64.F32 R18, R0 ;  /* 0x0000000000127310 */ /* 0x0000620000201800 */
[----:B------:R-:W-:Y:S05]  /*5d40*/  BRA `(.L_x_2498) ;  /* 0x000001a000007947 */ /* 0x000fea0003800000 */
.L_x_2497:
        /* <DEDUP_REMOVED lines=21> */
.L_x_2522:
[----:B------:R-:W2:Y:S02]  /*5ea0*/  LDG.E.64 R18, [R2.64] ;  /* 0x0000002402127981 */ /* 0x000ea4000c1e1b00 */
[----:B--2---:R-:W0:Y:S01]  /*5eb0*/  I2F.F64.U64 R18, R18 ;  /* 0x0000001200127312 */ /* 0x004e220000301800 */
[----:B------:R-:W-:Y:S05]  /*5ec0*/  BRA `(.L_x_2498) ;  /* 0x0000002000007947 */ /* 0x000fea0003800000 */
.L_x_2521:
[----:B------:R-:W2:Y:S02]  /*5ed0*/  LDG.E R2, [R2.64] ;  /* 0x0000002402027981 */ /* 0x000ea4000c1e1900 */
[----:B--2---:R0:W1:Y:S02]  /*5ee0*/  I2F.F64.U32 R18, R2 ;  /* 0x0000000200127312 */ /* 0x0040640000201800 */
.L_x_2498:
        /* <DEDUP_REMOVED lines=17> */
.L_x_2528:
[----:B------:R-:W2:Y:S02]  /*6000*/  LDG.E.U8 R2, [R4.64] ;  /* 0x0000002404027981 */ /* 0x000ea4000c1e1100 */
[----:B--2---:R-:W0:Y:S01]  /*6010*/  I2F.F64.U16 R2, R2 ;  /* 0x0000000200027312 */ /* 0x004e220000101800 */
[----:B------:R-:W-:Y:S05]  /*6020*/  BRA `(.L_x_2530) ;  /* 0x00000df000007947 */ /* 0x000fea0003800000 */
.L_x_2527:
        /* <DEDUP_REMOVED lines=9> */
.L_x_2532:
[----:B------:R-:W2:Y:S02]  /*60c0*/  LDG.E R2, [R4.64] ;  /* 0x0000002404027981 */ /* 0x000ea4000c1e1900 */
[----:B--2---:R-:W0:Y:S01]  /*60d0*/  I2F.F64 R2, R2 ;  /* 0x0000000200027312 */ /* 0x004e220000201c00 */
[----:B------:R-:W-:Y:S05]  /*60e0*/  BRA `(.L_x_2530) ;  /* 0x00000d3000007947 */ /* 0x000fea0003800000 */
.L_x_2531:
[----:B------:R-:W2:Y:S02]  /*60f0*/  LDG.E.U16 R2, [R4.64] ;  /* 0x0000002404027981 */ /* 0x000ea4000c1e1500 */
[----:B--2---:R-:W0:Y:S01]  /*6100*/  I2F.F64.S16 R2, R2 ;  /* 0x0000000200027312 */ /* 0x004e220000101c00 */
[----:B------:R-:W-:Y:S05]  /*6110*/  BRA `(.L_x_2530) ;  /* 0x00000d0000007947 */ /* 0x000fea0003800000 */
.L_x_2526:
        /* <DEDUP_REMOVED lines=10> */
.L_x_2534:
[----:B------:R-:W2:Y:S02]  /*61c0*/  LDG.E.U16 R0, [R4.64] ;  /* 0x0000002404007981 */ /* 0x000ea4000c1e1500 */
[----:B--2---:R-:W-:-:S05]  /*61d0*/  HADD2.F32 R0, -RZ, R0.H0_H0 ;  /* 0x20000000ff007230 */ /* 0x004fca0000004100 */
[----:B------:R-:W-:-:S04]  /*61e0*/  FMUL.FTZ R0, R0, 1 ;  /* 0x3f80000000007820 */ /* 0x000fc80000410000 */
[----:B------:R0:W2:Y:S01]  /*61f0*/  F2F.F64.F32 R2, R0 ;  /* 0x0000000000027310 */ /* 0x0000a20000201800 */
[----:B------:R-:W-:Y:S05]  /*6200*/  BRA `(.L_x_2530) ;  /* 0x00000c1000007947 */ /* 0x000fea0003800000 */
.L_x_2533:
        /* <DEDUP_REMOVED lines=10> */
.L_x_2536:
[----:B------:R-:W2:Y:S02]  /*62b0*/  LDG.E.U16 R4, [R4.64] ;  /* 0x0000002404047981 */ /* 0x000ea4000c1e1500 */
[----:B--2---:R-:W-:-:S05]  /*62c0*/  HADD2.F32 R0, -RZ, R4.H0_H0 ;  /* 0x20000004ff007230 */ /* 0x004fca0000004100 */
[----:B------:R-:W-:-:S04]  /*62d0*/  FMUL.FTZ R0, R0, 1 ;  /* 0x3f80000000007820 */ /* 0x000fc80000410000 */
[----:B------:R0:W2:Y:S01]  /*62e0*/  F2F.F64.F32 R2, R0 ;  /* 0x0000000000027310 */ /* 0x0000a20000201800 */
[----:B------:R-:W-:Y:S05]  /*62f0*/  BRA `(.L_x_2530) ;  /* 0x00000b2000007947 */ /* 0x000fea0003800000 */
.L_x_2535:
[----:B------:R0:W5:Y:S01]  /*6300*/  LDG.E.64 R2, [R4.64] ;  /* 0x0000002404027981 */ /* 0x000162000c1e1b00 */
[----:B------:R-:W-:Y:S05]  /*6310*/  BRA `(.L_x_2530) ;  /* 0x00000b0000007947 */ /* 0x000fea0003800000 */
.L_x_2525:
        /* <DEDUP_REMOVED lines=13> */
.L_x_2539:
[----:B------:R0:W5:Y:S01]  /*63f0*/  LDG.E.64 R2, [R4.64] ;  /* 0x0000002404027981 */ /* 0x000162000c1e1b00 */
[----:B------:R-:W-:Y:S05]  /*6400*/  BRA `(.L_x_2530) ;  /* 0x00000a1000007947 */ /* 0x000fea0003800000 */
.L_x_2538:
        /* <DEDUP_REMOVED lines=28> */
.L_x_2541:
        /* <DEDUP_REMOVED lines=15> */
.L_x_2540:
[----:B------:R-:W2:Y:S02]  /*66c0*/  LDG.E.U16 R0, [R4.64] ;  /* 0x0000002404007981 */ /* 0x000ea4000c1e1500 */
[----:B--2---:R-:W-:-:S05]  /*66d0*/  PRMT R0, RZ, 0x5410, R0 ;  /* 0x00005410ff007816 */ /* 0x004fca0000000000 */
[----:B------:R-:W-:-:S04]  /*66e0*/  FMUL.FTZ R0, R0, 1 ;  /* 0x3f80000000007820 */ /* 0x000fc80000410000 */
[----:B------:R0:W2:Y:S01]  /*66f0*/  F2F.F64.F32 R2, R0 ;  /* 0x0000000000027310 */ /* 0x0000a20000201800 */
[----:B------:R-:W-:Y:S05]  /*6700*/  BRA `(.L_x_2530) ;  /* 0x0000071000007947 */ /* 0x000fea0003800000 */
.L_x_2537:
        /* <DEDUP_REMOVED lines=11> */
.L_x_2544:
        /* <DEDUP_REMOVED lines=21> */
.L_x_2548:
[----:B------:R-:W-:Y:S05]  /*6910*/  BSYNC B1 ;  /* 0x0000000000017941 */ /* 0x000fea0003800000 */
.L_x_2547:
[----:B------:R-:W-:Y:S01]  /*6920*/  LEA R3, R0, 0x3b800000, 0x17 ;  /* 0x3b80000000037811 */ /* 0x000fe200078eb8ff */
[----:B------:R-:W-:-:S05]  /*6930*/  IMAD.SHL.U32 R0, R2, 0x100000, RZ ;  /* 0x0010000002007824 */ /* 0x000fca00078e00ff */
[----:B------:R-:W-:Y:S02]  /*6940*/  LOP3.LUT R0, R3, R0, R4, 0xfe, !PT ;  /* 0x0000000003007212 */ /* 0x000fe400078efe04 */
.L_x_2546:
[----:B------:R-:W-:Y:S05]  /*6950*/  BSYNC B0 ;  /* 0x0000000000007941 */ /* 0x000fea0003800000 */
.L_x_2545:
[----:B------:R-:W-:-:S04]  /*6960*/  FMUL.FTZ R0, R0, 1 ;  /* 0x3f80000000007820 */ /* 0x000fc80000410000 */
[----:B------:R0:W2:Y:S01]  /*6970*/  F2F.F64.F32 R2, R0 ;  /* 0x0000000000027310 */ /* 0x0000a20000201800 */
[----:B------:R-:W-:Y:S05]  /*6980*/  BRA `(.L_x_2530) ;  /* 0x0000049000007947 */ /* 0x000fea0003800000 */
.L_x_2543:
        /* <DEDUP_REMOVED lines=21> */
.L_x_2552:
[----:B------:R-:W-:Y:S05]  /*6ae0*/  BSYNC B1 ;  /* 0x0000000000017941 */ /* 0x000fea0003800000 */
.L_x_2551:
[----:B------:R-:W-:Y:S01]  /*6af0*/  LEA R3, R0, 0x37800000, 0x17 ;  /* 0x3780000000037811 */ /* 0x000fe200078eb8ff */
[----:B------:R-:W-:-:S05]  /*6b00*/  IMAD.SHL.U32 R0, R2, 0x200000, RZ ;  /* 0x0020000002007824 */ /* 0x000fca00078e00ff */
[----:B------:R-:W-:Y:S02]  /*6b10*/  LOP3.LUT R0, R3, R0, R4, 0xfe, !PT ;  /* 0x0000000003007212 */ /* 0x000fe400078efe04 */
.L_x_2550:
[----:B------:R-:W-:Y:S05]  /*6b20*/  BSYNC B0 ;  /* 0x0000000000007941 */ /* 0x000fea0003800000 */
.L_x_2549:
[----:B------:R-:W-:-:S04]  /*6b30*/  FMUL.FTZ R0, R0, 1 ;  /* 0x3f80000000007820 */ /* 0x000fc80000410000 */
[----:B------:R0:W2:Y:S01]  /*6b40*/  F2F.F64.F32 R2, R0 ;  /* 0x0000000000027310 */ /* 0x0000a20000201800 */
[----:B------:R-:W-:Y:S05]  /*6b50*/  BRA `(.L_x_2530) ;  /* 0x000002c000007947 */ /* 0x000fea0003800000 */
.L_x_2542:
        /* <DEDUP_REMOVED lines=14> */
.L_x_2556:
[----:B------:R-:W-:Y:S05]  /*6c40*/  BSYNC B0 ;  /* 0x0000000000007941 */ /* 0x000fea0003800000 */
.L_x_2555:
[----:B------:R-:W-:-:S04]  /*6c50*/  FMUL.FTZ R0, R0, 1 ;  /* 0x3f80000000007820 */ /* 0x000fc80000410000 */
[----:B------:R0:W2:Y:S01]  /*6c60*/  F2F.F64.F32 R2, R0 ;  /* 0x0000000000027310 */ /* 0x0000a20000201800 */
[----:B------:R-:W-:Y:S05]  /*6c70*/  BRA `(.L_x_2530) ;  /* 0x000001a000007947 */ /* 0x000fea0003800000 */
.L_x_2529:
        /* <DEDUP_REMOVED lines=21> */
.L_x_2554:
[----:B------:R-:W2:Y:S02]  /*6dd0*/  LDG.E.64 R2, [R4.64] ;  /* 0x0000002404027981 */ /* 0x000ea4000c1e1b00 */
[----:B--2---:R-:W0:Y:S01]  /*6de0*/  I2F.F64.U64 R2, R2 ;  /* 0x0000000200027312 */ /* 0x004e220000301800 */
[----:B------:R-:W-:Y:S05]  /*6df0*/  BRA `(.L_x_2530) ;  /* 0x0000002000007947 */ /* 0x000fea0003800000 */
.L_x_2553:
[----:B------:R-:W2:Y:S02]  /*6e00*/  LDG.E R2, [R4.64] ;  /* 0x0000002404027981 */ /* 0x000ea4000c1e1900 */
[----:B--2---:R-:W0:Y:S02]  /*6e10*/  I2F.F64.U32 R2, R2 ;  /* 0x0000000200027312 */ /* 0x004e240000201800 */
.L_x_2530:
        /* <DEDUP_REMOVED lines=20> */
.L_x_2560:
[----:B------:R-:W0:Y:S02]  /*6f60*/  F2I.S64.F64.TRUNC R4, R4 ;  /* 0x0000000400047311 */ /* 0x000e24000030d900 */
[----:B0-----:R-:W-:-:S05]  /*6f70*/  IMAD.MOV.U32 R3, RZ, RZ, R4 ;  /* 0x000000ffff037224 */ /* 0x001fca00078e0004 */
[----:B------:R0:W-:Y:S01]  /*6f80*/  STG.E.U8 [R16.64], R3 ;  /* 0x0000000310007986 */ /* 0x0001e2000c101124 */
[----:B------:R-:W-:Y:S05]  /*6f90*/  BRA `(.L_x_2562) ;  /* 0x00000ed000007947 */ /* 0x000fea0003800000 */
.L_x_2559:
        /* <DEDUP_REMOVED lines=9> */
.L_x_2564:
[----:B------:R-:W0:Y:S02]  /*7030*/  F2I.F64.TRUNC R5, R4 ;  /* 0x0000000400057311 */ /* 0x000e24000030d100 */
[----:B0-----:R0:W-:Y:S01]  /*7040*/  STG.E [R16.64], R5 ;  /* 0x0000000510007986 */ /* 0x0011e2000c101924 */
[----:B------:R-:W-:Y:S05]  /*7050*/  BRA `(.L_x_2562) ;  /* 0x00000e1000007947 */ /* 0x000fea0003800000 */
.L_x_2563:
[----:B------:R-:W0:Y:S02]  /*7060*/  F2I.F64.TRUNC R5, R4 ;  /* 0x0000000400057311 */ /* 0x000e24000030d100 */
[----:B0-----:R0:W-:Y:S01]  /*7070*/  STG.E.U16 [R16.64], R5 ;  /* 0x0000000510007986 */ /* 0x0011e2000c101524 */
[----:B------:R-:W-:Y:S05]  /*7080*/  BRA `(.L_x_2562) ;  /* 0x00000de000007947 */ /* 0x000fea0003800000 */
.L_x_2558:
        /* <DEDUP_REMOVED lines=11> */
.L_x_2566:
[----:B------:R-:W0:Y:S01]  /*7140*/  F2F.F32.F64 R0, R4 ;  /* 0x0000000400007310 */ /* 0x000e220000301000 */
[----:B------:R-:W0:-:S14]  /*7150*/  DSETP.GEU.AND P0, PT, |R4|, c[0x2][0x8], PT ;  /* 0x008002000400762a */ /* 0x000e1c0003f0e200 */
[----:B0-----:R-:W-:-:S05]  /*7160*/  @!P0 FMUL R0, R0, 1.175494350822287508e-38 ;  /* 0x0080000000008820 */ /* 0x001fca0000400000 */
[----:B------:R-:W-:-:S05]  /*7170*/  F2FP.PACK_AB R0, RZ, R0 ;  /* 0x00000000ff00723e */ /* 0x000fca00000000ff */
[----:B------:R0:W-:Y:S01]  /*7180*/  STG.E.U16 [R16.64], R0 ;  /* 0x0000000010007986 */ /* 0x0001e2000c101524 */
[----:B------:R-:W-:Y:S05]  /*7190*/  BRA `(.L_x_2562) ;  /* 0x00000cd000007947 */ /* 0x000fea0003800000 */
.L_x_2565:
        /* <DEDUP_REMOVED lines=12> */
.L_x_2568:
[----:B------:R-:W0:Y:S01]  /*7260*/  F2F.F32.F64 R0, R4 ;  /* 0x0000000400007310 */ /* 0x000e220000301000 */
[----:B------:R-:W0:-:S14]  /*7270*/  DSETP.GEU.AND P0, PT, |R4|, c[0x2][0x8], PT ;  /* 0x008002000400762a */ /* 0x000e1c0003f0e200 */
[----:B0-----:R-:W-:-:S05]  /*7280*/  @!P0 FMUL R0, R0, 1.175494350822287508e-38 ;  /* 0x0080000000008820 */ /* 0x001fca0000400000 */
[----:B------:R-:W-:-:S04]  /*7290*/  F2FP.PACK_AB R3, RZ, R0 ;  /* 0x00000000ff03723e */ /* 0x000fc800000000ff */
[----:B------:R-:W-:-:S05]  /*72a0*/  PRMT R3, R3, 0x5410, RZ ;  /* 0x0000541003037816 */ /* 0x000fca00000000ff */
[----:B------:R0:W-:Y:S01]  /*72b0*/  STG.E [R16.64], R3 ;  /* 0x0000000310007986 */ /* 0x0001e2000c101924 */
[----:B------:R-:W-:Y:S05]  /*72c0*/  BRA `(.L_x_2562) ;  /* 0x00000ba000007947 */ /* 0x000fea0003800000 */
.L_x_2567:
[----:B------:R0:W-:Y:S01]  /*72d0*/  STG.E.64 [R16.64], R4 ;  /* 0x0000000410007986 */ /* 0x0001e2000c101b24 */
[----:B------:R-:W-:Y:S05]  /*72e0*/  BRA `(.L_x_2562) ;  /* 0x00000b8000007947 */ /* 0x000fea0003800000 */
.L_x_2557:
        /* <DEDUP_REMOVED lines=12> */
.L_x_2571:
[----:B------:R-:W-:-:S05]  /*73b0*/  CS2R R6, SRZ ;  /* 0x0000000000067805 */ /* 0x000fca000001ff00 */
[----:B------:R0:W-:Y:S01]  /*73c0*/  STG.E.128 [R16.64], R4 ;  /* 0x0000000410007986 */ /* 0x0001e2000c101d24 */
[----:B------:R-:W-:Y:S05]  /*73d0*/  BRA `(.L_x_2562) ;  /* 0x00000a9000007947 */ /* 0x000fea0003800000 */
.L_x_2570:
        /* <DEDUP_REMOVED lines=23> */
.L_x_2575:
[----:B------:R-:W-:Y:S05]  /*7550*/  BSYNC B0 ;  /* 0x0000000000007941 */ /* 0x000fea0003800000 */
.L_x_2574:
[----:B------:R-:W-:-:S05]  /*7560*/  LOP3.LUT R3, R0, R3, RZ, 0xfc, !PT ;  /* 0x0000000300037212 */ /* 0x000fca00078efcff */
[----:B------:R0:W-:Y:S01]  /*7570*/  STG.E.U8 [R16.64], R3 ;  /* 0x0000000310007986 */ /* 0x0001e2000c101124 */
[----:B------:R-:W-:Y:S05]  /*7580*/  BRA `(.L_x_2562) ;  /* 0x000008e000007947 */ /* 0x000fea0003800000 */
.L_x_2573:
        /* <DEDUP_REMOVED lines=15> */
.L_x_2577:
[----:B------:R-:W-:Y:S01]  /*7680*/  IMAD.MOV.U32 R0, RZ, RZ, 0x7f ;  /* 0x0000007fff007424 */ /* 0x000fe200078e00ff */
[----:B------:R-:W-:-:S04]  /*7690*/  ISETP.GT.U32.AND P0, PT, R2, 0x7f800000, PT ;  /* 0x7f8000000200780c */ /* 0x000fc80003f04070 */
[----:B------:R-:W-:-:S04]  /*76a0*/  SEL R0, R0, 0x7c, P0 ;  /* 0x0000007c00007807 */ /* 0x000fc80000000000 */
.L_x_2578:
[----:B------:R-:W-:Y:S05]  /*76b0*/  BSYNC B0 ;  /* 0x0000000000007941 */ /* 0x000fea0003800000 */
.L_x_2576:
[----:B------:R-:W-:-:S04]  /*76c0*/  LOP3.LUT R2, R3, 0x80000000, RZ, 0xc0, !PT ;  /* 0x8000000003027812 */ /* 0x000fc800078ec0ff */
[----:B------:R-:W-:-:S04]  /*76d0*/  SHF.R.U32.HI R3, RZ, 0x18, R2 ;  /* 0x00000018ff037819 */ /* 0x000fc80000011602 */
[----:B------:R-:W-:-:S05]  /*76e0*/  LOP3.LUT R3, R0, R3, RZ, 0xfc, !PT ;  /* 0x0000000300037212 */ /* 0x000fca00078efcff */
[----:B------:R0:W-:Y:S01]  /*76f0*/  STG.E.U8 [R16.64], R3 ;  /* 0x0000000310007986 */ /* 0x0001e2000c101124 */
[----:B------:R-:W-:Y:S05]  /*7700*/  BRA `(.L_x_2562) ;  /* 0x0000076000007947 */ /* 0x000fea0003800000 */
.L_x_2572:
[----:B------:R-:W0:Y:S01]  /*7710*/  F2F.F32.F64 R0, R4 ;  /* 0x0000000400007310 */ /* 0x000e220000301000 */
[----:B------:R-:W0:-:S14]  /*7720*/  DSETP.GEU.AND P0, PT, |R4|, c[0x2][0x8], PT ;  /* 0x008002000400762a */ /* 0x000e1c0003f0e200 */
[----:B0-----:R-:W-:-:S05]  /*7730*/  @!P0 FMUL R0, R0, 1.175494350822287508e-38 ;  /* 0x0080000000008820 */ /* 0x001fca0000400000 */
[----:B------:R-:W-:-:S05]  /*7740*/  F2FP.BF16.PACK_AB R0, RZ, R0 ;  /* 0x00000000ff00723e */ /* 0x000fca00000010ff */
[----:B------:R0:W-:Y:S01]  /*7750*/  STG.E.U16 [R16.64], R0 ;  /* 0x0000000010007986 */ /* 0x0001e2000c101524 */
[----:B------:R-:W-:Y:S05]  /*7760*/  BRA `(.L_x_2562) ;  /* 0x0000070000007947 */ /* 0x000fea0003800000 */
.L_x_2569:
        /* <DEDUP_REMOVED lines=11> */
.L_x_2581:
        /* <DEDUP_REMOVED lines=19> */
.L_x_2584:
[----:B------:R-:W-:-:S04]  /*7950*/  LOP3.LUT R2, R3, 0x80000000, RZ, 0xc0, !PT ;  /* 0x8000000003027812 */ /* 0x000fc800078ec0ff */
[----:B------:R-:W-:-:S04]  /*7960*/  SHF.R.U32.HI R3, RZ, 0x18, R2 ;  /* 0x00000018ff037819 */ /* 0x000fc80000011602 */
[----:B------:R-:W-:-:S04]  /*7970*/  LOP3.LUT R0, R0, R3, RZ, 0xfc, !PT ;  /* 0x0000000300007212 */ /* 0x000fc800078efcff */
[----:B------:R-:W-:Y:S02]  /*7980*/  PRMT R8, R0, 0x7610, R8 ;  /* 0x0000761000087816 */ /* 0x000fe40000000008 */
.L_x_2583:
[----:B------:R-:W-:Y:S05]  /*7990*/  BSYNC B0 ;  /* 0x0000000000007941 */ /* 0x000fea0003800000 */
.L_x_2582:
[----:B------:R0:W-:Y:S01]  /*79a0*/  STG.E.U8 [R16.64], R8 ;  /* 0x0000000810007986 */ /* 0x0001e2000c101124 */
[----:B------:R-:W-:Y:S05]  /*79b0*/  BRA `(.L_x_2562) ;  /* 0x000004b000007947 */ /* 0x000fea0003800000 */
.L_x_2580:
        /* <DEDUP_REMOVED lines=19> */
.L_x_2587:
[----:B------:R-:W-:-:S04]  /*7af0*/  LOP3.LUT R2, R3, 0x80000000, RZ, 0xc0, !PT ;  /* 0x8000000003027812 */ /* 0x000fc800078ec0ff */
[----:B------:R-:W-:-:S04]  /*7b00*/  SHF.R.U32.HI R3, RZ, 0x18, R2 ;  /* 0x00000018ff037819 */ /* 0x000fc80000011602 */
[----:B------:R-:W-:-:S04]  /*7b10*/  LOP3.LUT R0, R0, R3, RZ, 0xfc, !PT ;  /* 0x0000000300007212 */ /* 0x000fc800078efcff */
[----:B------:R-:W-:Y:S02]  /*7b20*/  PRMT R8, R0, 0x7610, R8 ;  /* 0x0000761000087816 */ /* 0x000fe40000000008 */
.L_x_2586:
[----:B------:R-:W-:Y:S05]  /*7b30*/  BSYNC B0 ;  /* 0x0000000000007941 */ /* 0x000fea0003800000 */
.L_x_2585:
[----:B------:R0:W-:Y:S01]  /*7b40*/  STG.E.U8 [R16.64], R8 ;  /* 0x0000000810007986 */ /* 0x0001e2000c101124 */
[----:B------:R-:W-:Y:S05]  /*7b50*/  BRA `(.L_x_2562) ;  /* 0x0000031000007947 */ /* 0x000fea0003800000 */
.L_x_2579:
        /* <DEDUP_REMOVED lines=24> */
.L_x_2561:
        /* <DEDUP_REMOVED lines=20> */
.L_x_2589:
[----:B------:R-:W0:Y:S02]  /*7e20*/  F2I.U64.F64.TRUNC R4, R4 ;  /* 0x0000000400047311 */ /* 0x000e24000030d800 */
[----:B0-----:R0:W-:Y:S01]  /*7e30*/  STG.E.64 [R16.64], R4 ;  /* 0x0000000410007986 */ /* 0x0011e2000c101b24 */
[----:B------:R-:W-:Y:S05]  /*7e40*/  BRA `(.L_x_2562) ;  /* 0x0000002000007947 */ /* 0x000fea0003800000 */
.L_x_2588:
[----:B------:R-:W0:Y:S02]  /*7e50*/  F2I.U32.F64.TRUNC R5, R4 ;  /* 0x0000000400057311 */ /* 0x000e24000030d000 */
[----:B0-----:R0:W-:Y:S02]  /*7e60*/  STG.E [R16.64], R5 ;  /* 0x0000000510007986 */ /* 0x0011e4000c101924 */
.L_x_2562:
        /* <DEDUP_REMOVED lines=258> */
.L_x_2590:
        /* <DEDUP_REMOVED lines=19> */
.L_x_2594:
[----:B------:R-:W2:Y:S02]  /*8fc0*/  LDG.E.U8 R2, [R2.64] ;  /* 0x0000002402027981 */ /* 0x000ea4000c1e1100 */
[----:B--2---:R0:W1:Y:S01]  /*8fd0*/  I2F.F64.U16 R18, R2 ;  /* 0x0000000200127312 */ /* 0x0040620000101800 */
[----:B------:R-:W-:Y:S05]  /*8fe0*/  BRA `(.L_x_2596) ;  /* 0x00000df000007947 */ /* 0x000fea0003800000 */
.L_x_2593:
        /* <DEDUP_REMOVED lines=9> */
.L_x_2598:
[----:B------:R-:W2:Y:S02]  /*9080*/  LDG.E R2, [R2.64] ;  /* 0x0000002402027981 */ /* 0x000ea4000c1e1900 */
[----:B--2---:R0:W1:Y:S01]  /*9090*/  I2F.F64 R18, R2 ;  /* 0x0000000200127312 */ /* 0x0040620000201c00 */
[----:B------:R-:W-:Y:S05]  /*90a0*/  BRA `(.L_x_2596) ;  /* 0x00000d3000007947 */ /* 0x000fea0003800000 */
.L_x_2597:
[----:B------:R-:W2:Y:S02]  /*90b0*/  LDG.E.U16 R2, [R2.64] ;  /* 0x0000002402027981 */ /* 0x000ea4000c1e1500 */
[----:B--2---:R0:W1:Y:S01]  /*90c0*/  I2F.F64.S16 R18, R2 ;  /* 0x0000000200127312 */ /* 0x0040620000101c00 */
[----:B------:R-:W-:Y:S05]  /*90d0*/  BRA `(.L_x_2596) ;  /* 0x00000d0000007947 */ /* 0x000fea0003800000 */
.L_x_2592:
        /* <DEDUP_REMOVED lines=10> */
.L_x_2600:
[----:B------:R-:W2:Y:S02]  /*9180*/  LDG.E.U16 R0, [R2.64] ;  /* 0x0000002402007981 */ /* 0x000ea4000c1e1500 */
[----:B--2---:R-:W-:-:S05]  /*9190*/  HADD2.F32 R0, -RZ, R0.H0_H0 ;  /* 0x20000000ff007230 */ /* 0x004fca0000004100 */
[----:B------:R-:W-:-:S04]  /*91a0*/  FMUL.FTZ R0, R0, 1 ;  /* 0x3f80000000007820 */ /* 0x000fc80000410000 */
[----:B------:R0:W1:Y:S01]  /*91b0*/  F2F.F64.F32 R18, R0 ;  /* 0x0000000000127310 */ /* 0x0000620000201800 */
[----:B------:R-:W-:Y:S05]  /*91c0*/  BRA `(.L_x_2596) ;  /* 0x00000c1000007947 */ /* 0x000fea0003800000 */
.L_x_2599:
        /* <DEDUP_REMOVED lines=10> */
.L_x_2602:
[----:B------:R-:W2:Y:S02]  /*9270*/  LDG.E.U16 R2, [R2.64] ;  /* 0x0000002402027981 */ /* 0x000ea4000c1e1500 */
[----:B--2---:R-:W-:-:S05]  /*9280*/  HADD2.F32 R0, -RZ, R2.H0_H0 ;  /* 0x20000002ff007230 */ /* 0x004fca0000004100 */
[----:B------:R-:W-:-:S04]  /*9290*/  FMUL.FTZ R0, R0, 1 ;  /* 0x3f80000000007820 */ /* 0x000fc80000410000 */
[----:B------:R0:W1:Y:S01]  /*92a0*/  F2F.F64.F32 R18, R0 ;  /* 0x0000000000127310 */ /* 0x0000620000201800 */
[----:B------:R-:W-:Y:S05]  /*92b0*/  BRA `(.L_x_2596) ;  /* 0x00000b2000007947 */ /* 0x000fea0003800000 */
.L_x_2601:
[----:B------:R0:W5:Y:S01]  /*92c0*/  LDG.E.64 R18, [R2.64] ;  /* 0x0000002402127981 */ /* 0x000162000c1e1b00 */
[----:B------:R-:W-:Y:S05]  /*92d0*/  BRA `(.L_x_2596) ;  /* 0x00000b0000007947 */ /* 0x000fea0003800000 */
.L_x_2591:
        /* <DEDUP_REMOVED lines=13> */
.L_x_2605:
[----:B------:R0:W5:Y:S01]  /*93b0*/  LDG.E.64 R18, [R2.64] ;  /* 0x0000002402127981 */ /* 0x000162000c1e1b00 */
[----:B------:R-:W-:Y:S05]  /*93c0*/  BRA `(.L_x_2596) ;  /* 0x00000a1000007947 */ /* 0x000fea0003800000 */
.L_x_2604:
        /* <DEDUP_REMOVED lines=28> */
.L_x_2607:
        /* <DEDUP_REMOVED lines=15> */
.L_x_2606:
[----:B------:R-:W2:Y:S02]  /*9680*/  LDG.E.U16 R0, [R2.64] ;  /* 0x0000002402007981 */ /* 0x000ea4000c1e1500 */
[----:B--2---:R-:W-:-:S05]  /*9690*/  PRMT R0, RZ, 0x5410, R0 ;  /* 0x00005410ff007816 */ /* 0x004fca0000000000 */
[----:B------:R-:W-:-:S04]  /*96a0*/  FMUL.FTZ R0, R0, 1 ;  /* 0x3f80000000007820 */ /* 0x000fc80000410000 */
[----:B------:R0:W1:Y:S01]  /*96b0*/  F2F.F64.F32 R18, R0 ;  /* 0x0000000000127310 */ /* 0x0000620000201800 */
[----:B------:R-:W-:Y:S05]  /*96c0*/  BRA `(.L_x_2596) ;  /* 0x0000071000007947 */ /* 0x000fea0003800000 */
.L_x_2603:
        /* <DEDUP_REMOVED lines=11> */
.L_x_2610:
        /* <DEDUP_REMOVED lines=21> */
.L_x_2614:
[----:B------:R-:W-:Y:S05]  /*98d0*/  BSYNC B1 ;  /* 0x0000000000017941 */ /* 0x000fea0003800000 */
.L_x_2613:
[----:B------:R-:W-:Y:S01]  /*98e0*/  LEA R3, R0, 0x3b800000, 0x17 ;  /* 0x3b80000000037811 */ /* 0x000fe200078eb8ff */
[----:B------:R-:W-:-:S05]  /*98f0*/  IMAD.SHL.U32 R0, R2, 0x100000, RZ ;  /* 0x0010000002007824 */ /* 0x000fca00078e00ff */
[----:B------:R-:W-:Y:S02]  /*9900*/  LOP3.LUT R0, R3, R0, R4, 0xfe, !PT ;  /* 0x0000000003007212 */ /* 0x000fe400078efe04 */
.L_x_2612:
[----:B------:R-:W-:Y:S05]  /*9910*/  BSYNC B0 ;  /* 0x0000000000007941 */ /* 0x000fea0003800000 */
.L_x_2611:
[----:B------:R-:W-:-:S04]  /*9920*/  FMUL.FTZ R0, R0, 1 ;  /* 0x3f80000000007820 */ /* 0x000fc80000410000 */
[----:B------:R0:W1:Y:S01]  /*9930*/  F2F.F64.F32 R18, R0 ;  /* 0x0000000000127310 */ /* 0x0000620000201800 */
[----:B------:R-:W-:Y:S05]  /*9940*/  BRA `(.L_x_2596) ;  /* 0x0000049000007947 */ /* 0x000fea0003800000 */
.L_x_2609:
        /* <DEDUP_REMOVED lines=21> */
.L_x_2618:
[----:B------:R-:W-:Y:S05]  /*9aa0*/  BSYNC B1 ;  /* 0x0000000000017941 */ /* 0x000fea0003800000 */
.L_x_2617:
[----:B------:R-:W-:Y:S01]  /*9ab0*/  LEA R3, R0, 0x37800000, 0x17 ;  /* 0x3780000000037811 */ /* 0x000fe200078eb8ff */
[----:B------:R-:W-:-:S05]  /*9ac0*/  IMAD.SHL.U32 R0, R2, 0x200000, RZ ;  /* 0x0020000002007824 */ /* 0x000fca00078e00ff */
[----:B------:R-:W-:Y:S02]  /*9ad0*/  LOP3.LUT R0, R3, R0, R4, 0xfe, !PT ;  /* 0x0000000003007212 */ /* 0x000fe400078efe04 */
.L_x_2616:
[----:B------:R-:W-:Y:S05]  /*9ae0*/  BSYNC B0 ;  /* 0x0000000000007941 */ /* 0x000fea0003800000 */
.L_x_2615:
[----:B------:R-:W-:-:S04]  /*9af0*/  FMUL.FTZ R0, R0, 1 ;  /* 0x3f80000000007820 */ /* 0x000fc80000410000 */
[----:B------:R0:W1:Y:S01]  /*9b00*/  F2F.F64.F32 R18, R0 ;  /* 0x0000000000127310 */ /* 0x0000620000201800 */
[----:B------:R-:W-:Y:S05]  /*9b10*/  BRA `(.L_x_2596) ;  /* 0x000002c000007947 */ /* 0x000fea0003800000 */
.L_x_2608:
        /* <DEDUP_REMOVED lines=14> */
.L_x_2622:
[----:B------:R-:W-:Y:S05]  /*9c00*/  BSYNC B0 ;  /* 0x0000000000007941 */ /* 0x000fea0003800000 */
.L_x_2621:
[----:B------:R-:W-:-:S04]  /*9c10*/  FMUL.FTZ R0, R0, 1 ;  /* 0x3f80000000007820 */ /* 0x000fc80000410000 */
[----:B------:R0:W1:Y:S01]  /*9c20*/  F2F.F64.F32 R18, R0 ;  /* 0x0000000000127310 */ /* 0x0000620000201800 */
[----:B------:R-:W-:Y:S05]  /*9c30*/  BRA `(.L_x_2596) ;  /* 0x000001a000007947 */ /* 0x000fea0003800000 */
.L_x_2595:
        /* <DEDUP_REMOVED lines=21> */
.L_x_2620:
[----:B------:R-:W2:Y:S02]  /*9d90*/  LDG.E.64 R18, [R2.64] ;  /* 0x0000002402127981 */ /* 0x000ea4000c1e1b00 */
[----:B--2---:R-:W0:Y:S01]  /*9da0*/  I2F.F64.U64 R18, R18 ;  /* 0x0000001200127312 */ /* 0x004e220000301800 */
[----:B------:R-:W-:Y:S05]  /*9db0*/  BRA `(.L_x_2596) ;  /* 0x0000002000007947 */ /* 0x000fea0003800000 */
.L_x_2619:
[----:B------:R-:W2:Y:S02]  /*9dc0*/  LDG.E R2, [R2.64] ;  /* 0x0000002402027981 */ /* 0x000ea4000c1e1900 */
[----:B--2---:R0:W1:Y:S02]  /*9dd0*/  I2F.F64.U32 R18, R2 ;  /* 0x0000000200127312 */ /* 0x0040640000201800 */
.L_x_2596:
        /* <DEDUP_REMOVED lines=17> */
.L_x_2626:
[----:B------:R-:W2:Y:S02]  /*9ef0*/  LDG.E.U8 R2, [R4.64] ;  /* 0x0000002404027981 */ /* 0x000ea4000c1e1100 */
[----:B--2---:R-:W0:Y:S01]  /*9f00*/  I2F.F64.U16 R2, R2 ;  /* 0x0000000200027312 */ /* 0x004e220000101800 */
[----:B------:R-:W-:Y:S05]  /*9f10*/  BRA `(.L_x_2628) ;  /* 0x00000df000007947 */ /* 0x000fea0003800000 */
.L_x_2625:
        /* <DEDUP_REMOVED lines=9> */
.L_x_2630:
[----:B------:R-:W2:Y:S02]  /*9fb0*/  LDG.E R2, [R4.64] ;  /* 0x0000002404027981 */ /* 0x000ea4000c1e1900 */
[----:B--2---:R-:W0:Y:S01]  /*9fc0*/  I2F.F64 R2, R2 ;  /* 0x0000000200027312 */ /* 0x004e220000201c00 */
[----:B------:R-:W-:Y:S05]  /*9fd0*/  BRA `(.L_x_2628) ;  /* 0x00000d3000007947 */ /* 0x000fea0003800000 */
.L_x_2629:
[----:B------:R-:W2:Y:S02]  /*9fe0*/  LDG.E.U16 R2, [R4.64] ;  /* 0x0000002404027981 */ /* 0x000ea4000c1e1500 */
[----:B--2---:R-:W0:Y:S01]  /*9ff0*/  I2F.F64.S16 R2, R2 ;  /* 0x0000000200027312 */ /* 0x004e220000101c00 */
[----:B------:R-:W-:Y:S05]  /*a000*/  BRA `(.L_x_2628) ;  /* 0x00000d0000007947 */ /* 0x000fea0003800000 */
.L_x_2624:
        /* <DEDUP_REMOVED lines=10> */
.L_x_2632:
[----:B------:R-:W2:Y:S02]  /*a0b0*/  LDG.E.U16 R0, [R4.64] ;  /* 0x0000002404007981 */ /* 0x000ea4000c1e1500 */
[----:B--2---:R-:W-:-:S05]  /*a0c0*/  HADD2.F32 R0, -RZ, R0.H0_H0 ;  /* 0x20000000ff007230 */ /* 0x004fca0000004100 */
[----:B------:R-:W-:-:S04]  /*a0d0*/  FMUL.FTZ R0, R0, 1 ;  /* 0x3f80000000007820 */ /* 0x000fc80000410000 */
[----:B------:R0:W2:Y:S01]  /*a0e0*/  F2F.F64.F32 R2, R0 ;  /* 0x0000000000027310 */ /* 0x0000a20000201800 */
[----:B------:R-:W-:Y:S05]  /*a0f0*/  BRA `(.L_x_2628) ;  /* 0x00000c1000007947 */ /* 0x000fea0003800000 */
.L_x_2631:
        /* <DEDUP_REMOVED lines=10> */
.L_x_2634:
[----:B------:R-:W2:Y:S02]  /*a1a0*/  LDG.E.U16 R4, [R4.64] ;  /* 0x0000002404047981 */ /* 0x000ea4000c1e1500 */
[----:B--2---:R-:W-:-:S05]  /*a1b0*/  HADD2.F32 R0, -RZ, R4.H0_H0 ;  /* 0x20000004ff007230 */ /* 0x004fca0000004100 */
[----:B------:R-:W-:-:S04]  /*a1c0*/  FMUL.FTZ R0, R0, 1 ;  /* 0x3f80000000007820 */ /* 0x000fc80000410000 */
[----:B------:R0:W2:Y:S01]  /*a1d0*/  F2F.F64.F32 R2, R0 ;  /* 0x0000000000027310 */ /* 0x0000a20000201800 */
[----:B------:R-:W-:Y:S05]  /*a1e0*/  BRA `(.L_x_2628) ;  /* 0x00000b2000007947 */ /* 0x000fea0003800000 */
.L_x_2633:
[----:B------:R0:W5:Y:S01]  /*a1f0*/  LDG.E.64 R2, [R4.64] ;  /* 0x0000002404027981 */ /* 0x000162000c1e1b00 */
[----:B------:R-:W-:Y:S05]  /*a200*/  BRA `(.L_x_2628) ;  /* 0x00000b0000007947 */ /* 0x000fea0003800000 */
.L_x_2623:
        /* <DEDUP_REMOVED lines=13> */
.L_x_2637:
[----:B------:R0:W5:Y:S01]  /*a2e0*/  LDG.E.64 R2, [R4.64] ;  /* 0x0000002404027981 */ /* 0x000162000c1e1b00 */
[----:B------:R-:W-:Y:S05]  /*a2f0*/  BRA `(.L_x_2628) ;  /* 0x00000a1000007947 */ /* 0x000fea0003800000 */
.L_x_2636:
        /* <DEDUP_REMOVED lines=28> */
.L_x_2639:
        /* <DEDUP_REMOVED lines=15> */
.L_x_2638:
[----:B------:R-:W2:Y:S02]  /*a5b0*/  LDG.E.U16 R0, [R4.64] ;  /* 0x0000002404007981 */ /* 0x000ea4000c1e1500 */
[----:B--2---:R-:W-:-:S05]  /*a5c0*/  PRMT R0, RZ, 0x5410, R0 ;  /* 0x00005410ff007816 */ /* 0x004fca0000000000 */
[----:B------:R-:W-:-:S04]  /*a5d0*/  FMUL.FTZ R0, R0, 1 ;  /* 0x3f80000000007820 */ /* 0x000fc80000410000 */
[----:B------:R0:W2:Y:S01]  /*a5e0*/  F2F.F64.F32 R2, R0 ;  /* 0x0000000000027310 */ /* 0x0000a20000201800 */
[----:B------:R-:W-:Y:S05]  /*a5f0*/  BRA `(.L_x_2628) ;  /* 0x0000071000007947 */ /* 0x000fea0003800000 */
.L_x_2635:
        /* <DEDUP_REMOVED lines=11> */
.L_x_2642:
        /* <DEDUP_REMOVED lines=21> */
.L_x_2646:
[----:B------:R-:W-:Y:S05]  /*a800*/  BSYNC B1 ;  /* 0x0000000000017941 */ /* 0x000fea0003800000 */
.L_x_2645:
[----:B------:R-:W-:Y:S01]  /*a810*/  LEA R3, R0, 0x3b800000, 0x17 ;  /* 0x3b80000000037811 */ /* 0x000fe200078eb8ff */
[----:B------:R-:W-:-:S05]  /*a820*/  IMAD.SHL.U32 R0, R2, 0x100000, RZ ;  /* 0x0010000002007824 */ /* 0x000fca00078e00ff */
[----:B------:R-:W-:Y:S02]  /*a830*/  LOP3.LUT R0, R3, R0, R4, 0xfe, !PT ;  /* 0x0000000003007212 */ /* 0x000fe400078efe04 */
.L_x_2644:
[----:B------:R-:W-:Y:S05]  /*a840*/  BSYNC B0 ;  /* 0x0000000000007941 */ /* 0x000fea0003800000 */
.L_x_2643:
[----:B------:R-:W-:-:S04]  /*a850*/  FMUL.FTZ R0, R0, 1 ;  /* 0x3f80000000007820 */ /* 0x000fc80000410000 */
[----:B------:R0:W2:Y:S01]  /*a860*/  F2F.F64.F32 R2, R0 ;  /* 0x0000000000027310 */ /* 0x0000a20000201800 */
[----:B------:R-:W-:Y:S05]  /*a870*/  BRA `(.L_x_2628) ;  /* 0x0000049000007947 */ /* 0x000fea0003800000 */
.L_x_2641:
        /* <DEDUP_REMOVED lines=21> */
.L_x_2650:
[----:B------:R-:W-:Y:S05]  /*a9d0*/  BSYNC B1 ;  /* 0x0000000000017941 */ /* 0x000fea0003800000 */
.L_x_2649:
[----:B------:R-:W-:Y:S01]  /*a9e0*/  LEA R3, R0, 0x37800000, 0x17 ;  /* 0x3780000000037811 */ /* 0x000fe200078eb8ff */
[----:B------:R-:W-:-:S05]  /*a9f0*/  IMAD.SHL.U32 R0, R2, 0x200000, RZ ;  /* 0x0020000002007824 */ /* 0x000fca00078e00ff */
[----:B------:R-:W-:Y:S02]  /*aa00*/  LOP3.LUT R0, R3, R0, R4, 0xfe, !PT ;  /* 0x0000000003007212 */ /* 0x000fe400078efe04 */
.L_x_2648:
[----:B------:R-:W-:Y:S05]  /*aa10*/  BSYNC B0 ;  /* 0x0000000000007941 */ /* 0x000fea0003800000 */
.L_x_2647:
[----:B------:R-:W-:-:S04]  /*aa20*/  FMUL.FTZ R0, R0, 1 ;  /* 0x3f80000000007820 */ /* 0x000fc80000410000 */
[----:B------:R0:W2:Y:S01]  /*aa30*/  F2F.F64.F32 R2, R0 ;  /* 0x0000000000027310 */ /* 0x0000a20000201800 */
[----:B------:R-:W-:Y:S05]  /*aa40*/  BRA `(.L_x_2628) ;  /* 0x000002c000007947 */ /* 0x000fea0003800000 */
.L_x_2640:
        /* <DEDUP_REMOVED lines=14> */
.L_x_2654:
[----:B------:R-:W-:Y:S05]  /*ab30*/  BSYNC B0 ;  /* 0x0000000000007941 */ /* 0x000fea0003800000 */
.L_x_2653:
[----:B------:R-:W-:-:S04]  /*ab40*/  FMUL.FTZ R0, R0, 1 ;  /* 0x3f80000000007820 */ /* 0x000fc80000410000 */
[----:B------:R0:W2:Y:S01]  /*ab50*/  F2F.F64.F32 R2, R0 ;  /* 0x0000000000027310 */ /* 0x0000a20000201800 */
[----:B------:R-:W-:Y:S05]  /*ab60*/  BRA `(.L_x_2628) ;  /* 0x000001a000007947 */ /* 0x000fea0003800000 */
.L_x_2627:
        /* <DEDUP_REMOVED lines=21> */
.L_x_2652:
[----:B------:R-:W2:Y:S02]  /*acc0*/  LDG.E.64 R2, [R4.64] ;  /* 0x0000002404027981 */ /* 0x000ea4000c1e1b00 */
[----:B--2---:R-:W0:Y:S01]  /*acd0*/  I2F.F64.U64 R2, R2 ;  /* 0x0000000200027312 */ /* 0x004e220000301800 */
[----:B------:R-:W-:Y:S05]  /*ace0*/  BRA `(.L_x_2628) ;  /* 0x0000002000007947 */ /* 0x000fea0003800000 */
.L_x_2651:
[----:B------:R-:W2:Y:S02]  /*acf0*/  LDG.E R2, [R4.64] ;  /* 0x0000002404027981 */ /* 0x000ea4000c1e1900 */
[----:B--2---:R-:W0:Y:S02]  /*ad00*/  I2F.F64.U32 R2, R2 ;  /* 0x0000000200027312 */ /* 0x004e240000201800 */
.L_x_2628:
        /* <DEDUP_REMOVED lines=20> */
.L_x_2658:
[----:B------:R-:W0:Y:S02]  /*ae50*/  F2I.S64.F64.TRUNC R4, R4 ;  /* 0x0000000400047311 */ /* 0x000e24000030d900 */
[----:B0-----:R-:W-:-:S05]  /*ae60*/  IMAD.MOV.U32 R3, RZ, RZ, R4 ;  /* 0x000000ffff037224 */ /* 0x001fca00078e0004 */
[----:B------:R0:W-:Y:S01]  /*ae70*/  STG.E.U8 [R16.64], R3 ;  /* 0x0000000310007986 */ /* 0x0001e2000c101124 */
[----:B------:R-:W-:Y:S05]  /*ae80*/  BRA `(.L_x_2660) ;  /* 0x00000ed000007947 */ /* 0x000fea0003800000 */
.L_x_2657:
        /* <DEDUP_REMOVED lines=9> */
.L_x_2662:
[----:B------:R-:W0:Y:S02]  /*af20*/  F2I.F64.TRUNC R5, R4 ;  /* 0x0000000400057311 */ /* 0x000e24000030d100 */
[----:B0-----:R0:W-:Y:S01]  /*af30*/  STG.E [R16.64], R5 ;  /* 0x0000000510007986 */ /* 0x0011e2000c101924 */
[----:B------:R-:W-:Y:S05]  /*af40*/  BRA `(.L_x_2660) ;  /* 0x00000e1000007947 */ /* 0x000fea0003800000 */
.L_x_2661:
[----:B------:R-:W0:Y:S02]  /*af50*/  F2I.F64.TRUNC R5, R4 ;  /* 0x0000000400057311 */ /* 0x000e24000030d100 */
[----:B0-----:R0:W-:Y:S01]  /*af60*/  STG.E.U16 [R16.64], R5 ;  /* 0x0000000510007986 */ /* 0x0011e2000c101524 */
[----:B------:R-:W-:Y:S05]  /*af70*/  BRA `(.L_x_2660) ;  /* 0x00000de000007947 */ /* 0x000fea0003800000 */
.L_x_2656:
        /* <DEDUP_REMOVED lines=11> */
.L_x_2664:
[----:B------:R-:W0:Y:S01]  /*b030*/  F2F.F32.F64 R0, R4 ;  /* 0x0000000400007310 */ /* 0x000e220000301000 */
[----:B------:R-:W0:-:S14]  /*b040*/  DSETP.GEU.AND P0, PT, |R4|, c[0x2][0x8], PT ;  /* 0x008002000400762a */ /* 0x000e1c0003f0e200 */
[----:B0-----:R-:W-:-:S05]  /*b050*/  @!P0 FMUL R0, R0, 1.175494350822287508e-38 ;  /* 0x0080000000008820 */ /* 0x001fca0000400000 */
[----:B------:R-:W-:-:S05]  /*b060*/  F2FP.PACK_AB R0, RZ, R0 ;  /* 0x00000000ff00723e */ /* 0x000fca00000000ff */
[----:B------:R0:W-:Y:S01]  /*b070*/  STG.E.U16 [R16.64], R0 ;  /* 0x0000000010007986 */ /* 0x0001e2000c101524 */
[----:B------:R-:W-:Y:S05]  /*b080*/  BRA `(.L_x_2660) ;  /* 0x00000cd000007947 */ /* 0x000fea0003800000 */
.L_x_2663:
        /* <DEDUP_REMOVED lines=12> */
.L_x_2666:
[----:B------:R-:W0:Y:S01]  /*b150*/  F2F.F32.F64 R0, R4 ;  /* 0x0000000400007310 */ /* 0x000e220000301000 */
[----:B------:R-:W0:-:S14]  /*b160*/  DSETP.GEU.AND P0, PT, |R4|, c[0x2][0x8], PT ;  /* 0x008002000400762a */ /* 0x000e1c0003f0e200 */
[----:B0-----:R-:W-:-:S05]  /*b170*/  @!P0 FMUL R0, R0, 1.175494350822287508e-38 ;  /* 0x0080000000008820 */ /* 0x001fca0000400000 */
[----:B------:R-:W-:-:S04]  /*b180*/  F2FP.PACK_AB R3, RZ, R0 ;  /* 0x00000000ff03723e */ /* 0x000fc800000000ff */
[----:B------:R-:W-:-:S05]  /*b190*/  PRMT R3, R3, 0x5410, RZ ;  /* 0x0000541003037816 */ /* 0x000fca00000000ff */
[----:B------:R0:W-:Y:S01]  /*b1a0*/  STG.E [R16.64], R3 ;  /* 0x0000000310007986 */ /* 0x0001e2000c101924 */
[----:B------:R-:W-:Y:S05]  /*b1b0*/  BRA `(.L_x_2660) ;  /* 0x00000ba000007947 */ /* 0x000fea0003800000 */
.L_x_2665:
[----:B------:R0:W-:Y:S01]  /*b1c0*/  STG.E.64 [R16.64], R4 ;  /* 0x0000000410007986 */ /* 0x0001e2000c101b24 */
[----:B------:R-:W-:Y:S05]  /*b1d0*/  BRA `(.L_x_2660) ;  /* 0x00000b8000007947 */ /* 0x000fea0003800000 */
.L_x_2655:
        /* <DEDUP_REMOVED lines=12> */
.L_x_2669:
[----:B------:R-:W-:-:S05]  /*b2a0*/  CS2R R6, SRZ ;  /* 0x0000000000067805 */ /* 0x000fca000001ff00 */
[----:B------:R0:W-:Y:S01]  /*b2b0*/  STG.E.128 [R16.64], R4 ;  /* 0x0000000410007986 */ /* 0x0001e2000c101d24 */
[----:B------:R-:W-:Y:S05]  /*b2c0*/  BRA `(.L_x_2660) ;  /* 0x00000a9000007947 */ /* 0x000fea0003800000 */
.L_x_2668:
        /* <DEDUP_REMOVED lines=23> */
.L_x_2673:
[----:B------:R-:W-:Y:S05]  /*b440*/  BSYNC B0 ;  /* 0x0000000000007941 */ /* 0x000fea0003800000 */
.L_x_2672:
[----:B------:R-:W-:-:S05]  /*b450*/  LOP3.LUT R3, R0, R3, RZ, 0xfc, !PT ;  /* 0x0000000300037212 */ /* 0x000fca00078efcff */
[----:B------:R0:W-:Y:S01]  /*b460*/  STG.E.U8 [R16.64], R3 ;  /* 0x0000000310007986 */ /* 0x0001e2000c101124 */
[----:B------:R-:W-:Y:S05]  /*b470*/  BRA `(.L_x_2660) ;  /* 0x000008e000007947 */ /* 0x000fea0003800000 */
.L_x_2671:
        /* <DEDUP_REMOVED lines=15> */
.L_x_2675:
[----:B------:R-:W-:Y:S01]  /*b570*/  IMAD.MOV.U32 R0, RZ, RZ, 0x7f ;  /* 0x0000007fff007424 */ /* 0x000fe200078e00ff */
[----:B------:R-:W-:-:S04]  /*b580*/  ISETP.GT.U32.AND P0, PT, R2, 0x7f800000, PT ;  /* 0x7f8000000200780c */ /* 0x000fc80003f04070 */
[----:B------:R-:W-:-:S04]  /*b590*/  SEL R0, R0, 0x7c, P0 ;  /* 0x0000007c00007807 */ /* 0x000fc80000000000 */
.L_x_2676:
[----:B------:R-:W-:Y:S05]  /*b5a0*/  BSYNC B0 ;  /* 0x0000000000007941 */ /* 0x000fea0003800000 */
.L_x_2674:
[----:B------:R-:W-:-:S04]  /*b5b0*/  LOP3.LUT R2, R3, 0x80000000, RZ, 0xc0, !PT ;  /* 0x8000000003027812 */ /* 0x000fc800078ec0ff */
[----:B------:R-:W-:-:S04]  /*b5c0*/  SHF.R.U32.HI R3, RZ, 0x18, R2 ;  /* 0x00000018ff037819 */ /* 0x000fc80000011602 */
[----:B------:R-:W-:-:S05]  /*b5d0*/  LOP3.LUT R3, R0, R3, RZ, 0xfc, !PT ;  /* 0x0000000300037212 */ /* 0x000fca00078efcff */
[----:B------:R0:W-:Y:S01]  /*b5e0*/  STG.E.U8 [R16.64], R3 ;  /* 0x0000000310007986 */ /* 0x0001e2000c101124 */
[----:B------:R-:W-:Y:S05]  /*b5f0*/  BRA `(.L_x_2660) ;  /* 0x0000076000007947 */ /* 0x000fea0003800000 */
.L_x_2670:
[----:B------:R-:W0:Y:S01]  /*b600*/  F2F.F32.F64 R0, R4 ;  /* 0x0000000400007310 */ /* 0x000e220000301000 */
[----:B------:R-:W0:-:S14]  /*b610*/  DSETP.GEU.AND P0, PT, |R4|, c[0x2][0x8], PT ;  /* 0x008002000400762a */ /* 0x000e1c0003f0e200 */
[----:B0-----:R-:W-:-:S05]  /*b620*/  @!P0 FMUL R0, R0, 1.175494350822287508e-38 ;  /* 0x0080000000008820 */ /* 0x001fca0000400000 */
[----:B------:R-:W-:-:S05]  /*b630*/  F2FP.BF16.PACK_AB R0, RZ, R0 ;  /* 0x00000000ff00723e */ /* 0x000fca00000010ff */
[----:B------:R0:W-:Y:S01]  /*b640*/  STG.E.U16 [R16.64], R0 ;  /* 0x0000000010007986 */ /* 0x0001e2000c101524 */
[----:B------:R-:W-:Y:S05]  /*b650*/  BRA `(.L_x_2660) ;  /* 0x0000070000007947 */ /* 0x000fea0003800000 */
.L_x_2667:
        /* <DEDUP_REMOVED lines=11> */
.L_x_2679:
        /* <DEDUP_REMOVED lines=19> */
.L_x_2682:
[----:B------:R-:W-:-:S04]  /*b840*/  LOP3.LUT R2, R3, 0x80000000, RZ, 0xc0, !PT ;  /* 0x8000000003027812 */ /* 0x000fc800078ec0ff */
[----:B------:R-:W-:-:S04]  /*b850*/  SHF.R.U32.HI R3, RZ, 0x18, R2 ;  /* 0x00000018ff037819 */ /* 0x000fc80000011602 */
[----:B------:R-:W-:-:S04]  /*b860*/  LOP3.LUT R0, R0, R3, RZ, 0xfc, !PT ;  /* 0x0000000300007212 */ /* 0x000fc800078efcff */
[----:B------:R-:W-:Y:S02]  /*b870*/  PRMT R8, R0, 0x7610, R8 ;  /* 0x0000761000087816 */ /* 0x000fe40000000008 */
.L_x_2681:
[----:B------:R-:W-:Y:S05]  /*b880*/  BSYNC B0 ;  /* 0x0000000000007941 */ /* 0x000fea0003800000 */
.L_x_2680:
[----:B------:R0:W-:Y:S01]  /*b890*/  STG.E.U8 [R16.64], R8 ;  /* 0x0000000810007986 */ /* 0x0001e2000c101124 */
[----:B------:R-:W-:Y:S05]  /*b8a0*/  BRA `(.L_x_2660) ;  /* 0x000004b000007947 */ /* 0x000fea0003800000 */
.L_x_2678:
        /* <DEDUP_REMOVED lines=19> */
.L_x_2685:
[----:B------:R-:W-:-:S04]  /*b9e0*/  LOP3.LUT R2, R3, 0x80000000, RZ, 0xc0, !PT ;  /* 0x8000000003027812 */ /* 0x000fc800078ec0ff */
[----:B------:R-:W-:-:S04]  /*b9f0*/  SHF.R.U32.HI R3, RZ, 0x18, R2 ;  /* 0x00000018ff037819 */ /* 0x000fc80000011602 */
[----:B------:R-:W-:-:S04]  /*ba00*/  LOP3.LUT R0, R0, R3, RZ, 0xfc, !PT ;  /* 0x0000000300007212 */ /* 0x000fc800078efcff */
[----:B------:R-:W-:Y:S02]  /*ba10*/  PRMT R8, R0, 0x7610, R8 ;  /* 0x0000761000087816 */ /* 0x000fe40000000008 */
.L_x_2684:
[----:B------:R-:W-:Y:S05]  /*ba20*/  BSYNC B0 ;  /* 0x0000000000007941 */ /* 0x000fea0003800000 */
.L_x_2683:
[----:B------:R0:W-:Y:S01]  /*ba30*/  STG.E.U8 [R16.64], R8 ;  /* 0x0000000810007986 */ /* 0x0001e2000c101124 */
[----:B------:R-:W-:Y:S05]  /*ba40*/  BRA `(.L_x_2660) ;  /* 0x0000031000007947 */ /* 0x000fea0003800000 */
.L_x_2677:
        /* <DEDUP_REMOVED lines=24> */
.L_x_2659:
        /* <DEDUP_REMOVED lines=20> */
.L_x_2687:
[----:B------:R-:W0:Y:S02]  /*bd10*/  F2I.U64.F64.TRUNC R4, R4 ;  /* 0x0000000400047311 */ /* 0x000e24000030d800 */
[----:B0-----:R0:W-:Y:S01]  /*bd20*/  STG.E.64 [R16.64], R4 ;  /* 0x0000000410007986 */ /* 0x0011e2000c101b24 */
[----:B------:R-:W-:Y:S05]  /*bd30*/  BRA `(.L_x_2660) ;  /* 0x0000002000007947 */ /* 0x000fea0003800000 */
.L_x_2686:
[----:B------:R-:W0:Y:S02]  /*bd40*/  F2I.U32.F64.TRUNC R5, R4 ;  /* 0x0000000400057311 */ /* 0x000e24000030d000 */
[----:B0-----:R0:W-:Y:S02]  /*bd50*/  STG.E [R16.64], R5 ;  /* 0x0000000510007986 */ /* 0x0011e4000c101924 */
.L_x_2660:
[----:B------:R-:W-:Y:S02]  /*bd60*/  IADD3 R23, R23, 0x80, RZ ;  /* 0x0000008017177810 */ /* 0x000fe40007ffe0ff */
.L_x_2491:
[----:B------:R-:W-:Y:S05]  /*bd70*/  BSYNC B6 ;  /* 0x0000000000067941 */ /* 0x000fea0003800000 */
.L_x_2490:
        /* <DEDUP_REMOVED lines=257> */
.L_x_2688:
        /* <DEDUP_REMOVED lines=19> */
.L_x_2692:
[----:B------:R-:W2:Y:S02]  /*cec0*/  LDG.E.U8 R2, [R2.64] ;  /* 0x0000002402027981 */ /* 0x000ea4000c1e1100 */
[----:B--2---:R0:W1:Y:S01]  /*ced0*/  I2F.F64.U16 R18, R2 ;  /* 0x0000000200127312 */ /* 0x0040620000101800 */
[----:B------:R-:W-:Y:S05]  /*cee0*/  BRA `(.L_x_2694) ;  /* 0x00000df000007947 */ /* 0x000fea0003800000 */
.L_x_2691:
        /* <DEDUP_REMOVED lines=9> */
.L_x_2696:
[----:B------:R-:W2:Y:S02]  /*cf80*/  LDG.E R2, [R2.64] ;  /* 0x0000002402027981 */ /* 0x000ea4000c1e1900 */
[----:B--2---:R0:W1:Y:S01]  /*cf90*/  I2F.F64 R18, R2 ;  /* 0x0000000200127312 */ /* 0x0040620000201c00 */
[----:B------:R-:W-:Y:S05]  /*cfa0*/  BRA `(.L_x_2694) ;  /* 0x00000d3000007947 */ /* 0x000fea0003800000 */
.L_x_2695:
[----:B------:R-:W2:Y:S02]  /*cfb0*/  LDG.E.U16 R2, [R2.64] ;  /* 0x0000002402027981 */ /* 0x000ea4000c1e1500 */
[----:B--2---:R0:W1:Y:S01]  /*cfc0*/  I2F.F64.S16 R18, R2 ;  /* 0x0000000200127312 */ /* 0x0040620000101c00 */
[----:B------:R-:W-:Y:S05]  /*cfd0*/  BRA `(.L_x_2694) ;  /* 0x00000d0000007947 */ /* 0x000fea0003800000 */
.L_x_2690:
        /* <DEDUP_REMOVED lines=10> */
.L_x_2698:
[----:B------:R-:W2:Y:S02]  /*d080*/  LDG.E.U16 R0, [R2.64] ;  /* 0x0000002402007981 */ /* 0x000ea4000c1e1500 */
[----:B--2---:R-:W-:-:S05]  /*d090*/  HADD2.F32 R0, -RZ, R0.H0_H0 ;  /* 0x20000000ff007230 */ /* 0x004fca0000004100 */
[----:B------:R-:W-:-:S04]  /*d0a0*/  FMUL.FTZ R0, R0, 1 ;  /* 0x3f80000000007820 */ /* 0x000fc80000410000 */
[----:B------:R0:W1:Y:S01]  /*d0b0*/  F2F.F64.F32 R18, R0 ;  /* 0x0000000000127310 */ /* 0x0000620000201800 */
[----:B------:R-:W-:Y:S05]  /*d0c0*/  BRA `(.L_x_2694) ;  /* 0x00000c1000007947 */ /* 0x000fea0003800000 */
.L_x_2697:
        /* <DEDUP_REMOVED lines=10> */
.L_x_2700:
[----:B------:R-:W2:Y:S02]  /*d170*/  LDG.E.U16 R2, [R2.64] ;  /* 0x0000002402027981 */ /* 0x000ea4000c1e1500 */
[----:B--2---:R-:W-:-:S05]  /*d180*/  HADD2.F32 R0, -RZ, R2.H0_H0 ;  /* 0x20000002ff007230 */ /* 0x004fca0000004100 */
[----:B------:R-:W-:-:S04]  /*d190*/  FMUL.FTZ R0, R0, 1 ;  /* 0x3f80000000007820 */ /* 0x000fc80000410000 */
[----:B------:R0:W1:Y:S01]  /*d1a0*/  F2F.F64.F32 R18, R0 ;  /* 0x0000000000127310 */ /* 0x0000620000201800 */
[----:B------:R-:W-:Y:S05]  /*d1b0*/  BRA `(.L_x_2694) ;  /* 0x00000b2000007947 */ /* 0x000fea0003800000 */
.L_x_2699:
[----:B------:R0:W5:Y:S01]  /*d1c0*/  LDG.E.64 R18, [R2.64] ;  /* 0x0000002402127981 */ /* 0x000162000c1e1b00 */
[----:B------:R-:W-:Y:S05]  /*d1d0*/  BRA `(.L_x_2694) ;  /* 0x00000b0000007947 */ /* 0x000fea0003800000 */
.L_x_2689:
        /* <DEDUP_REMOVED lines=13> */
.L_x_2703:
[----:B------:R0:W5:Y:S01]  /*d2b0*/  LDG.E.64 R18, [R2.64] ;  /* 0x0000002402127981 */ /* 0x000162000c1e1b00 */
[----:B------:R-:W-:Y:S05]  /*d2c0*/  BRA `(.L_x_2694) ;  /* 0x00000a1000007947 */ /* 0x000fea0003800000 */
.L_x_2702:
        /* <DEDUP_REMOVED lines=28> */
.L_x_2705:
        /* <DEDUP_REMOVED lines=15> */
.L_x_2704:
[----:B------:R-:W2:Y:S02]  /*d580*/  LDG.E.U16 R0, [R2.64] ;  /* 0x0000002402007981 */ /* 0x000ea4000c1e1500 */
[----:B--2---:R-:W-:-:S05]  /*d590*/  PRMT R0, RZ, 0x5410, R0 ;  /* 0x00005410ff007816 */ /* 0x004fca0000000000 */
[----:B------:R-:W-:-:S04]  /*d5a0*/  FMUL.FTZ R0, R0, 1 ;  /* 0x3f80000000007820 */ /* 0x000fc80000410000 */
[----:B------:R0:W1:Y:S01]  /*d5b0*/  F2F.F64.F32 R18, R0 ;  /* 0x0000000000127310 */ /* 0x0000620000201800 */
[----:B------:R-:W-:Y:S05]  /*d5c0*/  BRA `(.L_x_2694) ;  /* 0x0000071000007947 */ /* 0x000fea0003800000 */
.L_x_2701:
        /* <DEDUP_REMOVED lines=11> */
.L_x_2708:
        /* <DEDUP_REMOVED lines=21> */
.L_x_2712:
[----:B------:R-:W-:Y:S05]  /*d7d0*/  BSYNC B1 ;  /* 0x0000000000017941 */ /* 0x000fea0003800000 */
.L_x_2711:
[----:B------:R-:W-:Y:S01]  /*d7e0*/  LEA R3, R0, 0x3b800000, 0x17 ;  /* 0x3b80000000037811 */ /* 0x000fe200078eb8ff */
[----:B------:R-:W-:-:S05]  /*d7f0*/  IMAD.SHL.U32 R0, R2, 0x100000, RZ ;  /* 0x0010000002007824 */ /* 0x000fca00078e00ff */
[----:B------:R-:W-:Y:S02]  /*d800*/  LOP3.LUT R0, R3, R0, R4, 0xfe, !PT ;  /* 0x0000000003007212 */ /* 0x000fe400078efe04 */
.L_x_2710:
[----:B------:R-:W-:Y:S05]  /*d810*/  BSYNC B0 ;  /* 0x0000000000007941 */ /* 0x000fea0003800000 */
.L_x_2709:
[----:B------:R-:W-:-:S04]  /*d820*/  FMUL.FTZ R0, R0, 1 ;  /* 0x3f80000000007820 */ /* 0x000fc80000410000 */
[----:B------:R0:W1:Y:S01]  /*d830*/  F2F.F64.F32 R18, R0 ;  /* 0x0000000000127310 */ /* 0x0000620000201800 */
[----:B------:R-:W-:Y:S05]  /*d840*/  BRA `(.L_x_2694) ;  /* 0x0000049000007947 */ /* 0x000fea0003800000 */
.L_x_2707:
        /* <DEDUP_REMOVED lines=21> */
.L_x_2716:
[----:B------:R-:W-:Y:S05]  /*d9a0*/  BSYNC B1 ;  /* 0x0000000000017941 */ /* 0x000fea0003800000 */
.L_x_2715:
[----:B------:R-:W-:Y:S01]  /*d9b0*/  LEA R3, R0, 0x37800000, 0x17 ;  /* 0x3780000000037811 */ /* 0x000fe200078eb8ff */
[----:B------:R-:W-:-:S05]  /*d9c0*/  IMAD.SHL.U32 R0, R2, 0x200000, RZ ;  /* 0x0020000002007824 */ /* 0x000fca00078e00ff */
[----:B------:R-:W-:Y:S02]  /*d9d0*/  LOP3.LUT R0, R3, R0, R4, 0xfe, !PT ;  /* 0x0000000003007212 */ /* 0x000fe400078efe04 */
.L_x_2714:
[----:B------:R-:W-:Y:S05]  /*d9e0*/  BSYNC B0 ;  /* 0x0000000000007941 */ /* 0x000fea0003800000 */
.L_x_2713:
[----:B------:R-:W-:-:S04]  /*d9f0*/  FMUL.FTZ R0, R0, 1 ;  /* 0x3f80000000007820 */ /* 0x000fc80000410000 */
[----:B------:R0:W1:Y:S01]  /*da00*/  F2F.F64.F32 R18, R0 ;  /* 0x0000000000127310 */ /* 0x0000620000201800 */
[----:B------:R-:W-:Y:S05]  /*da10*/  BRA `(.L_x_2694) ;  /* 0x000002c000007947 */ /* 0x000fea0003800000 */
.L_x_2706:
        /* <DEDUP_REMOVED lines=14> */
.L_x_2720:
[----:B------:R-:W-:Y:S05]  /*db00*/  BSYNC B0 ;  /* 0x0000000000007941 */ /* 0x000fea0003800000 */
.L_x_2719:
[----:B------:R-:W-:-:S04]  /*db10*/  FMUL.FTZ R0, R0, 1 ;  /* 0x3f80000000007820 */ /* 0x000fc80000410000 */
[----:B------:R0:W1:Y:S01]  /*db20*/  F2F.F64.F32 R18, R0 ;  /* 0x0000000000127310 */ /* 0x0000620000201800 */
[----:B------:R-:W-:Y:S05]  /*db30*/  BRA `(.L_x_2694) ;  /* 0x000001a000007947 */ /* 0x000fea0003800000 */
.L_x_2693:
        /* <DEDUP_REMOVED lines=21> */
.L_x_2718:
[----:B------:R-:W2:Y:S02]  /*dc90*/  LDG.E.64 R18, [R2.64] ;  /* 0x0000002402127981 */ /* 0x000ea4000c1e1b00 */
[----:B--2---:R-:W0:Y:S01]  /*dca0*/  I2F.F64.U64 R18, R18 ;  /* 0x0000001200127312 */ /* 0x004e220000301800 */
[----:B------:R-:W-:Y:S05]  /*dcb0*/  BRA `(.L_x_2694) ;  /* 0x0000002000007947 */ /* 0x000fea0003800000 */
.L_x_2717:
[----:B------:R-:W2:Y:S02]  /*dcc0*/  LDG.E R2, [R2.64] ;  /* 0x0000002402027981 */ /* 0x000ea4000c1e1900 */
[----:B--2---:R0:W1:Y:S02]  /*dcd0*/  I2F.F64.U32 R18, R2 ;  /* 0x0000000200127312 */ /* 0x0040640000201800 */
.L_x_2694:
        /* <DEDUP_REMOVED lines=17> */
.L_x_2724:
[----:B------:R-:W2:Y:S02]  /*ddf0*/  LDG.E.U8 R2, [R22.64] ;  /* 0x0000002416027981 */ /* 0x000ea4000c1e1100 */
[----:B--2---:R-:W0:Y:S01]  /*de00*/  I2F.F64.U16 R2, R2 ;  /* 0x0000000200027312 */ /* 0x004e220000101800 */
[----:B------:R-:W-:Y:S05]  /*de10*/  BRA `(.L_x_2726) ;  /* 0x00000df000007947 */ /* 0x000fea0003800000 */
.L_x_2723:
        /* <DEDUP_REMOVED lines=9> */
.L_x_2728:
[----:B------:R-:W2:Y:S02]  /*deb0*/  LDG.E R2, [R22.64] ;  /* 0x0000002416027981 */ /* 0x000ea4000c1e1900 */
[----:B--2---:R-:W0:Y:S01]  /*dec0*/  I2F.F64 R2, R2 ;  /* 0x0000000200027312 */ /* 0x004e220000201c00 */
[----:B------:R-:W-:Y:S05]  /*ded0*/  BRA `(.L_x_2726) ;  /* 0x00000d3000007947 */ /* 0x000fea0003800000 */
.L_x_2727:
[----:B------:R-:W2:Y:S02]  /*dee0*/  LDG.E.U16 R2, [R22.64] ;  /* 0x0000002416027981 */ /* 0x000ea4000c1e1500 */
[----:B--2---:R-:W0:Y:S01]  /*def0*/  I2F.F64.S16 R2, R2 ;  /* 0x0000000200027312 */ /* 0x004e220000101c00 */
[----:B------:R-:W-:Y:S05]  /*df00*/  BRA `(.L_x_2726) ;  /* 0x00000d0000007947 */ /* 0x000fea0003800000 */
.L_x_2722:
        /* <DEDUP_REMOVED lines=10> */
.L_x_2730:
[----:B------:R-:W2:Y:S02]  /*dfb0*/  LDG.E.U16 R0, [R22.64] ;  /* 0x0000002416007981 */ /* 0x000ea4000c1e1500 */
[----:B--2---:R-:W-:-:S05]  /*dfc0*/  HADD2.F32 R0, -RZ, R0.H0_H0 ;  /* 0x20000000ff007230 */ /* 0x004fca0000004100 */
[----:B------:R-:W-:-:S04]  /*dfd0*/  FMUL.FTZ R0, R0, 1 ;  /* 0x3f80000000007820 */ /* 0x000fc80000410000 */
[----:B------:R0:W2:Y:S01]  /*dfe0*/  F2F.F64.F32 R2, R0 ;  /* 0x0000000000027310 */ /* 0x0000a20000201800 */
[----:B------:R-:W-:Y:S05]  /*dff0*/  BRA `(.L_x_2726) ;  /* 0x00000c1000007947 */ /* 0x000fea0003800000 */
.L_x_2729:
        /* <DEDUP_REMOVED lines=10> */
.L_x_2732:
[----:B------:R-:W2:Y:S02]  /*e0a0*/  LDG.E.U16 R22, [R22.64] ;  /* 0x0000002416167981 */ /* 0x000ea4000c1e1500 */
[----:B--2---:R-:W-:-:S05]  /*e0b0*/  HADD2.F32 R0, -RZ, R22.H0_H0 ;  /* 0x20000016ff007230 */ /* 0x004fca0000004100 */
[----:B------:R-:W-:-:S04]  /*e0c0*/  FMUL.FTZ R0, R0, 1 ;  /* 0x3f80000000007820 */ /* 0x000fc80000410000 */
[----:B------:R0:W2:Y:S01]  /*e0d0*/  F2F.F64.F32 R2, R0 ;  /* 0x0000000000027310 */ /* 0x0000a20000201800 */
[----:B------:R-:W-:Y:S05]  /*e0e0*/  BRA `(.L_x_2726) ;  /* 0x00000b2000007947 */ /* 0x000fea0003800000 */
.L_x_2731:
[----:B------:R0:W5:Y:S01]  /*e0f0*/  LDG.E.64 R2, [R22.64] ;  /* 0x0000002416027981 */ /* 0x000162000c1e1b00 */
[----:B------:R-:W-:Y:S05]  /*e100*/  BRA `(.L_x_2726) ;  /* 0x00000b0000007947 */ /* 0x000fea0003800000 */
.L_x_2721:
        /* <DEDUP_REMOVED lines=13> */
.L_x_2735:
[----:B------:R0:W5:Y:S01]  /*e1e0*/  LDG.E.64 R2, [R22.64] ;  /* 0x0000002416027981 */ /* 0x000162000c1e1b00 */
[----:B------:R-:W-:Y:S05]  /*e1f0*/  BRA `(.L_x_2726) ;  /* 0x00000a1000007947 */ /* 0x000fea0003800000 */
.L_x_2734:
        /* <DEDUP_REMOVED lines=28> */
.L_x_2737:
        /* <DEDUP_REMOVED lines=15> */
.L_x_2736:
[----:B------:R-:W2:Y:S02]  /*e4b0*/  LDG.E.U16 R0, [R22.64] ;  /* 0x0000002416007981 */ /* 0x000ea4000c1e1500 */
[----:B--2---:R-:W-:-:S05]  /*e4c0*/  PRMT R0, RZ, 0x5410, R0 ;  /* 0x00005410ff007816 */ /* 0x004fca0000000000 */
[----:B------:R-:W-:-:S04]  /*e4d0*/  FMUL.FTZ R0, R0, 1 ;  /* 0x3f80000000007820 */ /* 0x000fc80000410000 */
[----:B------:R0:W2:Y:S01]  /*e4e0*/  F2F.F64.F32 R2, R0 ;  /* 0x0000000000027310 */ /* 0x0000a20000201800 */
[----:B------:R-:W-:Y:S05]  /*e4f0*/  BRA `(.L_x_2726) ;  /* 0x0000071000007947 */ /* 0x000fea0003800000 */
.L_x_2733:
        /* <DEDUP_REMOVED lines=11> */
.L_x_2740:
        /* <DEDUP_REMOVED lines=21> */
.L_x_2744:
[----:B------:R-:W-:Y:S05]  /*e700*/  BSYNC B1 ;  /* 0x0000000000017941 */ /* 0x000fea0003800000 */
.L_x_2743:
[----:B------:R-:W-:Y:S01]  /*e710*/  LEA R3, R0, 0x3b800000, 0x17 ;  /* 0x3b80000000037811 */ /* 0x000fe200078eb8ff */
[----:B------:R-:W-:-:S05]  /*e720*/  IMAD.SHL.U32 R0, R2, 0x100000, RZ ;  /* 0x0010000002007824 */ /* 0x000fca00078e00ff */
[----:B------:R-:W-:Y:S02]  /*e730*/  LOP3.LUT R0, R3, R0, R4, 0xfe, !PT ;  /* 0x0000000003007212 */ /* 0x000fe400078efe04 */
.L_x_2742:
[----:B------:R-:W-:Y:S05]  /*e740*/  BSYNC B0 ;  /* 0x0000000000007941 */ /* 0x000fea0003800000 */
.L_x_2741:
[----:B------:R-:W-:-:S04]  /*e750*/  FMUL.FTZ R0, R0, 1 ;  /* 0x3f80000000007820 */ /* 0x000fc80000410000 */
[----:B------:R0:W2:Y:S01]  /*e760*/  F2F.F64.F32 R2, R0 ;  /* 0x0000000000027310 */ /* 0x0000a20000201800 */
[----:B------:R-:W-:Y:S05]  /*e770*/  BRA `(.L_x_2726) ;  /* 0x0000049000007947 */ /* 0x000fea0003800000 */
.L_x_2739:
        /* <DEDUP_REMOVED lines=21> */
.L_x_2748:
[----:B------:R-:W-:Y:S05]  /*e8d0*/  BSYNC B1 ;  /* 0x0000000000017941 */ /* 0x000fea0003800000 */
.L_x_2747:
[----:B------:R-:W-:Y:S01]  /*e8e0*/  LEA R3, R0, 0x37800000, 0x17 ;  /* 0x3780000000037811 */ /* 0x000fe200078eb8ff */
[----:B------:R-:W-:-:S05]  /*e8f0*/  IMAD.SHL.U32 R0, R2, 0x200000, RZ ;  /* 0x0020000002007824 */ /* 0x000fca00078e00ff */
[----:B------:R-:W-:Y:S02]  /*e900*/  LOP3.LUT R0, R3, R0, R4, 0xfe, !PT ;  /* 0x0000000003007212 */ /* 0x000fe400078efe04 */
.L_x_2746:
[----:B------:R-:W-:Y:S05]  /*e910*/  BSYNC B0 ;  /* 0x0000000000007941 */ /* 0x000fea0003800000 */
.L_x_2745:
[----:B------:R-:W-:-:S04]  /*e920*/  FMUL.FTZ R0, R0, 1 ;  /* 0x3f80000000007820 */ /* 0x000fc80000410000 */
[----:B------:R0:W2:Y:S01]  /*e930*/  F2F.F64.F32 R2, R0 ;  /* 0x0000000000027310 */ /* 0x0000a20000201800 */
[----:B------:R-:W-:Y:S05]  /*e940*/  BRA `(.L_x_2726) ;  /* 0x000002c000007947 */ /* 0x000fea0003800000 */
.L_x_2738:
        /* <DEDUP_REMOVED lines=14> */
.L_x_2752:
[----:B------:R-:W-:Y:S05]  /*ea30*/  BSYNC B0 ;  /* 0x0000000000007941 */ /* 0x000fea0003800000 */
.L_x_2751:
[----:B------:R-:W-:-:S04]  /*ea40*/  FMUL.FTZ R0, R0, 1 ;  /* 0x3f80000000007820 */ /* 0x000fc80000410000 */
[----:B------:R0:W2:Y:S01]  /*ea50*/  F2F.F64.F32 R2, R0 ;  /* 0x0000000000027310 */ /* 0x0000a20000201800 */
[----:B------:R-:W-:Y:S05]  /*ea60*/  BRA `(.L_x_2726) ;  /* 0x000001a000007947 */ /* 0x000fea0003800000 */
.L_x_2725:
        /* <DEDUP_REMOVED lines=21> */
.L_x_2750:
[----:B------:R-:W2:Y:S02]  /*ebc0*/  LDG.E.64 R2, [R22.64] ;  /* 0x0000002416027981 */ /* 0x000ea4000c1e1b00 */
[----:B--2---:R-:W0:Y:S01]  /*ebd0*/  I2F.F64.U64 R2, R2 ;  /* 0x0000000200027312 */ /* 0x004e220000301800 */
[----:B------:R-:W-:Y:S05]  /*ebe0*/  BRA `(.L_x_2726) ;  /* 0x0000002000007947 */ /* 0x000fea0003800000 */
.L_x_2749:
[----:B------:R-:W2:Y:S02]  /*ebf0*/  LDG.E R2, [R22.64] ;  /* 0x0000002416027981 */ /* 0x000ea4000c1e1900 */
[----:B--2---:R-:W0:Y:S02]  /*ec00*/  I2F.F64.U32 R2, R2 ;  /* 0x0000000200027312 */ /* 0x004e240000201800 */
.L_x_2726:
        /* <DEDUP_REMOVED lines=18> */
[----:B0-----:R-:W-:Y:S01]  /*ed30*/  STG.E.U8 [R16.64], R5 ;  /* 0x0000000510007986 */ /* 0x001fe2000c101124 */
[----:B------:R-:W-:Y:S05]  /*ed40*/  EXIT ;  /* 0x000000000000794d */ /* 0x000fea0003800000 */
.L_x_2756:
[----:B------:R-:W0:Y:S02]  /*ed50*/  F2I.S64.F64.TRUNC R4, R4 ;  /* 0x0000000400047311 */ /* 0x000e24000030d900 */
[----:B0-----:R-:W-:-:S05]  /*ed60*/  IMAD.MOV.U32 R3, RZ, RZ, R4 ;  /* 0x000000ffff037224 */ /* 0x001fca00078e0004 */
[----:B------:R-:W-:Y:S01]  /*ed70*/  STG.E.U8 [R16.64], R3 ;  /* 0x0000000310007986 */ /* 0x000fe2000c101124 */
[----:B------:R-:W-:Y:S05]  /*ed80*/  EXIT ;  /* 0x000000000000794d */ /* 0x000fea0003800000 */
.L_x_2755:
[----:B------:R-:W-:-:S13]  /*ed90*/  ISETP.NE.AND P0, PT, R0, 0x2, PT ;  /* 0x000000020000780c */ /* 0x000fda0003f05270 */
[----:B------:R-:W-:Y:S05]  /*eda0*/  @!P0 BRA `(.L_x_2758) ;  /* 0x000000a000008947 */ /* 0x000fea0003800000 */
[----:B------:R-:W-:-:S13]  /*edb0*/  ISETP.NE.AND P0, PT, R0, 0x3, PT ;  /* 0x000000030000780c */ /* 0x000fda0003f05270 */
[----:B------:R-:W-:Y:S05]  /*edc0*/  @!P0 BRA `(.L_x_2759) ;  /* 0x0000005000008947 */ /* 0x000fea0003800000 */
[----:B------:R-:W-:-:S13]  /*edd0*/  ISETP.NE.AND P0, PT, R0, 0x4, PT ;  /* 0x000000040000780c */ /* 0x000fda0003f05270 */
[----:B------:R-:W-:Y:S05]  /*ede0*/  @P0 BRA `(.L_x_2757) ;  /* 0x00000ce000000947 */ /* 0x000fea0003800000 */
[----:B------:R-:W0:Y:S02]  /*edf0*/  F2I.S64.F64.TRUNC R4, R4 ;  /* 0x0000000400047311 */ /* 0x000e24000030d900 */
[----:B0-----:R-:W-:Y:S01]  /*ee00*/  STG.E.64 [R16.64], R4 ;  /* 0x0000000410007986 */ /* 0x001fe2000c101b24 */
[----:B------:R-:W-:Y:S05]  /*ee10*/  EXIT ;  /* 0x000000000000794d */ /* 0x000fea0003800000 */
.L_x_2759:
[----:B------:R-:W0:Y:S02]  /*ee20*/  F2I.F64.TRUNC R5, R4 ;  /* 0x0000000400057311 */ /* 0x000e24000030d100 */
[----:B0-----:R-:W-:Y:S01]  /*ee30*/  STG.E [R16.64], R5 ;  /* 0x0000000510007986 */ /* 0x001fe2000c101924 */
[----:B------:R-:W-:Y:S05]  /*ee40*/  EXIT ;  /* 0x000000000000794d */ /* 0x000fea0003800000 */
.L_x_2758:
[----:B------:R-:W0:Y:S02]  /*ee50*/  F2I.F64.TRUNC R5, R4 ;  /* 0x0000000400057311 */ /* 0x000e24000030d100 */
[----:B0-----:R-:W-:Y:S01]  /*ee60*/  STG.E.U16 [R16.64], R5 ;  /* 0x0000000510007986 */ /* 0x001fe2000c101524 */
[----:B------:R-:W-:Y:S05]  /*ee70*/  EXIT ;  /* 0x000000000000794d */ /* 0x000fea0003800000 */
.L_x_2754:
        /* <DEDUP_REMOVED lines=9> */
[----:B------:R-:W-:Y:S01]  /*ef10*/  STG.E [R16.64], R3 ;  /* 0x0000000310007986 */ /* 0x000fe2000c101924 */
[----:B------:R-:W-:Y:S05]  /*ef20*/  EXIT ;  /* 0x000000000000794d */ /* 0x000fea0003800000 */
.L_x_2761:
[----:B------:R-:W0:Y:S01]  /*ef30*/  F2F.F32.F64 R0, R4 ;  /* 0x0000000400007310 */ /* 0x000e220000301000 */
[----:B------:R-:W0:-:S14]  /*ef40*/  DSETP.GEU.AND P0, PT, |R4|, c[0x2][0x8], PT ;  /* 0x008002000400762a */ /* 0x000e1c0003f0e200 */
[----:B0-----:R-:W-:-:S05]  /*ef50*/  @!P0 FMUL R0, R0, 1.175494350822287508e-38 ;  /* 0x0080000000008820 */ /* 0x001fca0000400000 */
[----:B------:R-:W-:-:S05]  /*ef60*/  F2FP.PACK_AB R0, RZ, R0 ;  /* 0x00000000ff00723e */ /* 0x000fca00000000ff */
[----:B------:R-:W-:Y:S01]  /*ef70*/  STG.E.U16 [R16.64], R0 ;  /* 0x0000000010007986 */ /* 0x000fe2000c101524 */
[----:B------:R-:W-:Y:S05]  /*ef80*/  EXIT ;  /* 0x000000000000794d */ /* 0x000fea0003800000 */
.L_x_2760:
        /* <DEDUP_REMOVED lines=10> */
[----:B------:R-:W-:Y:S01]  /*f030*/  STG.E.64 [R16.64], R2 ;  /* 0x0000000210007986 */ /* 0x000fe2000c101b24 */
[----:B------:R-:W-:Y:S05]  /*f040*/  EXIT ;  /* 0x000000000000794d */ /* 0x000fea0003800000 */
.L_x_2763:
[----:B------:R-:W0:Y:S01]  /*f050*/  F2F.F32.F64 R0, R4 ;  /* 0x0000000400007310 */ /* 0x000e220000301000 */
[----:B------:R-:W0:-:S14]  /*f060*/  DSETP.GEU.AND P0, PT, |R4|, c[0x2][0x8], PT ;  /* 0x008002000400762a */ /* 0x000e1c0003f0e200 */
[----:B0-----:R-:W-:-:S05]  /*f070*/  @!P0 FMUL R0, R0, 1.175494350822287508e-38 ;  /* 0x0080000000008820 */ /* 0x001fca0000400000 */
[----:B------:R-:W-:-:S04]  /*f080*/  F2FP.PACK_AB R3, RZ, R0 ;  /* 0x00000000ff03723e */ /* 0x000fc800000000ff */
[----:B------:R-:W-:-:S05]  /*f090*/  PRMT R3, R3, 0x5410, RZ ;  /* 0x0000541003037816 */ /* 0x000fca00000000ff */
[----:B------:R-:W-:Y:S01]  /*f0a0*/  STG.E [R16.64], R3 ;  /* 0x0000000310007986 */ /* 0x000fe2000c101924 */
[----:B------:R-:W-:Y:S05]  /*f0b0*/  EXIT ;  /* 0x000000000000794d */ /* 0x000fea0003800000 */
.L_x_2762:
[----:B------:R-:W-:Y:S01]  /*f0c0*/  STG.E.64 [R16.64], R4 ;  /* 0x0000000410007986 */ /* 0x000fe2000c101b24 */
[----:B------:R-:W-:Y:S05]  /*f0d0*/  EXIT ;  /* 0x000000000000794d */ /* 0x000fea0003800000 */
.L_x_2753:
        /* <DEDUP_REMOVED lines=10> */
[----:B------:R-:W-:Y:S01]  /*f180*/  STG.E.U8 [R16.64], R3 ;  /* 0x0000000310007986 */ /* 0x000fe2000c101124 */
[----:B------:R-:W-:Y:S05]  /*f190*/  EXIT ;  /* 0x000000000000794d */ /* 0x000fea0003800000 */
.L_x_2766:
[----:B------:R-:W-:-:S05]  /*f1a0*/  CS2R R6, SRZ ;  /* 0x0000000000067805 */ /* 0x000fca000001ff00 */
[----:B------:R-:W-:Y:S01]  /*f1b0*/  STG.E.128 [R16.64], R4 ;  /* 0x0000000410007986 */ /* 0x000fe2000c101d24 */
[----:B------:R-:W-:Y:S05]  /*f1c0*/  EXIT ;  /* 0x000000000000794d */ /* 0x000fea0003800000 */
.L_x_2765:
        /* <DEDUP_REMOVED lines=23> */
.L_x_2770:
[----:B------:R-:W-:Y:S05]  /*f340*/  BSYNC B0 ;  /* 0x0000000000007941 */ /* 0x000fea0003800000 */
.L_x_2769:
[----:B------:R-:W-:-:S05]  /*f350*/  LOP3.LUT R3, R0, R3, RZ, 0xfc, !PT ;  /* 0x0000000300037212 */ /* 0x000fca00078efcff */
[----:B------:R-:W-:Y:S01]  /*f360*/  STG.E.U8 [R16.64], R3 ;  /* 0x0000000310007986 */ /* 0x000fe2000c101124 */
[----:B------:R-:W-:Y:S05]  /*f370*/  EXIT ;  /* 0x000000000000794d */ /* 0x000fea0003800000 */
.L_x_2768:
        /* <DEDUP_REMOVED lines=15> */
.L_x_2772:
[----:B------:R-:W-:Y:S01]  /*f470*/  IMAD.MOV.U32 R0, RZ, RZ, 0x7f ;  /* 0x0000007fff007424 */ /* 0x000fe200078e00ff */
[----:B------:R-:W-:-:S04]  /*f480*/  ISETP.GT.U32.AND P0, PT, R2, 0x7f800000, PT ;  /* 0x7f8000000200780c */ /* 0x000fc80003f04070 */
[----:B------:R-:W-:-:S04]  /*f490*/  SEL R0, R0, 0x7c, P0 ;  /* 0x0000007c00007807 */ /* 0x000fc80000000000 */
.L_x_2773:
[----:B------:R-:W-:Y:S05]  /*f4a0*/  BSYNC B0 ;  /* 0x0000000000007941 */ /* 0x000fea0003800000 */
.L_x_2771:
[----:B------:R-:W-:-:S04]  /*f4b0*/  LOP3.LUT R2, R3, 0x80000000, RZ, 0xc0, !PT ;  /* 0x8000000003027812 */ /* 0x000fc800078ec0ff */
[----:B------:R-:W-:-:S04]  /*f4c0*/  SHF.R.U32.HI R3, RZ, 0x18, R2 ;  /* 0x00000018ff037819 */ /* 0x000fc80000011602 */
[----:B------:R-:W-:-:S05]  /*f4d0*/  LOP3.LUT R3, R0, R3, RZ, 0xfc, !PT ;  /* 0x0000000300037212 */ /* 0x000fca00078efcff */
[----:B------:R-:W-:Y:S01]  /*f4e0*/  STG.E.U8 [R16.64], R3 ;  /* 0x0000000310007986 */ /* 0x000fe2000c101124 */
[----:B------:R-:W-:Y:S05]  /*f4f0*/  EXIT ;  /* 0x000000000000794d */ /* 0x000fea0003800000 */
.L_x_2767:
[----:B------:R-:W0:Y:S01]  /*f500*/  F2F.F32.F64 R0, R4 ;  /* 0x0000000400007310 */ /* 0x000e220000301000 */
[----:B------:R-:W0:-:S14]  /*f510*/  DSETP.GEU.AND P0, PT, |R4|, c[0x2][0x8], PT ;  /* 0x008002000400762a */ /* 0x000e1c0003f0e200 */
[----:B0-----:R-:W-:-:S05]  /*f520*/  @!P0 FMUL R0, R0, 1.175494350822287508e-38 ;  /* 0x0080000000008820 */ /* 0x001fca0000400000 */
[----:B------:R-:W-:-:S05]  /*f530*/  F2FP.BF16.PACK_AB R0, RZ, R0 ;  /* 0x00000000ff00723e */ /* 0x000fca00000010ff */
[----:B------:R-:W-:Y:S01]  /*f540*/  STG.E.U16 [R16.64], R0 ;  /* 0x0000000010007986 */ /* 0x000fe2000c101524 */
[----:B------:R-:W-:Y:S05]  /*f550*/  EXIT ;  /* 0x000000000000794d */ /* 0x000fea0003800000 */
.L_x_2764:
        /* <DEDUP_REMOVED lines=9> */
[----:B0-----:R-:W-:Y:S01]  /*f5f0*/  STG.E.U16 [R16.64], R5 ;  /* 0x0000000510007986 */ /* 0x001fe2000c101524 */
[----:B------:R-:W-:Y:S05]  /*f600*/  EXIT ;  /* 0x000000000000794d */ /* 0x000fea0003800000 */
.L_x_2776:
        /* <DEDUP_REMOVED lines=19> */
.L_x_2779:
[----:B------:R-:W-:-:S04]  /*f740*/  LOP3.LUT R2, R3, 0x80000000, RZ, 0xc0, !PT ;  /* 0x8000000003027812 */ /* 0x000fc800078ec0ff */
[----:B------:R-:W-:-:S04]  /*f750*/  SHF.R.U32.HI R3, RZ, 0x18, R2 ;  /* 0x00000018ff037819 */ /* 0x000fc80000011602 */
[----:B------:R-:W-:-:S04]  /*f760*/  LOP3.LUT R0, R0, R3, RZ, 0xfc, !PT ;  /* 0x0000000300007212 */ /* 0x000fc800078efcff */
[----:B------:R-:W-:Y:S02]  /*f770*/  PRMT R8, R0, 0x7610, R8 ;  /* 0x0000761000087816 */ /* 0x000fe40000000008 */
.L_x_2778:
[----:B------:R-:W-:Y:S05]  /*f780*/  BSYNC B0 ;  /* 0x0000000000007941 */ /* 0x000fea0003800000 */
.L_x_2777:
[----:B------:R-:W-:Y:S01]  /*f790*/  STG.E.U8 [R16.64], R8 ;  /* 0x0000000810007986 */ /* 0x000fe2000c101124 */
[----:B------:R-:W-:Y:S05]  /*f7a0*/  EXIT ;  /* 0x000000000000794d */ /* 0x000fea0003800000 */
.L_x_2775:
        /* <DEDUP_REMOVED lines=19> */
.L_x_2782:
[----:B------:R-:W-:-:S04]  /*f8e0*/  LOP3.LUT R2, R3, 0x80000000, RZ, 0xc0, !PT ;  /* 0x8000000003027812 */ /* 0x000fc800078ec0ff */
[----:B------:R-:W-:-:S04]  /*f8f0*/  SHF.R.U32.HI R3, RZ, 0x18, R2 ;  /* 0x00000018ff037819 */ /* 0x000fc80000011602 */
[----:B------:R-:W-:-:S04]  /*f900*/  LOP3.LUT R0, R0, R3, RZ, 0xfc, !PT ;  /* 0x0000000300007212 */ /* 0x000fc800078efcff */
[----:B------:R-:W-:Y:S02]  /*f910*/  PRMT R8, R0, 0x7610, R8 ;  /* 0x0000761000087816 */ /* 0x000fe40000000008 */
.L_x_2781:
[----:B------:R-:W-:Y:S05]  /*f920*/  BSYNC B0 ;  /* 0x0000000000007941 */ /* 0x000fea0003800000 */
.L_x_2780:
[----:B------:R-:W-:Y:S01]  /*f930*/  STG.E.U8 [R16.64], R8 ;  /* 0x0000000810007986 */ /* 0x000fe2000c101124 */
[----:B------:R-:W-:Y:S05]  /*f940*/  EXIT ;  /* 0x000000000000794d */ /* 0x000fea0003800000 */
.L_x_2774:
        /* <DEDUP_REMOVED lines=24> */
.L_x_2757:
        /* <DEDUP_REMOVED lines=20> */
.L_x_2784:
[----:B------:R-:W0:Y:S02]  /*fc10*/  F2I.U64.F64.TRUNC R4, R4 ;  /* 0x0000000400047311 */ /* 0x000e24000030d800 */
[----:B0-----:R-:W-:Y:S01]  /*fc20*/  STG.E.64 [R16.64], R4 ;  /* 0x0000000410007986 */ /* 0x001fe2000c101b24 */
[----:B------:R-:W-:Y:S05]  /*fc30*/  EXIT ;  /* 0x000000000000794d */ /* 0x000fea0003800000 */
.L_x_2783:
[----:B------:R-:W0:Y:S02]  /*fc40*/  F2I.U32.F64.TRUNC R5, R4 ;  /* 0x0000000400057311 */ /* 0x000e24000030d000 */
[----:B0-----:R-:W-:Y:S01]  /*fc50*/  STG.E [R16.64], R5 ;  /* 0x0000000510007986 */ /* 0x001fe2000c101924 */
[----:B------:R-:W-:Y:S05]  /*fc60*/  EXIT ;  /* 0x000000000000794d */ /* 0x000fea0003800000 */
.L_x_2785:
        /* <DEDUP_REMOVED lines=9> */
.L_x_5467:


//--------------------- .text._ZN2at6native27unrolled_elementwise_kernelIZZZNS0_68_GLOBAL__N__08176361_30_ActivationHardsigmoidKernel_cu_1520ed90_304427hardsigmoid_backward_kernelERNS_18TensorIteratorBaseEENKUlvE_clEvENKUlvE_clEvEUlddE_St5arrayIPcLm3EELi4E23TrivialOffsetCalculatorILi2EjESB_ILi1EjENS0_6memory12LoadWithCastILi2EEENSE_13StoreWithCastILi1EEEEEviT_T0_T2_T3_T4_T5_ --------------------------
	.section	.text._ZN2at6native27unrolled_elementwise_kernelIZZZNS0_68_GLOBAL__N__08176361_30_ActivationHardsigmoidKernel_cu_1520ed90_304427hardsigmoid_backward_kernelERNS_18TensorIteratorBaseEENKUlvE_clEvENKUlvE_clEvEUlddE_St5arrayIPcLm3EELi4E23TrivialOffsetCalculatorILi2EjESB_ILi1EjENS0_6memory12LoadWithCastILi2EEENSE_13StoreWithCastILi1EEEEEviT_T0_T2_T3_T4_T5_,"ax",@progbits
	.sectioninfo	@"SHI_REGISTERS=40"
	.align	128
        .global         _ZN2at6native27unrolled_elementwise_kernelIZZZNS0_68_GLOBAL__N__08176361_30_ActivationHardsigmoidKernel_cu_1520ed90_304427hardsigmoid_backward_kernelERNS_18TensorIteratorBaseEENKUlvE_clEvENKUlvE_clEvEUlddE_St5arrayIPcLm3EELi4E23TrivialOffsetCalculatorILi2EjESB_ILi1EjENS0_6memory12LoadWithCastILi2EEENSE_13StoreWithCastILi1EEEEEviT_T0_T2_T3_T4_T5_
        .type           _ZN2at6native27unrolled_elementwise_kernelIZZZNS0_68_GLOBAL__N__08176361_30_ActivationHardsigmoidKernel_cu_1520ed90_304427hardsigmoid_backward_kernelERNS_18TensorIteratorBaseEENKUlvE_clEvENKUlvE_clEvEUlddE_St5arrayIPcLm3EELi4E23TrivialOffsetCalculatorILi2EjESB_ILi1EjENS0_6memory12LoadWithCastILi2EEENSE_13StoreWithCastILi1EEEEEviT_T0_T2_T3_T4_T5_,@function
        .size           _ZN2at6native27unrolled_elementwise_kernelIZZZNS0_68_GLOBAL__N__08176361_30_ActivationHardsigmoidKernel_cu_1520ed90_304427hardsigmoid_backward_kernelERNS_18TensorIteratorBaseEENKUlvE_clEvENKUlvE_clEvEUlddE_St5arrayIPcLm3EELi4E23TrivialOffsetCalculatorILi2EjESB_ILi1EjENS0_6memory12LoadWithCastILi2EEENSE_13StoreWithCastILi1EEEEEviT_T0_T2_T3_T4_T5_,(.L_x_5468 - _ZN2at6native27unrolled_elementwise_kernelIZZZNS0_68_GLOBAL__N__08176361_30_ActivationHardsigmoidKernel_cu_1520ed90_304427hardsigmoid_backward_kernelERNS_18TensorIteratorBaseEENKUlvE_clEvENKUlvE_clEvEUlddE_St5arrayIPcLm3EELi4E23TrivialOffsetCalculatorILi2EjESB_ILi1EjENS0_6memory12LoadWithCastILi2EEENSE_13StoreWithCastILi1EEEEEviT_T0_T2_T3_T4_T5_)
        .other          _ZN2at6native27unrolled_elementwise_kernelIZZZNS0_68_GLOBAL__N__08176361_30_ActivationHardsigmoidKernel_cu_1520ed90_304427hardsigmoid_backward_kernelERNS_18TensorIteratorBaseEENKUlvE_clEvENKUlvE_clEvEUlddE_St5arrayIPcLm3EELi4E23TrivialOffsetCalculatorILi2EjESB_ILi1EjENS0_6memory12LoadWithCastILi2EEENSE_13StoreWithCastILi1EEEEEviT_T0_T2_T3_T4_T5_,@"STO_CUDA_ENTRY STV_DEFAULT"
_ZN2at6native27unrolled_elementwise_kernelIZZZNS0_68_GLOBAL__N__08176361_30_ActivationHardsigmoidKernel_cu_1520ed90_304427hardsigmoid_backward_kernelERNS_18TensorIteratorBaseEENKUlvE_clEvENKUlvE_clEvEUlddE_St5arrayIPcLm3EELi4E23TrivialOffsetCalculatorILi2EjESB_ILi1EjENS0_6memory12LoadWithCastILi2EEENSE_13StoreWithCastILi1EEEEEviT_T0_T2_T3_T4_T5_:
.text._ZN2at6native27unrolled_elementwise_kernelIZZZNS0_68_GLOBAL__N__08176361_30_ActivationHardsigmoidKernel_cu_1520ed90_304427hardsigmoid_backward_kernelERNS_18TensorIteratorBaseEENKUlvE_clEvENKUlvE_clEvEUlddE_St5arrayIPcLm3EELi4E23TrivialOffsetCalculatorILi2EjESB_ILi1EjENS0_6memory12LoadWithCastILi2EEENSE_13StoreWithCastILi1EEEEEviT_T0_T2_T3_T4_T5_:
[----:B------:R-:W-:Y:S02]  /*0000*/  IMAD.MOV.U32 R1, RZ, RZ, c[0x0][0x28] ;  /* 0x00000a00ff017624 */ /* 0x000fe400078e00ff */
[----:B------:R-:W0:Y:S01]  /*0010*/  S2R R32, SR_CTAID.X ;  /* 0x0000000000207919 */ /* 0x000e220000002500 */
[----:B------:R-:W-:Y:S01]  /*0020*/  IMAD.MOV.U32 R3, RZ, RZ, -0x200 ;  /* 0xfffffe00ff037424 */ /* 0x000fe200078e00ff */
[----:B------:R-:W1:Y:S01]  /*0030*/  LDC.U8 R37, c[0x0][0x1ac] ;  /* 0x00006b00ff257b82 */ /* 0x000e620000000000 */
[----:B------:R-:W-:Y:S01]  /*0040*/  ULDC.64 UR36, c[0x0][0x118] ;  /* 0x0000460000247ab9 */ /* 0x000fe20000000a00 */
[----:B------:R-:W2:Y:S01]  /*0050*/  S2R R33, SR_TID.X ;  /* 0x0000000000217919 */ /* 0x000ea20000002100 */
[----:B------:R-:W-:Y:S01]  /*0060*/  BSSY B6, `(.L_x_2786) ;  /* 0x00001f2000067945 */ /* 0x000fe20003800000 */
[----:B------:R-:W-:Y:S01]  /*0070*/  CS2R R34, SRZ ;  /* 0x0000000000227805 */ /* 0x000fe2000001ff00 */
[----:B------:R-:W-:Y:S01]  /*0080*/  CS2R R30, SRZ ;  /* 0x00000000001e7805 */ /* 0x000fe2000001ff00 */
[----:B------:R-:W-:Y:S02]  /*0090*/  CS2R R28, SRZ ;  /* 0x00000000001c7805 */ /* 0x000fe4000001ff00 */
[----:B------:R-:W3:Y:S01]  /*00a0*/  LDC.U8 R36, c[0x0][0x1ad] ;  /* 0x00006b40ff247b82 */ /* 0x000ee20000000000 */
        /* <DEDUP_REMOVED lines=21> */
.L_x_2791:
[----:B------:R-:W2:Y:S02]  /*0200*/  LDG.E.U8 R4, [R4.64] ;  /* 0x0000002404047981 */ /* 0x000ea4000c1e1100 */
[----:B--2---:R0:W1:Y:S01]  /*0210*/  I2F.F64.U16 R30, R4 ;  /* 0x00000004001e7312 */ /* 0x0040620000101800 */
[----:B------:R-:W-:Y:S05]  /*0220*/  BRA `(.L_x_2793) ;  /* 0x00000e0000007947 */ /* 0x000fea0003800000 */
.L_x_2790:
        /* <DEDUP_REMOVED lines=9> */
.L_x_2795:
[----:B------:R-:W2:Y:S02]  /*02c0*/  LDG.E R4, [R4.64] ;  /* 0x0000002404047981 */ /* 0x000ea4000c1e1900 */
[----:B--2---:R0:W1:Y:S01]  /*02d0*/  I2F.F64 R30, R4 ;  /* 0x00000004001e7312 */ /* 0x0040620000201c00 */
[----:B------:R-:W-:Y:S05]  /*02e0*/  BRA `(.L_x_2793) ;  /* 0x00000d4000007947 */ /* 0x000fea0003800000 */
.L_x_2794:
[----:B------:R-:W2:Y:S02]  /*02f0*/  LDG.E.U16 R4, [R4.64] ;  /* 0x0000002404047981 */ /* 0x000ea4000c1e1500 */
[----:B--2---:R0:W1:Y:S01]  /*0300*/  I2F.F64.S16 R30, R4 ;  /* 0x00000004001e7312 */ /* 0x0040620000101c00 */
[----:B------:R-:W-:Y:S05]  /*0310*/  BRA `(.L_x_2793) ;  /* 0x00000d1000007947 */ /* 0x000fea0003800000 */
.L_x_2789:
        /* <DEDUP_REMOVED lines=10> */
.L_x_2797:
[----:B------:R-:W2:Y:S02]  /*03c0*/  LDG.E.U16 R0, [R4.64] ;  /* 0x0000002404007981 */ /* 0x000ea4000c1e1500 */
[----:B--2---:R-:W-:-:S05]  /*03d0*/  HADD2.F32 R0, -RZ, R0.H0_H0 ;  /* 0x20000000ff007230 */ /* 0x004fca0000004100 */
[----:B------:R-:W-:-:S04]  /*03e0*/  FMUL.FTZ R0, R0, 1 ;  /* 0x3f80000000007820 */ /* 0x000fc80000410000 */
[----:B------:R0:W1:Y:S01]  /*03f0*/  F2F.F64.F32 R30, R0 ;  /* 0x00000000001e7310 */ /* 0x0000620000201800 */
[----:B------:R-:W-:Y:S05]  /*0400*/  BRA `(.L_x_2793) ;  /* 0x00000c2000007947 */ /* 0x000fea0003800000 */
.L_x_2796:
        /* <DEDUP_REMOVED lines=10> */
.L_x_2799:
[----:B------:R-:W2:Y:S02]  /*04b0*/  LDG.E.U16 R4, [R4.64] ;  /* 0x0000002404047981 */ /* 0x000ea4000c1e1500 */
[----:B--2---:R-:W-:-:S05]  /*04c0*/  HADD2.F32 R0, -RZ, R4.H0_H0 ;  /* 0x20000004ff007230 */ /* 0x004fca0000004100 */
[----:B------:R-:W-:-:S04]  /*04d0*/  FMUL.FTZ R0, R0, 1 ;  /* 0x3f80000000007820 */ /* 0x000fc80000410000 */
[----:B------:R0:W1:Y:S01]  /*04e0*/  F2F.F64.F32 R30, R0 ;  /* 0x00000000001e7310 */ /* 0x0000620000201800 */
[----:B------:R-:W-:Y:S05]  /*04f0*/  BRA `(.L_x_2793) ;  /* 0x00000b3000007947 */ /* 0x000fea0003800000 */
.L_x_2798:
[----:B------:R0:W5:Y:S01]  /*0500*/  LDG.E.64 R30, [R4.64] ;  /* 0x00000024041e7981 */ /* 0x000162000c1e1b00 */
[----:B------:R-:W-:Y:S05]  /*0510*/  BRA `(.L_x_2793) ;  /* 0x00000b1000007947 */ /* 0x000fea0003800000 */
.L_x_2788:
        /* <DEDUP_REMOVED lines=13> */
.L_x_2802:
[----:B------:R0:W5:Y:S01]  /*05f0*/  LDG.E.64 R30, [R4.64] ;  /* 0x00000024041e7981 */ /* 0x000162000c1e1b00 */
[----:B------:R-:W-:Y:S05]  /*0600*/  BRA `(.L_x_2793) ;  /* 0x00000a2000007947 */ /* 0x000fea0003800000 */
.L_x_2801:
        /* <DEDUP_REMOVED lines=28> */
.L_x_2804:
        /* <DEDUP_REMOVED lines=12> */
[----:B------:R-:W-:-:S05]  /*0890*/  LOP3.LUT R0, R3, 0x80000000, R0, 0xf8, !PT ;  /* 0x8000000003007812 */ /* 0x000fca00078ef800 */
[----:B------:R-:W-:-:S04]  /*08a0*/  FMUL.FTZ R0, R0, 1 ;  /* 0x3f80000000007820 */ /* 0x000fc80000410000 */
[----:B------:R0:W1:Y:S01]  /*08b0*/  F2F.F64.F32 R30, R0 ;  /* 0x00000000001e7310 */ /* 0x0000620000201800 */
[----:B------:R-:W-:Y:S05]  /*08c0*/  BRA `(.L_x_2793) ;  /* 0x0000076000007947 */ /* 0x000fea0003800000 */
.L_x_2803:
[----:B------:R-:W2:Y:S02]  /*08d0*/  LDG.E.U16 R0, [R4.64] ;  /* 0x0000002404007981 */ /* 0x000ea4000c1e1500 */
[----:B--2---:R-:W-:-:S05]  /*08e0*/  PRMT R0, RZ, 0x5410, R0 ;  /* 0x00005410ff007816 */ /* 0x004fca0000000000 */
[----:B------:R-:W-:-:S04]  /*08f0*/  FMUL.FTZ R0, R0, 1 ;  /* 0x3f80000000007820 */ /* 0x000fc80000410000 */
[----:B------:R0:W1:Y:S01]  /*0900*/  F2F.F64.F32 R30, R0 ;  /* 0x00000000001e7310 */ /* 0x0000620000201800 */
[----:B------:R-:W-:Y:S05]  /*0910*/  BRA `(.L_x_2793) ;  /* 0x0000071000007947 */ /* 0x000fea0003800000 */
.L_x_2800:
        /* <DEDUP_REMOVED lines=11> */
.L_x_2807:
        /* <DEDUP_REMOVED lines=21> */
.L_x_2811:
[----:B------:R-:W-:Y:S05]  /*0b20*/  BSYNC B1 ;  /* 0x0000000000017941 */ /* 0x000fea0003800000 */
.L_x_2810:
[----:B------:R-:W-:Y:S01]  /*0b30*/  LEA R5, R0, 0x3b800000, 0x17 ;  /* 0x3b80000000057811 */ /* 0x000fe200078eb8ff */
[----:B------:R-:W-:-:S05]  /*0b40*/  IMAD.SHL.U32 R0, R3, 0x100000, RZ ;  /* 0x0010000003007824 */ /* 0x000fca00078e00ff */
[----:B------:R-:W-:Y:S02]  /*0b50*/  LOP3.LUT R0, R5, R0, R6, 0xfe, !PT ;  /* 0x0000000005007212 */ /* 0x000fe400078efe06 */
.L_x_2809:
[----:B------:R-:W-:Y:S05]  /*0b60*/  BSYNC B0 ;  /* 0x0000000000007941 */ /* 0x000fea0003800000 */
.L_x_2808:
[----:B------:R-:W-:-:S04]  /*0b70*/  FMUL.FTZ R0, R0, 1 ;  /* 0x3f80000000007820 */ /* 0x000fc80000410000 */
[----:B------:R0:W1:Y:S01]  /*0b80*/  F2F.F64.F32 R30, R0 ;  /* 0x00000000001e7310 */ /* 0x0000620000201800 */
[----:B------:R-:W-:Y:S05]  /*0b90*/  BRA `(.L_x_2793) ;  /* 0x0000049000007947 */ /* 0x000fea0003800000 */
.L_x_2806:
        /* <DEDUP_REMOVED lines=21> */
.L_x_2815:
[----:B------:R-:W-:Y:S05]  /*0cf0*/  BSYNC B1 ;  /* 0x0000000000017941 */ /* 0x000fea0003800000 */
.L_x_2814:
[----:B------:R-:W-:Y:S01]  /*0d00*/  LEA R5, R0, 0x37800000, 0x17 ;  /* 0x3780000000057811 */ /* 0x000fe200078eb8ff */
[----:B------:R-:W-:-:S05]  /*0d10*/  IMAD.SHL.U32 R0, R3, 0x200000, RZ ;  /* 0x0020000003007824 */ /* 0x000fca00078e00ff */
[----:B------:R-:W-:Y:S02]  /*0d20*/  LOP3.LUT R0, R5, R0, R6, 0xfe, !PT ;  /* 0x0000000005007212 */ /* 0x000fe400078efe06 */
.L_x_2813:
[----:B------:R-:W-:Y:S05]  /*0d30*/  BSYNC B0 ;  /* 0x0000000000007941 */ /* 0x000fea0003800000 */
.L_x_2812:
[----:B------:R-:W-:-:S04]  /*0d40*/  FMUL.FTZ R0, R0, 1 ;  /* 0x3f80000000007820 */ /* 0x000fc80000410000 */
[----:B------:R0:W1:Y:S01]  /*0d50*/  F2F.F64.F32 R30, R0 ;  /* 0x00000000001e7310 */ /* 0x0000620000201800 */
[----:B------:R-:W-:Y:S05]  /*0d60*/  BRA `(.L_x_2793) ;  /* 0x000002c000007947 */ /* 0x000fea0003800000 */
.L_x_2805:
        /* <DEDUP_REMOVED lines=14> */
.L_x_2819:
[----:B------:R-:W-:Y:S05]  /*0e50*/  BSYNC B0 ;  /* 0x0000000000007941 */ /* 0x000fea0003800000 */
.L_x_2818:
[----:B------:R-:W-:-:S04]  /*0e60*/  FMUL.FTZ R0, R0, 1 ;  /* 0x3f80000000007820 */ /* 0x000fc80000410000 */
[----:B------:R0:W1:Y:S01]  /*0e70*/  F2F.F64.F32 R30, R0 ;  /* 0x00000000001e7310 */ /* 0x0000620000201800 */
[----:B------:R-:W-:Y:S05]  /*0e80*/  BRA `(.L_x_2793) ;  /* 0x000001a000007947 */ /* 0x000fea0003800000 */
.L_x_2792:
        /* <DEDUP_REMOVED lines=21> */
.L_x_2817:
[----:B------:R-:W2:Y:S02]  /*0fe0*/  LDG.E.64 R30, [R4.64] ;  /* 0x00000024041e7981 */ /* 0x000ea4000c1e1b00 */
[----:B--2---:R-:W0:Y:S01]  /*0ff0*/  I2F.F64.U64 R30, R30 ;  /* 0x0000001e001e7312 */ /* 0x004e220000301800 */
[----:B------:R-:W-:Y:S05]  /*1000*/  BRA `(.L_x_2793) ;  /* 0x0000002000007947 */ /* 0x000fea0003800000 */
.L_x_2816:
[----:B------:R-:W2:Y:S02]  /*1010*/  LDG.E R4, [R4.64] ;  /* 0x0000002404047981 */ /* 0x000ea4000c1e1900 */
[----:B--2---:R0:W1:Y:S02]  /*1020*/  I2F.F64.U32 R30, R4 ;  /* 0x00000004001e7312 */ /* 0x0040640000201800 */
.L_x_2793:
[----:B0-----:R-:W-:Y:S01]  /*1030*/  PRMT R0, R36, 0x9910, RZ ;  /* 0x0000991024007816 */ /* 0x001fe200000000ff */
[----:B------:R-:W-:-:S03]  /*1040*/  IMAD R4, R33, c[0x0][0x1b4], RZ ;  /* 0x00006d0021047a24 */ /* 0x000fc600078e02ff */
        /* <DEDUP_REMOVED lines=13> */
[----:B--2---:R0:W2:Y:S01]  /*1120*/  I2F.F64.S16 R28, R4 ;  /* 0x00000004001c7312 */ /* 0x0040a20000101c00 */
[----:B------:R-:W-:Y:S05]  /*1130*/  BRA `(.L_x_2825) ;  /* 0x00000e2000007947 */ /* 0x000fea0003800000 */
.L_x_2823:
[----:B------:R-:W2:Y:S02]  /*1140*/  LDG.E.U8 R4, [R4.64] ;  /* 0x0000002404047981 */ /* 0x000ea4000c1e1100 */
[----:B--2---:R0:W2:Y:S01]  /*1150*/  I2F.F64.U16 R28, R4 ;  /* 0x00000004001c7312 */ /* 0x0040a20000101800 */
[----:B------:R-:W-:Y:S05]  /*1160*/  BRA `(.L_x_2825) ;  /* 0x00000df000007947 */ /* 0x000fea0003800000 */
.L_x_2822:
        /* <DEDUP_REMOVED lines=9> */
.L_x_2827:
[----:B------:R-:W2:Y:S02]  /*1200*/  LDG.E R4, [R4.64] ;  /* 0x0000002404047981 */ /* 0x000ea4000c1e1900 */
[----:B--2---:R0:W2:Y:S01]  /*1210*/  I2F.F64 R28, R4 ;  /* 0x00000004001c7312 */ /* 0x0040a20000201c00 */
[----:B------:R-:W-:Y:S05]  /*1220*/  BRA `(.L_x_2825) ;  /* 0x00000d3000007947 */ /* 0x000fea0003800000 */
.L_x_2826:
[----:B------:R-:W2:Y:S02]  /*1230*/  LDG.E.U16 R4, [R4.64] ;  /* 0x0000002404047981 */ /* 0x000ea4000c1e1500 */
[----:B--2---:R0:W2:Y:S01]  /*1240*/  I2F.F64.S16 R28, R4 ;  /* 0x00000004001c7312 */ /* 0x0040a20000101c00 */
[----:B------:R-:W-:Y:S05]  /*1250*/  BRA `(.L_x_2825) ;  /* 0x00000d0000007947 */ /* 0x000fea0003800000 */
.L_x_2821:
        /* <DEDUP_REMOVED lines=10> */
.L_x_2829:
[----:B------:R-:W2:Y:S02]  /*1300*/  LDG.E.U16 R0, [R4.64] ;  /* 0x0000002404007981 */ /* 0x000ea4000c1e1500 */
[----:B--2---:R-:W-:-:S05]  /*1310*/  HADD2.F32 R0, -RZ, R0.H0_H0 ;  /* 0x20000000ff007230 */ /* 0x004fca0000004100 */
[----:B------:R-:W-:-:S04]  /*1320*/  FMUL.FTZ R0, R0, 1 ;  /* 0x3f80000000007820 */ /* 0x000fc80000410000 */
[----:B------:R0:W2:Y:S01]  /*1330*/  F2F.F64.F32 R28, R0 ;  /* 0x00000000001c7310 */ /* 0x0000a20000201800 */
[----:B------:R-:W-:Y:S05]  /*1340*/  BRA `(.L_x_2825) ;  /* 0x00000c1000007947 */ /* 0x000fea0003800000 */
.L_x_2828:
        /* <DEDUP_REMOVED lines=10> */
.L_x_2831:
[----:B------:R-:W2:Y:S02]  /*13f0*/  LDG.E.U16 R4, [R4.64] ;  /* 0x0000002404047981 */ /* 0x000ea4000c1e1500 */
[----:B--2---:R-:W-:-:S05]  /*1400*/  HADD2.F32 R0, -RZ, R4.H0_H0 ;  /* 0x20000004ff007230 */ /* 0x004fca0000004100 */
[----:B------:R-:W-:-:S04]  /*1410*/  FMUL.FTZ R0, R0, 1 ;  /* 0x3f80000000007820 */ /* 0x000fc80000410000 */
[----:B------:R0:W2:Y:S01]  /*1420*/  F2F.F64.F32 R28, R0 ;  /* 0x00000000001c7310 */ /* 0x0000a20000201800 */
[----:B------:R-:W-:Y:S05]  /*1430*/  BRA `(.L_x_2825) ;  /* 0x00000b2000007947 */ /* 0x000fea0003800000 */
.L_x_2830:
[----:B------:R0:W5:Y:S01]  /*1440*/  LDG.E.64 R28, [R4.64] ;  /* 0x00000024041c7981 */ /* 0x000162000c1e1b00 */
[----:B------:R-:W-:Y:S05]  /*1450*/  BRA `(.L_x_2825) ;  /* 0x00000b0000007947 */ /* 0x000fea0003800000 */
.L_x_2820:
        /* <DEDUP_REMOVED lines=13> */
.L_x_2834:
[----:B------:R0:W5:Y:S01]  /*1530*/  LDG.E.64 R28, [R4.64] ;  /* 0x00000024041c7981 */ /* 0x000162000c1e1b00 */
[----:B------:R-:W-:Y:S05]  /*1540*/  BRA `(.L_x_2825) ;  /* 0x00000a1000007947 */ /* 0x000fea0003800000 */
.L_x_2833:
        /* <DEDUP_REMOVED lines=26> */
[----:B------:R0:W2:Y:S01]  /*16f0*/  F2F.F64.F32 R28, R7 ;  /* 0x00000007001c7310 */ /* 0x0000a20000201800 */
[----:B------:R-:W-:Y:S05]  /*1700*/  BRA `(.L_x_2825) ;  /* 0x0000085000007947 */ /* 0x000fea0003800000 */
.L_x_2836:
        /* <DEDUP_REMOVED lines=13> */
[----:B------:R0:W2:Y:S01]  /*17e0*/  F2F.F64.F32 R28, R0 ;  /* 0x00000000001c7310 */ /* 0x0000a20000201800 */
[----:B------:R-:W-:Y:S05]  /*17f0*/  BRA `(.L_x_2825) ;  /* 0x0000076000007947 */ /* 0x000fea0003800000 */
.L_x_2835:
[----:B------:R-:W2:Y:S02]  /*1800*/  LDG.E.U16 R0, [R4.64] ;  /* 0x0000002404007981 */ /* 0x000ea4000c1e1500 */
[----:B--2---:R-:W-:-:S05]  /*1810*/  PRMT R0, RZ, 0x5410, R0 ;  /* 0x00005410ff007816 */ /* 0x004fca0000000000 */
[----:B------:R-:W-:-:S04]  /*1820*/  FMUL.FTZ R0, R0, 1 ;  /* 0x3f80000000007820 */ /* 0x000fc80000410000 */
[----:B------:R0:W2:Y:S01]  /*1830*/  F2F.F64.F32 R28, R0 ;  /* 0x00000000001c7310 */ /* 0x0000a20000201800 */
[----:B------:R-:W-:Y:S05]  /*1840*/  BRA `(.L_x_2825) ;  /* 0x0000071000007947 */ /* 0x000fea0003800000 */
.L_x_2832:
        /* <DEDUP_REMOVED lines=9> */
[----:B--2---:R0:W2:Y:S01]  /*18e0*/  I2F.F64.U16 R28, R4 ;  /* 0x00000004001c7312 */ /* 0x0040a20000101800 */
[----:B------:R-:W-:Y:S05]  /*18f0*/  BRA `(.L_x_2825) ;  /* 0x0000066000007947 */ /* 0x000fea0003800000 */
.L_x_2839:
        /* <DEDUP_REMOVED lines=21> */
.L_x_2843:
[----:B------:R-:W-:Y:S05]  /*1a50*/  BSYNC B1 ;  /* 0x0000000000017941 */ /* 0x000fea0003800000 */
.L_x_2842:
[----:B------:R-:W-:Y:S01]  /*1a60*/  LEA R5, R0, 0x3b800000, 0x17 ;  /* 0x3b80000000057811 */ /* 0x000fe200078eb8ff */
[----:B------:R-:W-:-:S05]  /*1a70*/  IMAD.SHL.U32 R0, R3, 0x100000, RZ ;  /* 0x0010000003007824 */ /* 0x000fca00078e00ff */
[----:B------:R-:W-:Y:S02]  /*1a80*/  LOP3.LUT R0, R5, R0, R6, 0xfe, !PT ;  /* 0x0000000005007212 */ /* 0x000fe400078efe06 */
.L_x_2841:
[----:B------:R-:W-:Y:S05]  /*1a90*/  BSYNC B0 ;  /* 0x0000000000007941 */ /* 0x000fea0003800000 */
.L_x_2840:
[----:B------:R-:W-:-:S04]  /*1aa0*/  FMUL.FTZ R0, R0, 1 ;  /* 0x3f80000000007820 */ /* 0x000fc80000410000 */
[----:B------:R0:W2:Y:S01]  /*1ab0*/  F2F.F64.F32 R28, R0 ;  /* 0x00000000001c7310 */ /* 0x0000a20000201800 */
[----:B------:R-:W-:Y:S05]  /*1ac0*/  BRA `(.L_x_2825) ;  /* 0x0000049000007947 */ /* 0x000fea0003800000 */
.L_x_2838:
        /* <DEDUP_REMOVED lines=21> */
.L_x_2847:
[----:B------:R-:W-:Y:S05]  /*1c20*/  BSYNC B1 ;  /* 0x0000000000017941 */ /* 0x000fea0003800000 */
.L_x_2846:
[----:B------:R-:W-:Y:S01]  /*1c30*/  LEA R5, R0, 0x37800000, 0x17 ;  /* 0x3780000000057811 */ /* 0x000fe200078eb8ff */
[----:B------:R-:W-:-:S05]  /*1c40*/  IMAD.SHL.U32 R0, R3, 0x200000, RZ ;  /* 0x0020000003007824 */ /* 0x000fca00078e00ff */
[----:B------:R-:W-:Y:S02]  /*1c50*/  LOP3.LUT R0, R5, R0, R6, 0xfe, !PT ;  /* 0x0000000005007212 */ /* 0x000fe400078efe06 */
.L_x_2845:
[----:B------:R-:W-:Y:S05]  /*1c60*/  BSYNC B0 ;  /* 0x0000000000007941 */ /* 0x000fea0003800000 */
.L_x_2844:
[----:B------:R-:W-:-:S04]  /*1c70*/  FMUL.FTZ R0, R0, 1 ;  /* 0x3f80000000007820 */ /* 0x000fc80000410000 */
[----:B------:R0:W2:Y:S01]  /*1c80*/  F2F.F64.F32 R28, R0 ;  /* 0x00000000001c7310 */ /* 0x0000a20000201800 */
[----:B------:R-:W-:Y:S05]  /*1c90*/  BRA `(.L_x_2825) ;  /* 0x000002c000007947 */ /* 0x000fea0003800000 */
.L_x_2837:
        /* <DEDUP_REMOVED lines=14> */
.L_x_2851:
[----:B------:R-:W-:Y:S05]  /*1d80*/  BSYNC B0 ;  /* 0x0000000000007941 */ /* 0x000fea0003800000 */
.L_x_2850:
[----:B------:R-:W-:-:S04]  /*1d90*/  FMUL.FTZ R0, R0, 1 ;  /* 0x3f80000000007820 */ /* 0x000fc80000410000 */
[----:B------:R0:W2:Y:S01]  /*1da0*/  F2F.F64.F32 R28, R0 ;  /* 0x00000000001c7310 */ /* 0x0000a20000201800 */
[----:B------:R-:W-:Y:S05]  /*1db0*/  BRA `(.L_x_2825) ;  /* 0x000001a000007947 */ /* 0x000fea0003800000 */
.L_x_2824:
        /* <DEDUP_REMOVED lines=21> */
.L_x_2849:
[----:B------:R-:W2:Y:S02]  /*1f10*/  LDG.E.64 R28, [R4.64] ;  /* 0x00000024041c7981 */ /* 0x000ea4000c1e1b00 */
[----:B--2---:R-:W0:Y:S01]  /*1f20*/  I2F.F64.U64 R28, R28 ;  /* 0x0000001c001c7312 */ /* 0x004e220000301800 */
[----:B------:R-:W-:Y:S05]  /*1f30*/  BRA `(.L_x_2825) ;  /* 0x0000002000007947 */ /* 0x000fea0003800000 */
.L_x_2848:
[----:B------:R-:W2:Y:S02]  /*1f40*/  LDG.E R4, [R4.64] ;  /* 0x0000002404047981 */ /* 0x000ea4000c1e1900 */
[----:B--2---:R0:W2:Y:S02]  /*1f50*/  I2F.F64.U32 R28, R4 ;  /* 0x00000004001c7312 */ /* 0x0040a40000201800 */
.L_x_2825:
[----:B------:R-:W3:Y:S02]  /*1f60*/  S2R R33, SR_TID.X ;  /* 0x0000000000217919 */ /* 0x000ee40000002100 */
[----:B---3--:R-:W-:Y:S02]  /*1f70*/  IADD3 R33, R33, 0x80, RZ ;  /* 0x0000008021217810 */ /* 0x008fe40007ffe0ff */
.L_x_2787:
[----:B-1-3--:R-:W-:Y:S05]  /*1f80*/  BSYNC B6 ;  /* 0x0000000000067941 */ /* 0x00afea0003800000 */
.L_x_2786:
[----:B------:R-:W-:Y:S01]  /*1f90*/  ISETP.GE.AND P0, PT, R33, R2, PT ;  /* 0x000000022100720c */ /* 0x000fe20003f06270 */
[----:B------:R-:W-:Y:S01]  /*1fa0*/  BSSY B6, `(.L_x_2852) ;  /* 0x00001eb000067945 */ /* 0x000fe20003800000 */
[----:B------:R-:W-:-:S11]  /*1fb0*/  CS2R R26, SRZ ;  /* 0x00000000001a7805 */ /* 0x000fd6000001ff00 */
[----:B------:R-:W-:Y:S05]  /*1fc0*/  @P0 BRA `(.L_x_2853) ;  /* 0x00001e8000000947 */ /* 0x000fea0003800000 */
        /* <DEDUP_REMOVED lines=16> */
[----:B---3--:R0:W1:Y:S01]  /*20d0*/  I2F.F64.S16 R34, R4 ;  /* 0x0000000400227312 */ /* 0x0080620000101c00 */
[----:B------:R-:W-:Y:S05]  /*20e0*/  BRA `(.L_x_2859) ;  /* 0x00000e2000007947 */ /* 0x000fea0003800000 */
.L_x_2857:
[----:B------:R-:W3:Y:S02]  /*20f0*/  LDG.E.U8 R4, [R4.64] ;  /* 0x0000002404047981 */ /* 0x000ee4000c1e1100 */
[----:B---3--:R0:W1:Y:S01]  /*2100*/  I2F.F64.U16 R34, R4 ;  /* 0x0000000400227312 */ /* 0x0080620000101800 */
[----:B------:R-:W-:Y:S05]  /*2110*/  BRA `(.L_x_2859) ;  /* 0x00000df000007947 */ /* 0x000fea0003800000 */
.L_x_2856:
[----:B------:R-:W-:-:S13]  /*2120*/  ISETP.NE.AND P0, PT, R0, 0x2, PT ;  /* 0x000000020000780c */ /* 0x000fda0003f05270 */
[----:B------:R-:W-:Y:S05]  /*2130*/  @!P0 BRA `(.L_x_2860) ;  /* 0x000000a000008947 */ /* 0x000fea0003800000 */
[----:B------:R-:W-:-:S13]  /*2140*/  ISETP.NE.AND P0, PT, R0, 0x3, PT ;  /* 0x000000030000780c */ /* 0x000fda0003f05270 */
[----:B------:R-:W-:Y:S05]  /*2150*/  @!P0 BRA `(.L_x_2861) ;  /* 0x0000005000008947 */ /* 0x000fea0003800000 */
[----:B------:R-:W-:-:S13]  /*2160*/  ISETP.NE.AND P0, PT, R0, 0x4, PT ;  /* 0x000000040000780c */ /* 0x000fda0003f05270 */
[----:B------:R-:W-:Y:S05]  /*2170*/  @P0 BRA `(.L_x_2858) ;  /* 0x00000bf000000947 */ /* 0x000fea0003800000 */
[----:B------:R-:W3:Y:S02]  /*2180*/  LDG.E.64 R34, [R4.64] ;  /* 0x0000002404227981 */ /* 0x000ee4000c1e1b00 */
[----:B---3--:R-:W0:Y:S01]  /*2190*/  I2F.F64.S64 R34, R34 ;  /* 0x0000002200227312 */ /* 0x008e220000301c00 */
[----:B------:R-:W-:Y:S05]  /*21a0*/  BRA `(.L_x_2859) ;  /* 0x00000d6000007947 */ /* 0x000fea0003800000 */
.L_x_2861:
[----:B------:R-:W3:Y:S02]  /*21b0*/  LDG.E R4, [R4.64] ;  /* 0x0000002404047981 */ /* 0x000ee4000c1e1900 */
[----:B---3--:R0:W1:Y:S01]  /*21c0*/  I2F.F64 R34, R4 ;  /* 0x0000000400227312 */ /* 0x0080620000201c00 */
[----:B------:R-:W-:Y:S05]  /*21d0*/  BRA `(.L_x_2859) ;  /* 0x00000d3000007947 */ /* 0x000fea0003800000 */
.L_x_2860:
[----:B------:R-:W3:Y:S02]  /*21e0*/  LDG.E.U16 R4, [R4.64] ;  /* 0x0000002404047981 */ /* 0x000ee4000c1e1500 */
[----:B---3--:R0:W1:Y:S01]  /*21f0*/  I2F.F64.S16 R34, R4 ;  /* 0x0000000400227312 */ /* 0x0080620000101c00 */
[----:B------:R-:W-:Y:S05]  /*2200*/  BRA `(.L_x_2859) ;  /* 0x00000d0000007947 */ /* 0x000fea0003800000 */
.L_x_2855:
[----:B------:R-:W-:-:S13]  /*2210*/  ISETP.GT.AND P0, PT, R0, 0x6, PT ;  /* 0x000000060000780c */ /* 0x000fda0003f04270 */
[----:B------:R-:W-:Y:S05]  /*2220*/  @P0 BRA `(.L_x_2862) ;  /* 0x000000d000000947 */ /* 0x000fea0003800000 */
[----:B------:R-:W-:-:S13]  /*2230*/  ISETP.NE.AND P0, PT, R0, 0x5, PT ;  /* 0x000000050000780c */ /* 0x000fda0003f05270 */
[----:B------:R-:W-:Y:S05]  /*2240*/  @!P0 BRA `(.L_x_2863) ;  /* 0x0000006000008947 */ /* 0x000fea0003800000 */
[----:B------:R-:W-:-:S13]  /*2250*/  ISETP.NE.AND P0, PT, R0, 0x6, PT ;  /* 0x000000060000780c */ /* 0x000fda0003f05270 */
[----:B------:R-:W-:Y:S05]  /*2260*/  @P0 BRA `(.L_x_2858) ;  /* 0x00000b0000000947 */ /* 0x000fea0003800000 */
[----:B------:R-:W3:Y:S02]  /*2270*/  LDG.E R34, [R4.64] ;  /* 0x0000002404227981 */ /* 0x000ee4000c1e1900 */
[----:B---3--:R-:W-:-:S06]  /*2280*/  FMUL.FTZ R34, R34, 1 ;  /* 0x3f80000022227820 */ /* 0x008fcc0000410000 */
[----:B------:R-:W0:Y:S01]  /*2290*/  F2F.F64.F32 R34, R34 ;  /* 0x0000002200227310 */ /* 0x000e220000201800 */
[----:B------:R-:W-:Y:S05]  /*22a0*/  BRA `(.L_x_2859) ;  /* 0x00000c6000007947 */ /* 0x000fea0003800000 */
.L_x_2863:
[----:B------:R-:W3:Y:S02]  /*22b0*/  LDG.E.U16 R0, [R4.64] ;  /* 0x0000002404007981 */ /* 0x000ee4000c1e1500 */
[----:B---3--:R-:W-:-:S05]  /*22c0*/  HADD2.F32 R0, -RZ, R0.H0_H0 ;  /* 0x20000000ff007230 */ /* 0x008fca0000004100 */
[----:B------:R-:W-:-:S04]  /*22d0*/  FMUL.FTZ R0, R0, 1 ;  /* 0x3f80000000007820 */ /* 0x000fc80000410000 */
[----:B------:R0:W1:Y:S01]  /*22e0*/  F2F.F64.F32 R34, R0 ;  /* 0x0000000000227310 */ /* 0x0000620000201800 */
[----:B------:R-:W-:Y:S05]  /*22f0*/  BRA `(.L_x_2859) ;  /* 0x00000c1000007947 */ /* 0x000fea0003800000 */
.L_x_2862:
[----:B------:R-:W-:-:S13]  /*2300*/  ISETP.NE.AND P0, PT, R0, 0x7, PT ;  /* 0x000000070000780c */ /* 0x000fda0003f05270 */
[----:B------:R-:W-:Y:S05]  /*2310*/  @!P0 BRA `(.L_x_2864) ;  /* 0x000000d000008947 */ /* 0x000fea0003800000 */
        /* <DEDUP_REMOVED lines=8> */
.L_x_2865:
[----:B------:R-:W3:Y:S02]  /*23a0*/  LDG.E.U16 R4, [R4.64] ;  /* 0x0000002404047981 */ /* 0x000ee4000c1e1500 */
[----:B---3--:R-:W-:-:S05]  /*23b0*/  HADD2.F32 R0, -RZ, R4.H0_H0 ;  /* 0x20000004ff007230 */ /* 0x008fca0000004100 */
[----:B------:R-:W-:-:S04]  /*23c0*/  FMUL.FTZ R0, R0, 1 ;  /* 0x3f80000000007820 */ /* 0x000fc80000410000 */
[----:B------:R0:W1:Y:S01]  /*23d0*/  F2F.F64.F32 R34, R0 ;  /* 0x0000000000227310 */ /* 0x0000620000201800 */
[----:B------:R-:W-:Y:S05]  /*23e0*/  BRA `(.L_x_2859) ;  /* 0x00000b2000007947 */ /* 0x000fea0003800000 */
.L_x_2864:
[----:B------:R0:W5:Y:S01]  /*23f0*/  LDG.E.64 R34, [R4.64] ;  /* 0x0000002404227981 */ /* 0x000162000c1e1b00 */
[----:B------:R-:W-:Y:S05]  /*2400*/  BRA `(.L_x_2859) ;  /* 0x00000b0000007947 */ /* 0x000fea0003800000 */
.L_x_2854:
        /* <DEDUP_REMOVED lines=8> */
[----:B------:R-:W3:Y:S01]  /*2490*/  LDG.E.U8 R4, [R4.64] ;  /* 0x0000002404047981 */ /* 0x000ee2000c1e1100 */
[----:B------:R-:W-:Y:S01]  /*24a0*/  IMAD.MOV.U32 R34, RZ, RZ, RZ ;  /* 0x000000ffff227224 */ /* 0x000fe200078e00ff */
[----:B---3--:R-:W-:-:S04]  /*24b0*/  ISETP.NE.AND P0, PT, R4, RZ, PT ;  /* 0x000000ff0400720c */ /* 0x008fc80003f05270 */
[----:B------:R-:W-:Y:S01]  /*24c0*/  FSEL R35, RZ, 1.875, !P0 ;  /* 0x3ff00000ff237808 */ /* 0x000fe20004000000 */
[----:B------:R-:W-:Y:S05]  /*24d0*/  BRA `(.L_x_2859) ;  /* 0x00000a3000007947 */ /* 0x000fea0003800000 */
.L_x_2868:
[----:B------:R0:W5:Y:S01]  /*24e0*/  LDG.E.64 R34, [R4.64] ;  /* 0x0000002404227981 */ /* 0x000162000c1e1b00 */
[----:B------:R-:W-:Y:S05]  /*24f0*/  BRA `(.L_x_2859) ;  /* 0x00000a1000007947 */ /* 0x000fea0003800000 */
.L_x_2867:
        /* <DEDUP_REMOVED lines=28> */
.L_x_2870:
        /* <DEDUP_REMOVED lines=15> */
.L_x_2869:
[----:B------:R-:W3:Y:S02]  /*27b0*/  LDG.E.U16 R0, [R4.64] ;  /* 0x0000002404007981 */ /* 0x000ee4000c1e1500 */
[----:B---3--:R-:W-:-:S05]  /*27c0*/  PRMT R0, RZ, 0x5410, R0 ;  /* 0x00005410ff007816 */ /* 0x008fca0000000000 */
[----:B------:R-:W-:-:S04]  /*27d0*/  FMUL.FTZ R0, R0, 1 ;  /* 0x3f80000000007820 */ /* 0x000fc80000410000 */
[----:B------:R0:W1:Y:S01]  /*27e0*/  F2F.F64.F32 R34, R0 ;  /* 0x0000000000227310 */ /* 0x0000620000201800 */
[----:B------:R-:W-:Y:S05]  /*27f0*/  BRA `(.L_x_2859) ;  /* 0x0000071000007947 */ /* 0x000fea0003800000 */
.L_x_2866:
        /* <DEDUP_REMOVED lines=9> */
[----:B---3--:R0:W1:Y:S01]  /*2890*/  I2F.F64.U16 R34, R4 ;  /* 0x0000000400227312 */ /* 0x0080620000101800 */
[----:B------:R-:W-:Y:S05]  /*28a0*/  BRA `(.L_x_2859) ;  /* 0x0000066000007947 */ /* 0x000fea0003800000 */
.L_x_2873:
[----:B------:R-:W3:Y:S01]  /*28b0*/  LDG.E.U8 R3, [R4.64] ;  /* 0x0000002404037981 */ /* 0x000ee2000c1e1100 */
[----:B------:R-:W-:Y:S01]  /*28c0*/  BSSY B0, `(.L_x_2874) ;  /* 0x0000018000007945 */ /* 0x000fe20003800000 */
        /* <DEDUP_REMOVED lines=19> */
.L_x_2877:
[----:B------:R-:W-:Y:S05]  /*2a00*/  BSYNC B1 ;  /* 0x0000000000017941 */ /* 0x000fea0003800000 */
.L_x_2876:
[----:B------:R-:W-:Y:S01]  /*2a10*/  LEA R5, R0, 0x3b800000, 0x17 ;  /* 0x3b80000000057811 */ /* 0x000fe200078eb8ff */
[----:B------:R-:W-:-:S05]  /*2a20*/  IMAD.SHL.U32 R0, R3, 0x100000, RZ ;  /* 0x0010000003007824 */ /* 0x000fca00078e00ff */
[----:B------:R-:W-:Y:S02]  /*2a30*/  LOP3.LUT R0, R5, R0, R6, 0xfe, !PT ;  /* 0x0000000005007212 */ /* 0x000fe400078efe06 */
.L_x_2875:
[----:B------:R-:W-:Y:S05]  /*2a40*/  BSYNC B0 ;  /* 0x0000000000007941 */ /* 0x000fea0003800000 */
.L_x_2874:
[----:B------:R-:W-:-:S04]  /*2a50*/  FMUL.FTZ R0, R0, 1 ;  /* 0x3f80000000007820 */ /* 0x000fc80000410000 */
[----:B------:R0:W1:Y:S01]  /*2a60*/  F2F.F64.F32 R34, R0 ;  /* 0x0000000000227310 */ /* 0x0000620000201800 */
[----:B------:R-:W-:Y:S05]  /*2a70*/  BRA `(.L_x_2859) ;  /* 0x0000049000007947 */ /* 0x000fea0003800000 */
.L_x_2872:
        /* <DEDUP_REMOVED lines=21> */
.L_x_2881:
[----:B------:R-:W-:Y:S05]  /*2bd0*/  BSYNC B1 ;  /* 0x0000000000017941 */ /* 0x000fea0003800000 */
.L_x_2880:
[----:B------:R-:W-:Y:S01]  /*2be0*/  LEA R5, R0, 0x37800000, 0x17 ;  /* 0x3780000000057811 */ /* 0x000fe200078eb8ff */
[----:B------:R-:W-:-:S05]  /*2bf0*/  IMAD.SHL.U32 R0, R3, 0x200000, RZ ;  /* 0x0020000003007824 */ /* 0x000fca00078e00ff */
[----:B------:R-:W-:Y:S02]  /*2c00*/  LOP3.LUT R0, R5, R0, R6, 0xfe, !PT ;  /* 0x0000000005007212 */ /* 0x000fe400078efe06 */
.L_x_2879:
[----:B------:R-:W-:Y:S05]  /*2c10*/  BSYNC B0 ;  /* 0x0000000000007941 */ /* 0x000fea0003800000 */
.L_x_2878:
[----:B------:R-:W-:-:S04]  /*2c20*/  FMUL.FTZ R0, R0, 1 ;  /* 0x3f80000000007820 */ /* 0x000fc80000410000 */
[----:B------:R0:W1:Y:S01]  /*2c30*/  F2F.F64.F32 R34, R0 ;  /* 0x0000000000227310 */ /* 0x0000620000201800 */
[----:B------:R-:W-:Y:S05]  /*2c40*/  BRA `(.L_x_2859) ;  /* 0x000002c000007947 */ /* 0x000fea0003800000 */
.L_x_2871:
[----:B------:R-:W-:-:S13]  /*2c50*/  ISETP.NE.AND P0, PT, R0, 0x1c, PT ;  /* 0x0000001c0000780c */ /* 0x000fda0003f05270 */
[----:B------:R-:W-:Y:S05]  /*2c60*/  @!P0 BRA `(.L_x_2882) ;  /* 0x0000028000008947 */ /* 0x000fea0003800000 */
[----:B------:R-:W-:-:S13]  /*2c70*/  ISETP.NE.AND P0, PT, R0, 0x1d, PT ;  /* 0x0000001d0000780c */ /* 0x000fda0003f05270 */
[----:B------:R-:W-:Y:S05]  /*2c80*/  @!P0 BRA `(.L_x_2883) ;  /* 0x0000023000008947 */ /* 0x000fea0003800000 */
[----:B------:R-:W-:-:S13]  /*2c90*/  ISETP.NE.AND P0, PT, R0, 0x2c, PT ;  /* 0x0000002c0000780c */ /* 0x000fda0003f05270 */
[----:B------:R-:W-:Y:S05]  /*2ca0*/  @P0 BRA `(.L_x_2858) ;  /* 0x000000c000000947 */ /* 0x000fea0003800000 */
[----:B------:R-:W3:Y:S01]  /*2cb0*/  LDG.E.U8 R4, [R4.64] ;  /* 0x0000002404047981 */ /* 0x000ee2000c1e1100 */
[----:B------:R-:W-:Y:S01]  /*2cc0*/  BSSY B0, `(.L_x_2884) ;  /* 0x0000007000007945 */ /* 0x000fe20003800000 */
[----:B------:R-:W-:Y:S01]  /*2cd0*/  IMAD.MOV.U32 R0, RZ, RZ, 0x400000 ;  /* 0x00400000ff007424 */ /* 0x000fe200078e00ff */
[----:B---3--:R-:W-:-:S13]  /*2ce0*/  ISETP.NE.AND P0, PT, R4, RZ, PT ;  /* 0x000000ff0400720c */ /* 0x008fda0003f05270 */
[----:B------:R-:W-:Y:S05]  /*2cf0*/  @!P0 BRA `(.L_x_2885) ;  /* 0x0000003000008947 */ /* 0x000fea0003800000 */
[----:B------:R-:W-:-:S13]  /*2d00*/  ISETP.NE.AND P0, PT, R4, 0xff, PT ;  /* 0x000000ff0400780c */ /* 0x000fda0003f05270 */
[----:B------:R-:W-:Y:S02]  /*2d10*/  @!P0 IMAD.MOV.U32 R0, RZ, RZ, 0x7f800001 ;  /* 0x7f800001ff008424 */ /* 0x000fe400078e00ff */
[----:B------:R-:W-:Y:S02]  /*2d20*/  @P0 IMAD.SHL.U32 R0, R4, 0x800000, RZ ;  /* 0x0080000004000824 */ /* 0x000fe400078e00ff */
.L_x_2885:
[----:B------:R-:W-:Y:S05]  /*2d30*/  BSYNC B0 ;  /* 0x0000000000007941 */ /* 0x000fea0003800000 */
.L_x_2884:
[----:B------:R-:W-:-:S04]  /*2d40*/  FMUL.FTZ R0, R0, 1 ;  /* 0x3f80000000007820 */ /* 0x000fc80000410000 */
[----:B------:R0:W1:Y:S01]  /*2d50*/  F2F.F64.F32 R34, R0 ;  /* 0x0000000000227310 */ /* 0x0000620000201800 */
[----:B------:R-:W-:Y:S05]  /*2d60*/  BRA `(.L_x_2859) ;  /* 0x000001a000007947 */ /* 0x000fea0003800000 */
.L_x_2858:
        /* <DEDUP_REMOVED lines=18> */
[----:B0-2--5:R-:W-:Y:S05]  /*2e90*/  CALL.ABS.NOINC R14 ;  /* 0x000000000e007343 */ /* 0x025fea0003c00000 */
[----:B------:R-:W-:Y:S01]  /*2ea0*/  CS2R R34, SRZ ;  /* 0x0000000000227805 */ /* 0x000fe2000001ff00 */
[----:B------:R-:W-:Y:S05]  /*2eb0*/  BRA `(.L_x_2859) ;  /* 0x0000005000007947 */ /* 0x000fea0003800000 */
.L_x_2883:
[----:B------:R-:W3:Y:S02]  /*2ec0*/  LDG.E.64 R34, [R4.64] ;  /* 0x0000002404227981 */ /* 0x000ee4000c1e1b00 */
[----:B---3--:R-:W0:Y:S01]  /*2ed0*/  I2F.F64.U64 R34, R34 ;  /* 0x0000002200227312 */ /* 0x008e220000301800 */
[----:B------:R-:W-:Y:S05]  /*2ee0*/  BRA `(.L_x_2859) ;  /* 0x0000002000007947 */ /* 0x000fea0003800000 */
.L_x_2882:
[----:B------:R-:W3:Y:S02]  /*2ef0*/  LDG.E R4, [R4.64] ;  /* 0x0000002404047981 */ /* 0x000ee4000c1e1900 */
[----:B---3--:R0:W1:Y:S02]  /*2f00*/  I2F.F64.U32 R34, R4 ;  /* 0x0000000400227312 */ /* 0x0080640000201800 */
.L_x_2859:
        /* <DEDUP_REMOVED lines=15> */
[----:B---3--:R0:W3:Y:S01]  /*3000*/  I2F.F64.S16 R26, R4 ;  /* 0x00000004001a7312 */ /* 0x0080e20000101c00 */
[----:B------:R-:W-:Y:S05]  /*3010*/  BRA `(.L_x_2891) ;  /* 0x00000e2000007947 */ /* 0x000fea0003800000 */
.L_x_2889:
[----:B------:R-:W3:Y:S02]  /*3020*/  LDG.E.U8 R4, [R4.64] ;  /* 0x0000002404047981 */ /* 0x000ee4000c1e1100 */
[----:B---3--:R0:W3:Y:S01]  /*3030*/  I2F.F64.U16 R26, R4 ;  /* 0x00000004001a7312 */ /* 0x0080e20000101800 */
[----:B------:R-:W-:Y:S05]  /*3040*/  BRA `(.L_x_2891) ;  /* 0x00000df000007947 */ /* 0x000fea0003800000 */
.L_x_2888:
        /* <DEDUP_REMOVED lines=9> */
.L_x_2893:
[----:B------:R-:W3:Y:S02]  /*30e0*/  LDG.E R4, [R4.64] ;  /* 0x0000002404047981 */ /* 0x000ee4000c1e1900 */
[----:B---3--:R0:W3:Y:S01]  /*30f0*/  I2F.F64 R26, R4 ;  /* 0x00000004001a7312 */ /* 0x0080e20000201c00 */
[----:B------:R-:W-:Y:S05]  /*3100*/  BRA `(.L_x_2891) ;  /* 0x00000d3000007947 */ /* 0x000fea0003800000 */
.L_x_2892:
[----:B------:R-:W3:Y:S02]  /*3110*/  LDG.E.U16 R4, [R4.64] ;  /* 0x0000002404047981 */ /* 0x000ee4000c1e1500 */
[----:B---3--:R0:W3:Y:S01]  /*3120*/  I2F.F64.S16 R26, R4 ;  /* 0x00000004001a7312 */ /* 0x0080e20000101c00 */
[----:B------:R-:W-:Y:S05]  /*3130*/  BRA `(.L_x_2891) ;  /* 0x00000d0000007947 */ /* 0x000fea0003800000 */
.L_x_2887:
        /* <DEDUP_REMOVED lines=10> */
.L_x_2895:
[----:B------:R-:W3:Y:S02]  /*31e0*/  LDG.E.U16 R0, [R4.64] ;  /* 0x0000002404007981 */ /* 0x000ee4000c1e1500 */
[----:B---3--:R-:W-:-:S05]  /*31f0*/  HADD2.F32 R0, -RZ, R0.H0_H0 ;  /* 0x20000000ff007230 */ /* 0x008fca0000004100 */
[----:B------:R-:W-:-:S04]  /*3200*/  FMUL.FTZ R0, R0, 1 ;  /* 0x3f80000000007820 */ /* 0x000fc80000410000 */
[----:B------:R0:W3:Y:S01]  /*3210*/  F2F.F64.F32 R26, R0 ;  /* 0x00000000001a7310 */ /* 0x0000e20000201800 */
[----:B------:R-:W-:Y:S05]  /*3220*/  BRA `(.L_x_2891) ;  /* 0x00000c1000007947 */ /* 0x000fea0003800000 */
.L_x_2894:
        /* <DEDUP_REMOVED lines=10> */
.L_x_2897:
[----:B------:R-:W3:Y:S02]  /*32d0*/  LDG.E.U16 R4, [R4.64] ;  /* 0x0000002404047981 */ /* 0x000ee4000c1e1500 */
[----:B---3--:R-:W-:-:S05]  /*32e0*/  HADD2.F32 R0, -RZ, R4.H0_H0 ;  /* 0x20000004ff007230 */ /* 0x008fca0000004100 */
[----:B------:R-:W-:-:S04]  /*32f0*/  FMUL.FTZ R0, R0, 1 ;  /* 0x3f80000000007820 */ /* 0x000fc80000410000 */
[----:B------:R0:W3:Y:S01]  /*3300*/  F2F.F64.F32 R26, R0 ;  /* 0x00000000001a7310 */ /* 0x0000e20000201800 */
[----:B------:R-:W-:Y:S05]  /*3310*/  BRA `(.L_x_2891) ;  /* 0x00000b2000007947 */ /* 0x000fea0003800000 */
.L_x_2896:
[----:B------:R0:W5:Y:S01]  /*3320*/  LDG.E.64 R26, [R4.64] ;  /* 0x00000024041a7981 */ /* 0x000162000c1e1b00 */
[----:B------:R-:W-:Y:S05]  /*3330*/  BRA `(.L_x_2891) ;  /* 0x00000b0000007947 */ /* 0x000fea0003800000 */
.L_x_2886:
        /* <DEDUP_REMOVED lines=13> */
.L_x_2900:
[----:B------:R0:W5:Y:S01]  /*3410*/  LDG.E.64 R26, [R4.64] ;  /* 0x00000024041a7981 */ /* 0x000162000c1e1b00 */
[----:B------:R-:W-:Y:S05]  /*3420*/  BRA `(.L_x_2891) ;  /* 0x00000a1000007947 */ /* 0x000fea0003800000 */
.L_x_2899:
        /* <DEDUP_REMOVED lines=26> */
[----:B------:R0:W3:Y:S01]  /*35d0*/  F2F.F64.F32 R26, R7 ;  /* 0x00000007001a7310 */ /* 0x0000e20000201800 */
[----:B------:R-:W-:Y:S05]  /*35e0*/  BRA `(.L_x_2891) ;  /* 0x0000085000007947 */ /* 0x000fea0003800000 */
.L_x_2902:
        /* <DEDUP_REMOVED lines=13> */
[----:B------:R0:W3:Y:S01]  /*36c0*/  F2F.F64.F32 R26, R0 ;  /* 0x00000000001a7310 */ /* 0x0000e20000201800 */
[----:B------:R-:W-:Y:S05]  /*36d0*/  BRA `(.L_x_2891) ;  /* 0x0000076000007947 */ /* 0x000fea0003800000 */
.L_x_2901:
[----:B------:R-:W3:Y:S02]  /*36e0*/  LDG.E.U16 R0, [R4.64] ;  /* 0x0000002404007981 */ /* 0x000ee4000c1e1500 */
[----:B---3--:R-:W-:-:S05]  /*36f0*/  PRMT R0, RZ, 0x5410, R0 ;  /* 0x00005410ff007816 */ /* 0x008fca0000000000 */
[----:B------:R-:W-:-:S04]  /*3700*/  FMUL.FTZ R0, R0, 1 ;  /* 0x3f80000000007820 */ /* 0x000fc80000410000 */
[----:B------:R0:W3:Y:S01]  /*3710*/  F2F.F64.F32 R26, R0 ;  /* 0x00000000001a7310 */ /* 0x0000e20000201800 */
[----:B------:R-:W-:Y:S05]  /*3720*/  BRA `(.L_x_2891) ;  /* 0x0000071000007947 */ /* 0x000fea0003800000 */
.L_x_2898:
        /* <DEDUP_REMOVED lines=9> */
[----:B---3--:R0:W3:Y:S01]  /*37c0*/  I2F.F64.U16 R26, R4 ;  /* 0x00000004001a7312 */ /* 0x0080e20000101800 */
[----:B------:R-:W-:Y:S05]  /*37d0*/  BRA `(.L_x_2891) ;  /* 0x0000066000007947 */ /* 0x000fea0003800000 */
.L_x_2905:
        /* <DEDUP_REMOVED lines=21> */
.L_x_2909:
[----:B------:R-:W-:Y:S05]  /*3930*/  BSYNC B1 ;  /* 0x0000000000017941 */ /* 0x000fea0003800000 */
.L_x_2908:
[----:B------:R-:W-:Y:S01]  /*3940*/  LEA R5, R0, 0x3b800000, 0x17 ;  /* 0x3b80000000057811 */ /* 0x000fe200078eb8ff */
[----:B------:R-:W-:-:S05]  /*3950*/  IMAD.SHL.U32 R0, R3, 0x100000, RZ ;  /* 0x0010000003007824 */ /* 0x000fca00078e00ff */
[----:B------:R-:W-:Y:S02]  /*3960*/  LOP3.LUT R0, R5, R0, R6, 0xfe, !PT ;  /* 0x0000000005007212 */ /* 0x000fe400078efe06 */
.L_x_2907:
[----:B------:R-:W-:Y:S05]  /*3970*/  BSYNC B0 ;  /* 0x0000000000007941 */ /* 0x000fea0003800000 */
.L_x_2906:
[----:B------:R-:W-:-:S04]  /*3980*/  FMUL.FTZ R0, R0, 1 ;  /* 0x3f80000000007820 */ /* 0x000fc80000410000 */
[----:B------:R0:W3:Y:S01]  /*3990*/  F2F.F64.F32 R26, R0 ;  /* 0x00000000001a7310 */ /* 0x0000e20000201800 */
[----:B------:R-:W-:Y:S05]  /*39a0*/  BRA `(.L_x_2891) ;  /* 0x0000049000007947 */ /* 0x000fea0003800000 */
.L_x_2904:
        /* <DEDUP_REMOVED lines=21> */
.L_x_2913:
[----:B------:R-:W-:Y:S05]  /*3b00*/  BSYNC B1 ;  /* 0x0000000000017941 */ /* 0x000fea0003800000 */
.L_x_2912:
[----:B------:R-:W-:Y:S01]  /*3b10*/  LEA R5, R0, 0x37800000, 0x17 ;  /* 0x3780000000057811 */ /* 0x000fe200078eb8ff */
[----:B------:R-:W-:-:S05]  /*3b20*/  IMAD.SHL.U32 R0, R3, 0x200000, RZ ;  /* 0x0020000003007824 */ /* 0x000fca00078e00ff */
[----:B------:R-:W-:Y:S02]  /*3b30*/  LOP3.LUT R0, R5, R0, R6, 0xfe, !PT ;  /* 0x0000000005007212 */ /* 0x000fe400078efe06 */
.L_x_2911:
[----:B------:R-:W-:Y:S05]  /*3b40*/  BSYNC B0 ;  /* 0x0000000000007941 */ /* 0x000fea0003800000 */
.L_x_2910:
[----:B------:R-:W-:-:S04]  /*3b50*/  FMUL.FTZ R0, R0, 1 ;  /* 0x3f80000000007820 */ /* 0x000fc80000410000 */
[----:B------:R0:W3:Y:S01]  /*3b60*/  F2F.F64.F32 R26, R0 ;  /* 0x00000000001a7310 */ /* 0x0000e20000201800 */
[----:B------:R-:W-:Y:S05]  /*3b70*/  BRA `(.L_x_2891) ;  /* 0x000002c000007947 */ /* 0x000fea0003800000 */
.L_x_2903:
        /* <DEDUP_REMOVED lines=14> */
.L_x_2917:
[----:B------:R-:W-:Y:S05]  /*3c60*/  BSYNC B0 ;  /* 0x0000000000007941 */ /* 0x000fea0003800000 */
.L_x_2916:
[----:B------:R-:W-:-:S04]  /*3c70*/  FMUL.FTZ R0, R0, 1 ;  /* 0x3f80000000007820 */ /* 0x000fc80000410000 */
[----:B------:R0:W3:Y:S01]  /*3c80*/  F2F.F64.F32 R26, R0 ;  /* 0x00000000001a7310 */ /* 0x0000e20000201800 */
[----:B------:R-:W-:Y:S05]  /*3c90*/  BRA `(.L_x_2891) ;  /* 0x000001a000007947 */ /* 0x000fea0003800000 */
.L_x_2890:
        /* <DEDUP_REMOVED lines=18> */
[----:B012--5:R-:W-:Y:S05]  /*3dc0*/  CALL.ABS.NOINC R14 ;  /* 0x000000000e007343 */ /* 0x027fea0003c00000 */
[----:B------:R-:W-:Y:S01]  /*3dd0*/  CS2R R26, SRZ ;  /* 0x00000000001a7805 */ /* 0x000fe2000001ff00 */
[----:B------:R-:W-:Y:S05]  /*3de0*/  BRA `(.L_x_2891) ;  /* 0x0000005000007947 */ /* 0x000fea0003800000 */
.L_x_2915:
[----:B------:R-:W3:Y:S02]  /*3df0*/  LDG.E.64 R26, [R4.64] ;  /* 0x00000024041a7981 */ /* 0x000ee4000c1e1b00 */
[----:B---3--:R-:W0:Y:S01]  /*3e00*/  I2F.F64.U64 R26, R26 ;  /* 0x0000001a001a7312 */ /* 0x008e220000301800 */
[----:B------:R-:W-:Y:S05]  /*3e10*/  BRA `(.L_x_2891) ;  /* 0x0000002000007947 */ /* 0x000fea0003800000 */
.L_x_2914:
[----:B------:R-:W3:Y:S02]  /*3e20*/  LDG.E R4, [R4.64] ;  /* 0x0000002404047981 */ /* 0x000ee4000c1e1900 */
[----:B---3--:R0:W3:Y:S02]  /*3e30*/  I2F.F64.U32 R26, R4 ;  /* 0x00000004001a7312 */ /* 0x0080e40000201800 */
.L_x_2891:
[----:B------:R-:W-:-:S03]  /*3e40*/  IADD3 R33, R33, 0x80, RZ ;  /* 0x0000008021217810 */ /* 0x000fc60007ffe0ff */
.L_x_2853:
[----:B------:R-:W-:Y:S05]  /*3e50*/  BSYNC B6 ;  /* 0x0000000000067941 */ /* 0x000fea0003800000 */
.L_x_2852:
[----:B------:R-:W-:Y:S01]  /*3e60*/  ISETP.GE.AND P0, PT, R33, R2, PT ;  /* 0x000000022100720c */ /* 0x000fe20003f06270 */
[----:B------:R-:W-:Y:S01]  /*3e70*/  BSSY B6, `(.L_x_2918) ;  /* 0x00001ed000067945 */ /* 0x000fe20003800000 */
[----:B------:R-:W-:Y:S01]  /*3e80*/  CS2R R24, SRZ ;  /* 0x0000000000187805 */ /* 0x000fe2000001ff00 */
[----:B------:R-:W-:Y:S01]  /*3e90*/  CS2R R22, SRZ ;  /* 0x0000000000167805 */ /* 0x000fe2000001ff00 */
[----:B------:R-:W-:-:S09]  /*3ea0*/  CS2R R16, SRZ ;  /* 0x0000000000107805 */ /* 0x000fd2000001ff00 */
        /* <DEDUP_REMOVED lines=17> */
[----:B----4-:R0:W4:Y:S01]  /*3fc0*/  I2F.F64.S16 R22, R4 ;  /* 0x0000000400167312 */ /* 0x0101220000101c00 */
[----:B------:R-:W-:Y:S05]  /*3fd0*/  BRA `(.L_x_2925) ;  /* 0x00000e2000007947 */ /* 0x000fea0003800000 */
.L_x_2923:
[----:B------:R-:W4:Y:S02]  /*3fe0*/  LDG.E.U8 R4, [R4.64] ;  /* 0x0000002404047981 */ /* 0x000f24000c1e1100 */
[----:B----4-:R0:W4:Y:S01]  /*3ff0*/  I2F.F64.U16 R22, R4 ;  /* 0x0000000400167312 */ /* 0x0101220000101800 */
[----:B------:R-:W-:Y:S05]  /*4000*/  BRA `(.L_x_2925) ;  /* 0x00000df000007947 */ /* 0x000fea0003800000 */
.L_x_2922:
[----:B------:R-:W-:-:S13]  /*4010*/  ISETP.NE.AND P0, PT, R0, 0x2, PT ;  /* 0x000000020000780c */ /* 0x000fda0003f05270 */
[----:B------:R-:W-:Y:S05]  /*4020*/  @!P0 BRA `(.L_x_2926) ;  /* 0x000000a000008947 */ /* 0x000fea0003800000 */
[----:B------:R-:W-:-:S13]  /*4030*/  ISETP.NE.AND P0, PT, R0, 0x3, PT ;  /* 0x000000030000780c */ /* 0x000fda0003f05270 */
[----:B------:R-:W-:Y:S05]  /*4040*/  @!P0 BRA `(.L_x_2927) ;  /* 0x0000005000008947 */ /* 0x000fea0003800000 */
[----:B------:R-:W-:-:S13]  /*4050*/  ISETP.NE.AND P0, PT, R0, 0x4, PT ;  /* 0x000000040000780c */ /* 0x000fda0003f05270 */
[----:B------:R-:W-:Y:S05]  /*4060*/  @P0 BRA `(.L_x_2924) ;  /* 0x00000bf000000947 */ /* 0x000fea0003800000 */
[----:B------:R-:W4:Y:S02]  /*4070*/  LDG.E.64 R22, [R4.64] ;  /* 0x0000002404167981 */ /* 0x000f24000c1e1b00 */
[----:B----4-:R-:W0:Y:S01]  /*4080*/  I2F.F64.S64 R22, R22 ;  /* 0x0000001600167312 */ /* 0x010e220000301c00 */
[----:B------:R-:W-:Y:S05]  /*4090*/  BRA `(.L_x_2925) ;  /* 0x00000d6000007947 */ /* 0x000fea0003800000 */
.L_x_2927:
[----:B------:R-:W4:Y:S02]  /*40a0*/  LDG.E R4, [R4.64] ;  /* 0x0000002404047981 */ /* 0x000f24000c1e1900 */
[----:B----4-:R0:W4:Y:S01]  /*40b0*/  I2F.F64 R22, R4 ;  /* 0x0000000400167312 */ /* 0x0101220000201c00 */
[----:B------:R-:W-:Y:S05]  /*40c0*/  BRA `(.L_x_2925) ;  /* 0x00000d3000007947 */ /* 0x000fea0003800000 */
.L_x_2926:
[----:B------:R-:W4:Y:S02]  /*40d0*/  LDG.E.U16 R4, [R4.64] ;  /* 0x0000002404047981 */ /* 0x000f24000c1e1500 */
[----:B----4-:R0:W4:Y:S01]  /*40e0*/  I2F.F64.S16 R22, R4 ;  /* 0x0000000400167312 */ /* 0x0101220000101c00 */
[----:B------:R-:W-:Y:S05]  /*40f0*/  BRA `(.L_x_2925) ;  /* 0x00000d0000007947 */ /* 0x000fea0003800000 */
.L_x_2921:
[----:B------:R-:W-:-:S13]  /*4100*/  ISETP.GT.AND P0, PT, R0, 0x6, PT ;  /* 0x000000060000780c */ /* 0x000fda0003f04270 */
[----:B------:R-:W-:Y:S05]  /*4110*/  @P0 BRA `(.L_x_2928) ;  /* 0x000000d000000947 */ /* 0x000fea0003800000 */
[----:B------:R-:W-:-:S13]  /*4120*/  ISETP.NE.AND P0, PT, R0, 0x5, PT ;  /* 0x000000050000780c */ /* 0x000fda0003f05270 */
[----:B------:R-:W-:Y:S05]  /*4130*/  @!P0 BRA `(.L_x_2929) ;  /* 0x0000006000008947 */ /* 0x000fea0003800000 */
[----:B------:R-:W-:-:S13]  /*4140*/  ISETP.NE.AND P0, PT, R0, 0x6, PT ;  /* 0x000000060000780c */ /* 0x000fda0003f05270 */
[----:B------:R-:W-:Y:S05]  /*4150*/  @P0 BRA `(.L_x_2924) ;  /* 0x00000b0000000947 */ /* 0x000fea0003800000 */
[----:B------:R-:W4:Y:S02]  /*4160*/  LDG.E R22, [R4.64] ;  /* 0x0000002404167981 */ /* 0x000f24000c1e1900 */
[----:B----4-:R-:W-:-:S06]  /*4170*/  FMUL.FTZ R22, R22, 1 ;  /* 0x3f80000016167820 */ /* 0x010fcc0000410000 */
[----:B------:R-:W0:Y:S01]  /*4180*/  F2F.F64.F32 R22, R22 ;  /* 0x0000001600167310 */ /* 0x000e220000201800 */
[----:B------:R-:W-:Y:S05]  /*4190*/  BRA `(.L_x_2925) ;  /* 0x00000c6000007947 */ /* 0x000fea0003800000 */
.L_x_2929:
[----:B------:R-:W4:Y:S02]  /*41a0*/  LDG.E.U16 R0, [R4.64] ;  /* 0x0000002404007981 */ /* 0x000f24000c1e1500 */
[----:B----4-:R-:W-:-:S05]  /*41b0*/  HADD2.F32 R0, -RZ, R0.H0_H0 ;  /* 0x20000000ff007230 */ /* 0x010fca0000004100 */
[----:B------:R-:W-:-:S04]  /*41c0*/  FMUL.FTZ R0, R0, 1 ;  /* 0x3f80000000007820 */ /* 0x000fc80000410000 */
[----:B------:R0:W4:Y:S01]  /*41d0*/  F2F.F64.F32 R22, R0 ;  /* 0x0000000000167310 */ /* 0x0001220000201800 */
[----:B------:R-:W-:Y:S05]  /*41e0*/  BRA `(.L_x_2925) ;  /* 0x00000c1000007947 */ /* 0x000fea0003800000 */
.L_x_2928:
[----:B------:R-:W-:-:S13]  /*41f0*/  ISETP.NE.AND P0, PT, R0, 0x7, PT ;  /* 0x000000070000780c */ /* 0x000fda0003f05270 */
[----:B------:R-:W-:Y:S05]  /*4200*/  @!P0 BRA `(.L_x_2930) ;  /* 0x000000d000008947 */ /* 0x000fea0003800000 */
        /* <DEDUP_REMOVED lines=8> */
.L_x_2931:
[----:B------:R-:W4:Y:S02]  /*4290*/  LDG.E.U16 R4, [R4.64] ;  /* 0x0000002404047981 */ /* 0x000f24000c1e1500 */
[----:B----4-:R-:W-:-:S05]  /*42a0*/  HADD2.F32 R0, -RZ, R4.H0_H0 ;  /* 0x20000004ff007230 */ /* 0x010fca0000004100 */
[----:B------:R-:W-:-:S04]  /*42b0*/  FMUL.FTZ R0, R0, 1 ;  /* 0x3f80000000007820 */ /* 0x000fc80000410000 */
[----:B------:R0:W4:Y:S01]  /*42c0*/  F2F.F64.F32 R22, R0 ;  /* 0x0000000000167310 */ /* 0x0001220000201800 */
[----:B------:R-:W-:Y:S05]  /*42d0*/  BRA `(.L_x_2925) ;  /* 0x00000b2000007947 */ /* 0x000fea0003800000 */
.L_x_2930:
[----:B------:R0:W5:Y:S01]  /*42e0*/  LDG.E.64 R22, [R4.64] ;  /* 0x0000002404167981 */ /* 0x000162000c1e1b00 */
[----:B------:R-:W-:Y:S05]  /*42f0*/  BRA `(.L_x_2925) ;  /* 0x00000b0000007947 */ /* 0x000fea0003800000 */
.L_x_2920:
        /* <DEDUP_REMOVED lines=8> */
[----:B------:R-:W4:Y:S01]  /*4380*/  LDG.E.U8 R4, [R4.64] ;  /* 0x0000002404047981 */ /* 0x000f22000c1e1100 */
[----:B------:R-:W-:Y:S01]  /*4390*/  IMAD.MOV.U32 R22, RZ, RZ, RZ ;  /* 0x000000ffff167224 */ /* 0x000fe200078e00ff */
[----:B----4-:R-:W-:-:S04]  /*43a0*/  ISETP.NE.AND P0, PT, R4, RZ, PT ;  /* 0x000000ff0400720c */ /* 0x010fc80003f05270 */
[----:B------:R-:W-:Y:S01]  /*43b0*/  FSEL R23, RZ, 1.875, !P0 ;  /* 0x3ff00000ff177808 */ /* 0x000fe20004000000 */
[----:B------:R-:W-:Y:S05]  /*43c0*/  BRA `(.L_x_2925) ;  /* 0x00000a3000007947 */ /* 0x000fea0003800000 */
.L_x_2934:
[----:B------:R0:W5:Y:S01]  /*43d0*/  LDG.E.64 R22, [R4.64] ;  /* 0x0000002404167981 */ /* 0x000162000c1e1b00 */
[----:B------:R-:W-:Y:S05]  /*43e0*/  BRA `(.L_x_2925) ;  /* 0x00000a1000007947 */ /* 0x000fea0003800000 */
.L_x_2933:
        /* <DEDUP_REMOVED lines=26> */
[----:B------:R0:W4:Y:S01]  /*4590*/  F2F.F64.F32 R22, R7 ;  /* 0x0000000700167310 */ /* 0x0001220000201800 */
[----:B------:R-:W-:Y:S05]  /*45a0*/  BRA `(.L_x_2925) ;  /* 0x0000085000007947 */ /* 0x000fea0003800000 */
.L_x_2936:
        /* <DEDUP_REMOVED lines=13> */
[----:B------:R0:W4:Y:S01]  /*4680*/  F2F.F64.F32 R22, R0 ;  /* 0x0000000000167310 */ /* 0x0001220000201800 */
[----:B------:R-:W-:Y:S05]  /*4690*/  BRA `(.L_x_2925) ;  /* 0x0000076000007947 */ /* 0x000fea0003800000 */
.L_x_2935:
[----:B------:R-:W4:Y:S02]  /*46a0*/  LDG.E.U16 R0, [R4.64] ;  /* 0x0000002404007981 */ /* 0x000f24000c1e1500 */
[----:B----4-:R-:W-:-:S05]  /*46b0*/  PRMT R0, RZ, 0x5410, R0 ;  /* 0x00005410ff007816 */ /* 0x010fca0000000000 */
[----:B------:R-:W-:-:S04]  /*46c0*/  FMUL.FTZ R0, R0, 1 ;  /* 0x3f80000000007820 */ /* 0x000fc80000410000 */
[----:B------:R0:W4:Y:S01]  /*46d0*/  F2F.F64.F32 R22, R0 ;  /* 0x0000000000167310 */ /* 0x0001220000201800 */
[----:B------:R-:W-:Y:S05]  /*46e0*/  BRA `(.L_x_2925) ;  /* 0x0000071000007947 */ /* 0x000fea0003800000 */
.L_x_2932:
        /* <DEDUP_REMOVED lines=9> */
[----:B----4-:R0:W4:Y:S01]  /*4780*/  I2F.F64.U16 R22, R4 ;  /* 0x0000000400167312 */ /* 0x0101220000101800 */
[----:B------:R-:W-:Y:S05]  /*4790*/  BRA `(.L_x_2925) ;  /* 0x0000066000007947 */ /* 0x000fea0003800000 */
.L_x_2939:
[----:B------:R-:W4:Y:S01]  /*47a0*/  LDG.E.U8 R3, [R4.64] ;  /* 0x0000002404037981 */ /* 0x000f22000c1e1100 */
[----:B------:R-:W-:Y:S01]  /*47b0*/  BSSY B0, `(.L_x_2940) ;  /* 0x0000018000007945 */ /* 0x000fe20003800000 */
        /* <DEDUP_REMOVED lines=19> */
.L_x_2943:
[----:B------:R-:W-:Y:S05]  /*48f0*/  BSYNC B1 ;  /* 0x0000000000017941 */ /* 0x000fea0003800000 */
.L_x_2942:
[----:B------:R-:W-:Y:S01]  /*4900*/  LEA R5, R0, 0x3b800000, 0x17 ;  /* 0x3b80000000057811 */ /* 0x000fe200078eb8ff */
[----:B------:R-:W-:-:S05]  /*4910*/  IMAD.SHL.U32 R0, R3, 0x100000, RZ ;  /* 0x0010000003007824 */ /* 0x000fca00078e00ff */
[----:B------:R-:W-:Y:S02]  /*4920*/  LOP3.LUT R0, R5, R0, R6, 0xfe, !PT ;  /* 0x0000000005007212 */ /* 0x000fe400078efe06 */
.L_x_2941:
[----:B------:R-:W-:Y:S05]  /*4930*/  BSYNC B0 ;  /* 0x0000000000007941 */ /* 0x000fea0003800000 */
.L_x_2940:
[----:B------:R-:W-:-:S04]  /*4940*/  FMUL.FTZ R0, R0, 1 ;  /* 0x3f80000000007820 */ /* 0x000fc80000410000 */
[----:B------:R0:W4:Y:S01]  /*4950*/  F2F.F64.F32 R22, R0 ;  /* 0x0000000000167310 */ /* 0x0001220000201800 */
[----:B------:R-:W-:Y:S05]  /*4960*/  BRA `(.L_x_2925) ;  /* 0x0000049000007947 */ /* 0x000fea0003800000 */
.L_x_2938:
        /* <DEDUP_REMOVED lines=21> */
.L_x_2947:
[----:B------:R-:W-:Y:S05]  /*4ac0*/  BSYNC B1 ;  /* 0x0000000000017941 */ /* 0x000fea0003800000 */
.L_x_2946:
[----:B------:R-:W-:Y:S01]  /*4ad0*/  LEA R5, R0, 0x37800000, 0x17 ;  /* 0x3780000000057811 */ /* 0x000fe200078eb8ff */
[----:B------:R-:W-:-:S05]  /*4ae0*/  IMAD.SHL.U32 R0, R3, 0x200000, RZ ;  /* 0x0020000003007824 */ /* 0x000fca00078e00ff */
[----:B------:R-:W-:Y:S02]  /*4af0*/  LOP3.LUT R0, R5, R0, R6, 0xfe, !PT ;  /* 0x0000000005007212 */ /* 0x000fe400078efe06 */
.L_x_2945:
[----:B------:R-:W-:Y:S05]  /*4b00*/  BSYNC B0 ;  /* 0x0000000000007941 */ /* 0x000fea0003800000 */
.L_x_2944:
[----:B------:R-:W-:-:S04]  /*4b10*/  FMUL.FTZ R0, R0, 1 ;  /* 0x3f80000000007820 */ /* 0x000fc80000410000 */
[----:B------:R0:W4:Y:S01]  /*4b20*/  F2F.F64.F32 R22, R0 ;  /* 0x0000000000167310 */ /* 0x0001220000201800 */
[----:B------:R-:W-:Y:S05]  /*4b30*/  BRA `(.L_x_2925) ;  /* 0x000002c000007947 */ /* 0x000fea0003800000 */
.L_x_2937:
[----:B------:R-:W-:-:S13]  /*4b40*/  ISETP.NE.AND P0, PT, R0, 0x1c, PT ;  /* 0x0000001c0000780c */ /* 0x000fda0003f05270 */
[----:B------:R-:W-:Y:S05]  /*4b50*/  @!P0 BRA `(.L_x_2948) ;  /* 0x0000028000008947 */ /* 0x000fea0003800000 */
[----:B------:R-:W-:-:S13]  /*4b60*/  ISETP.NE.AND P0, PT, R0, 0x1d, PT ;  /* 0x0000001d0000780c */ /* 0x000fda0003f05270 */
[----:B------:R-:W-:Y:S05]  /*4b70*/  @!P0 BRA `(.L_x_2949) ;  /* 0x0000023000008947 */ /* 0x000fea0003800000 */
[----:B------:R-:W-:-:S13]  /*4b80*/  ISETP.NE.AND P0, PT, R0, 0x2c, PT ;  /* 0x0000002c0000780c */ /* 0x000fda0003f05270 */
[----:B------:R-:W-:Y:S05]  /*4b90*/  @P0 BRA `(.L_x_2924) ;  /* 0x000000c000000947 */ /* 0x000fea0003800000 */
[----:B------:R-:W4:Y:S01]  /*4ba0*/  LDG.E.U8 R4, [R4.64] ;  /* 0x0000002404047981 */ /* 0x000f22000c1e1100 */
[----:B------:R-:W-:Y:S01]  /*4bb0*/  BSSY B0, `(.L_x_2950) ;  /* 0x0000007000007945 */ /* 0x000fe20003800000 */
[----:B------:R-:W-:Y:S01]  /*4bc0*/  IMAD.MOV.U32 R0, RZ, RZ, 0x400000 ;  /* 0x00400000ff007424 */ /* 0x000fe200078e00ff */
[----:B----4-:R-:W-:-:S13]  /*4bd0*/  ISETP.NE.AND P0, PT, R4, RZ, PT ;  /* 0x000000ff0400720c */ /* 0x010fda0003f05270 */
[----:B------:R-:W-:Y:S05]  /*4be0*/  @!P0 BRA `(.L_x_2951) ;  /* 0x0000003000008947 */ /* 0x000fea0003800000 */
[----:B------:R-:W-:-:S13]  /*4bf0*/  ISETP.NE.AND P0, PT, R4, 0xff, PT ;  /* 0x000000ff0400780c */ /* 0x000fda0003f05270 */
[----:B------:R-:W-:Y:S02]  /*4c00*/  @!P0 IMAD.MOV.U32 R0, RZ, RZ, 0x7f800001 ;  /* 0x7f800001ff008424 */ /* 0x000fe400078e00ff */
[----:B------:R-:W-:Y:S02]  /*4c10*/  @P0 IMAD.SHL.U32 R0, R4, 0x800000, RZ ;  /* 0x0080000004000824 */ /* 0x000fe400078e00ff */
.L_x_2951:
[----:B------:R-:W-:Y:S05]  /*4c20*/  BSYNC B0 ;  /* 0x0000000000007941 */ /* 0x000fea0003800000 */
.L_x_2950:
[----:B------:R-:W-:-:S04]  /*4c30*/  FMUL.FTZ R0, R0, 1 ;  /* 0x3f80000000007820 */ /* 0x000fc80000410000 */
[----:B------:R0:W4:Y:S01]  /*4c40*/  F2F.F64.F32 R22, R0 ;  /* 0x0000000000167310 */ /* 0x0001220000201800 */
[----:B------:R-:W-:Y:S05]  /*4c50*/  BRA `(.L_x_2925) ;  /* 0x000001a000007947 */ /* 0x000fea0003800000 */
.L_x_2924:
        /* <DEDUP_REMOVED lines=18> */
[----:B0123-5:R-:W-:Y:S05]  /*4d80*/  CALL.ABS.NOINC R14 ;  /* 0x000000000e007343 */ /* 0x02ffea0003c00000 */
[----:B------:R-:W-:Y:S01]  /*4d90*/  CS2R R22, SRZ ;  /* 0x0000000000167805 */ /* 0x000fe2000001ff00 */
[----:B------:R-:W-:Y:S05]  /*4da0*/  BRA `(.L_x_2925) ;  /* 0x0000005000007947 */ /* 0x000fea0003800000 */
.L_x_2949:
[----:B------:R-:W4:Y:S02]  /*4db0*/  LDG.E.64 R22, [R4.64] ;  /* 0x0000002404167981 */ /* 0x000f24000c1e1b00 */
[----:B----4-:R-:W0:Y:S01]  /*4dc0*/  I2F.F64.U64 R22, R22 ;  /* 0x0000001600167312 */ /* 0x010e220000301800 */
[----:B------:R-:W-:Y:S05]  /*4dd0*/  BRA `(.L_x_2925) ;  /* 0x0000002000007947 */ /* 0x000fea0003800000 */
.L_x_2948:
[----:B------:R-:W4:Y:S02]  /*4de0*/  LDG.E R4, [R4.64] ;  /* 0x0000002404047981 */ /* 0x000f24000c1e1900 */
[----:B----4-:R0:W4:Y:S02]  /*4df0*/  I2F.F64.U32 R22, R4 ;  /* 0x0000000400167312 */ /* 0x0101240000201800 */
.L_x_2925:
        /* <DEDUP_REMOVED lines=15> */
[----:B----4-:R0:W4:Y:S01]  /*4ef0*/  I2F.F64.S16 R16, R4 ;  /* 0x0000000400107312 */ /* 0x0101220000101c00 */
[----:B------:R-:W-:Y:S05]  /*4f00*/  BRA `(.L_x_2957) ;  /* 0x00000e2000007947 */ /* 0x000fea0003800000 */
.L_x_2955:
[----:B----4-:R-:W4:Y:S02]  /*4f10*/  LDG.E.U8 R4, [R4.64] ;  /* 0x0000002404047981 */ /* 0x010f24000c1e1100 */
[----:B----4-:R0:W4:Y:S01]  /*4f20*/  I2F.F64.U16 R16, R4 ;  /* 0x0000000400107312 */ /* 0x0101220000101800 */
[----:B------:R-:W-:Y:S05]  /*4f30*/  BRA `(.L_x_2957) ;  /* 0x00000df000007947 */ /* 0x000fea0003800000 */
.L_x_2954:
[----:B------:R-:W-:-:S13]  /*4f40*/  ISETP.NE.AND P0, PT, R0, 0x2, PT ;  /* 0x000000020000780c */ /* 0x000fda0003f05270 */
[----:B------:R-:W-:Y:S05]  /*4f50*/  @!P0 BRA `(.L_x_2958) ;  /* 0x000000a000008947 */ /* 0x000fea0003800000 */
[----:B------:R-:W-:-:S13]  /*4f60*/  ISETP.NE.AND P0, PT, R0, 0x3, PT ;  /* 0x000000030000780c */ /* 0x000fda0003f05270 */
[----:B------:R-:W-:Y:S05]  /*4f70*/  @!P0 BRA `(.L_x_2959) ;  /* 0x0000005000008947 */ /* 0x000fea0003800000 */
[----:B------:R-:W-:-:S13]  /*4f80*/  ISETP.NE.AND P0, PT, R0, 0x4, PT ;  /* 0x000000040000780c */ /* 0x000fda0003f05270 */
[----:B------:R-:W-:Y:S05]  /*4f90*/  @P0 BRA `(.L_x_2956) ;  /* 0x00000bf000000947 */ /* 0x000fea0003800000 */
[----:B----4-:R-:W4:Y:S02]  /*4fa0*/  LDG.E.64 R16, [R4.64] ;  /* 0x0000002404107981 */ /* 0x010f24000c1e1b00 */
[----:B----4-:R-:W0:Y:S01]  /*4fb0*/  I2F.F64.S64 R16, R16 ;  /* 0x0000001000107312 */ /* 0x010e220000301c00 */
[----:B------:R-:W-:Y:S05]  /*4fc0*/  BRA `(.L_x_2957) ;  /* 0x00000d6000007947 */ /* 0x000fea0003800000 */
.L_x_2959:
[----:B----4-:R-:W4:Y:S02]  /*4fd0*/  LDG.E R4, [R4.64] ;  /* 0x0000002404047981 */ /* 0x010f24000c1e1900 */
[----:B----4-:R0:W4:Y:S01]  /*4fe0*/  I2F.F64 R16, R4 ;  /* 0x0000000400107312 */ /* 0x0101220000201c00 */
[----:B------:R-:W-:Y:S05]  /*4ff0*/  BRA `(.L_x_2957) ;  /* 0x00000d3000007947 */ /* 0x000fea0003800000 */
.L_x_2958:
[----:B----4-:R-:W4:Y:S02]  /*5000*/  LDG.E.U16 R4, [R4.64] ;  /* 0x0000002404047981 */ /* 0x010f24000c1e1500 */
[----:B----4-:R0:W4:Y:S01]  /*5010*/  I2F.F64.S16 R16, R4 ;  /* 0x0000000400107312 */ /* 0x0101220000101c00 */
[----:B------:R-:W-:Y:S05]  /*5020*/  BRA `(.L_x_2957) ;  /* 0x00000d0000007947 */ /* 0x000fea0003800000 */
.L_x_2953:
[----:B------:R-:W-:-:S13]  /*5030*/  ISETP.GT.AND P0, PT, R0, 0x6, PT ;  /* 0x000000060000780c */ /* 0x000fda0003f04270 */
[----:B------:R-:W-:Y:S05]  /*5040*/  @P0 BRA `(.L_x_2960) ;  /* 0x000000d000000947 */ /* 0x000fea0003800000 */
[----:B------:R-:W-:-:S13]  /*5050*/  ISETP.NE.AND P0, PT, R0, 0x5, PT ;  /* 0x000000050000780c */ /* 0x000fda0003f05270 */
[----:B------:R-:W-:Y:S05]  /*5060*/  @!P0 BRA `(.L_x_2961) ;  /* 0x0000006000008947 */ /* 0x000fea0003800000 */
[----:B------:R-:W-:-:S13]  /*5070*/  ISETP.NE.AND P0, PT, R0, 0x6, PT ;  /* 0x000000060000780c */ /* 0x000fda0003f05270 */
[----:B------:R-:W-:Y:S05]  /*5080*/  @P0 BRA `(.L_x_2956) ;  /* 0x00000b0000000947 */ /* 0x000fea0003800000 */
[----:B----4-:R-:W4:Y:S02]  /*5090*/  LDG.E R16, [R4.64] ;  /* 0x0000002404107981 */ /* 0x010f24000c1e1900 */
[----:B----4-:R-:W-:-:S06]  /*50a0*/  FMUL.FTZ R16, R16, 1 ;  /* 0x3f80000010107820 */ /* 0x010fcc0000410000 */
[----:B------:R-:W0:Y:S01]  /*50b0*/  F2F.F64.F32 R16, R16 ;  /* 0x0000001000107310 */ /* 0x000e220000201800 */
[----:B------:R-:W-:Y:S05]  /*50c0*/  BRA `(.L_x_2957) ;  /* 0x00000c6000007947 */ /* 0x000fea0003800000 */
.L_x_2961:
[----:B----4-:R-:W4:Y:S02]  /*50d0*/  LDG.E.U16 R0, [R4.64] ;  /* 0x0000002404007981 */ /* 0x010f24000c1e1500 */
[----:B----4-:R-:W-:-:S05]  /*50e0*/  HADD2.F32 R0, -RZ, R0.H0_H0 ;  /* 0x20000000ff007230 */ /* 0x010fca0000004100 */
[----:B------:R-:W-:-:S04]  /*50f0*/  FMUL.FTZ R0, R0, 1 ;  /* 0x3f80000000007820 */ /* 0x000fc80000410000 */
[----:B------:R0:W4:Y:S01]  /*5100*/  F2F.F64.F32 R16, R0 ;  /* 0x0000000000107310 */ /* 0x0001220000201800 */
[----:B------:R-:W-:Y:S05]  /*5110*/  BRA `(.L_x_2957) ;  /* 0x00000c1000007947 */ /* 0x000fea0003800000 */
.L_x_2960:
[----:B------:R-:W-:-:S13]  /*5120*/  ISETP.NE.AND P0, PT, R0, 0x7, PT ;  /* 0x000000070000780c */ /* 0x000fda0003f05270 */
[----:B------:R-:W-:Y:S05]  /*5130*/  @!P0 BRA `(.L_x_2962) ;  /* 0x000000d000008947 */ /* 0x000fea0003800000 */
        /* <DEDUP_REMOVED lines=8> */
.L_x_2963:
[----:B----4-:R-:W4:Y:S02]  /*51c0*/  LDG.E.U16 R4, [R4.64] ;  /* 0x0000002404047981 */ /* 0x010f24000c1e1500 */
[----:B----4-:R-:W-:-:S05]  /*51d0*/  HADD2.F32 R0, -RZ, R4.H0_H0 ;  /* 0x20000004ff007230 */ /* 0x010fca0000004100 */
[----:B------:R-:W-:-:S04]  /*51e0*/  FMUL.FTZ R0, R0, 1 ;  /* 0x3f80000000007820 */ /* 0x000fc80000410000 */
[----:B------:R0:W4:Y:S01]  /*51f0*/  F2F.F64.F32 R16, R0 ;  /* 0x0000000000107310 */ /* 0x0001220000201800 */
[----:B------:R-:W-:Y:S05]  /*5200*/  BRA `(.L_x_2957) ;  /* 0x00000b2000007947 */ /* 0x000fea0003800000 */
.L_x_2962:
[----:B------:R0:W5:Y:S01]  /*5210*/  LDG.E.64 R16, [R4.64] ;  /* 0x0000002404107981 */ /* 0x000162000c1e1b00 */
[----:B------:R-:W-:Y:S05]  /*5220*/  BRA `(.L_x_2957) ;  /* 0x00000b0000007947 */ /* 0x000fea0003800000 */
.L_x_2952:
        /* <DEDUP_REMOVED lines=8> */
[----:B----4-:R-:W4:Y:S01]  /*52b0*/  LDG.E.U8 R4, [R4.64] ;  /* 0x0000002404047981 */ /* 0x010f22000c1e1100 */
[----:B------:R-:W-:Y:S01]  /*52c0*/  IMAD.MOV.U32 R16, RZ, RZ, RZ ;  /* 0x000000ffff107224 */ /* 0x000fe200078e00ff */
[----:B----4-:R-:W-:-:S04]  /*52d0*/  ISETP.NE.AND P0, PT, R4, RZ, PT ;  /* 0x000000ff0400720c */ /* 0x010fc80003f05270 */
[----:B------:R-:W-:Y:S01]  /*52e0*/  FSEL R17, RZ, 1.875, !P0 ;  /* 0x3ff00000ff117808 */ /* 0x000fe20004000000 */
[----:B------:R-:W-:Y:S05]  /*52f0*/  BRA `(.L_x_2957) ;  /* 0x00000a3000007947 */ /* 0x000fea0003800000 */
.L_x_2966:
[----:B------:R0:W5:Y:S01]  /*5300*/  LDG.E.64 R16, [R4.64] ;  /* 0x0000002404107981 */ /* 0x000162000c1e1b00 */
[----:B------:R-:W-:Y:S05]  /*5310*/  BRA `(.L_x_2957) ;  /* 0x00000a1000007947 */ /* 0x000fea0003800000 */
.L_x_2965:
        /* <DEDUP_REMOVED lines=28> */
.L_x_2968:
        /* <DEDUP_REMOVED lines=15> */
.L_x_2967:
[----:B----4-:R-:W4:Y:S02]  /*55d0*/  LDG.E.U16 R0, [R4.64] ;  /* 0x0000002404007981 */ /* 0x010f24000c1e1500 */
[----:B----4-:R-:W-:-:S05]  /*55e0*/  PRMT R0, RZ, 0x5410, R0 ;  /* 0x00005410ff007816 */ /* 0x010fca0000000000 */
[----:B------:R-:W-:-:S04]  /*55f0*/  FMUL.FTZ R0, R0, 1 ;  /* 0x3f80000000007820 */ /* 0x000fc80000410000 */
[----:B------:R0:W4:Y:S01]  /*5600*/  F2F.F64.F32 R16, R0 ;  /* 0x0000000000107310 */ /* 0x0001220000201800 */
[----:B------:R-:W-:Y:S05]  /*5610*/  BRA `(.L_x_2957) ;  /* 0x0000071000007947 */ /* 0x000fea0003800000 */
.L_x_2964:
        /* <DEDUP_REMOVED lines=9> */
[----:B----4-:R0:W4:Y:S01]  /*56b0*/  I2F.F64.U16 R16, R4 ;  /* 0x0000000400107312 */ /* 0x0101220000101800 */
[----:B------:R-:W-:Y:S05]  /*56c0*/  BRA `(.L_x_2957) ;  /* 0x0000066000007947 */ /* 0x000fea0003800000 */
.L_x_2971:
[----:B----4-:R-:W4:Y:S01]  /*56d0*/  LDG.E.U8 R3, [R4.64] ;  /* 0x0000002404037981 */ /* 0x010f22000c1e1100 */
        /* <DEDUP_REMOVED lines=20> */
.L_x_2975:
[----:B------:R-:W-:Y:S05]  /*5820*/  BSYNC B1 ;  /* 0x0000000000017941 */ /* 0x000fea0003800000 */
.L_x_2974:
[----:B------:R-:W-:Y:S01]  /*5830*/  LEA R5, R0, 0x3b800000, 0x17 ;  /* 0x3b80000000057811 */ /* 0x000fe200078eb8ff */
[----:B------:R-:W-:-:S05]  /*5840*/  IMAD.SHL.U32 R0, R3, 0x100000, RZ ;  /* 0x0010000003007824 */ /* 0x000fca00078e00ff */
[----:B------:R-:W-:Y:S02]  /*5850*/  LOP3.LUT R0, R5, R0, R6, 0xfe, !PT ;  /* 0x0000000005007212 */ /* 0x000fe400078efe06 */
.L_x_2973:
[----:B------:R-:W-:Y:S05]  /*5860*/  BSYNC B0 ;  /* 0x0000000000007941 */ /* 0x000fea0003800000 */
.L_x_2972:
[----:B------:R-:W-:-:S04]  /*5870*/  FMUL.FTZ R0, R0, 1 ;  /* 0x3f80000000007820 */ /* 0x000fc80000410000 */
[----:B------:R0:W4:Y:S01]  /*5880*/  F2F.F64.F32 R16, R0 ;  /* 0x0000000000107310 */ /* 0x0001220000201800 */
[----:B------:R-:W-:Y:S05]  /*5890*/  BRA `(.L_x_2957) ;  /* 0x0000049000007947 */ /* 0x000fea0003800000 */
.L_x_2970:
        /* <DEDUP_REMOVED lines=21> */
.L_x_2979:
[----:B------:R-:W-:Y:S05]  /*59f0*/  BSYNC B1 ;  /* 0x0000000000017941 */ /* 0x000fea0003800000 */
.L_x_2978:
[----:B------:R-:W-:Y:S01]  /*5a00*/  LEA R5, R0, 0x37800000, 0x17 ;  /* 0x3780000000057811 */ /* 0x000fe200078eb8ff */
[----:B------:R-:W-:-:S05]  /*5a10*/  IMAD.SHL.U32 R0, R3, 0x200000, RZ ;  /* 0x0020000003007824 */ /* 0x000fca00078e00ff */
[----:B------:R-:W-:Y:S02]  /*5a20*/  LOP3.LUT R0, R5, R0, R6, 0xfe, !PT ;  /* 0x0000000005007212 */ /* 0x000fe400078efe06 */
.L_x_2977:
[----:B------:R-:W-:Y:S05]  /*5a30*/  BSYNC B0 ;  /* 0x0000000000007941 */ /* 0x000fea0003800000 */
.L_x_2976:
[----:B------:R-:W-:-:S04]  /*5a40*/  FMUL.FTZ R0, R0, 1 ;  /* 0x3f80000000007820 */ /* 0x000fc80000410000 */
[----:B------:R0:W4:Y:S01]  /*5a50*/  F2F.F64.F32 R16, R0 ;  /* 0x0000000000107310 */ /* 0x0001220000201800 */
[----:B------:R-:W-:Y:S05]  /*5a60*/  BRA `(.L_x_2957) ;  /* 0x000002c000007947 */ /* 0x000fea0003800000 */
.L_x_2969:
[----:B------:R-:W-:-:S13]  /*5a70*/  ISETP.NE.AND P0, PT, R0, 0x1c, PT ;  /* 0x0000001c0000780c */ /* 0x000fda0003f05270 */
[----:B------:R-:W-:Y:S05]  /*5a80*/  @!P0 BRA `(.L_x_2980) ;  /* 0x0000028000008947 */ /* 0x000fea0003800000 */
[----:B------:R-:W-:-:S13]  /*5a90*/  ISETP.NE.AND P0, PT, R0, 0x1d, PT ;  /* 0x0000001d0000780c */ /* 0x000fda0003f05270 */
[----:B------:R-:W-:Y:S05]  /*5aa0*/  @!P0 BRA `(.L_x_2981) ;  /* 0x0000023000008947 */ /* 0x000fea0003800000 */
[----:B------:R-:W-:-:S13]  /*5ab0*/  ISETP.NE.AND P0, PT, R0, 0x2c, PT ;  /* 0x0000002c0000780c */ /* 0x000fda0003f05270 */
[----:B------:R-:W-:Y:S05]  /*5ac0*/  @P0 BRA `(.L_x_2956) ;  /* 0x000000c000000947 */ /* 0x000fea0003800000 */
[----:B----4-:R-:W4:Y:S01]  /*5ad0*/  LDG.E.U8 R4, [R4.64] ;  /* 0x0000002404047981 */ /* 0x010f22000c1e1100 */
[----:B------:R-:W-:Y:S01]  /*5ae0*/  BSSY B0, `(.L_x_2982) ;  /* 0x0000007000007945 */ /* 0x000fe20003800000 */
[----:B------:R-:W-:Y:S01]  /*5af0*/  IMAD.MOV.U32 R0, RZ, RZ, 0x400000 ;  /* 0x00400000ff007424 */ /* 0x000fe200078e00ff */
[----:B----4-:R-:W-:-:S13]  /*5b00*/  ISETP.NE.AND P0, PT, R4, RZ, PT ;  /* 0x000000ff0400720c */ /* 0x010fda0003f05270 */
[----:B------:R-:W-:Y:S05]  /*5b10*/  @!P0 BRA `(.L_x_2983) ;  /* 0x0000003000008947 */ /* 0x000fea0003800000 */
[----:B------:R-:W-:-:S13]  /*5b20*/  ISETP.NE.AND P0, PT, R4, 0xff, PT ;  /* 0x000000ff0400780c */ /* 0x000fda0003f05270 */
[----:B------:R-:W-:Y:S02]  /*5b30*/  @!P0 IMAD.MOV.U32 R0, RZ, RZ, 0x7f800001 ;  /* 0x7f800001ff008424 */ /* 0x000fe400078e00ff */
[----:B------:R-:W-:Y:S02]  /*5b40*/  @P0 IMAD.SHL.U32 R0, R4, 0x800000, RZ ;  /* 0x0080000004000824 */ /* 0x000fe400078e00ff */
.L_x_2983:
[----:B------:R-:W-:Y:S05]  /*5b50*/  BSYNC B0 ;  /* 0x0000000000007941 */ /* 0x000fea0003800000 */
.L_x_2982:
[----:B------:R-:W-:-:S04]  /*5b60*/  FMUL.FTZ R0, R0, 1 ;  /* 0x3f80000000007820 */ /* 0x000fc80000410000 */
[----:B------:R0:W4:Y:S01]  /*5b70*/  F2F.F64.F32 R16, R0 ;  /* 0x0000000000107310 */ /* 0x0001220000201800 */
[----:B------:R-:W-:Y:S05]  /*5b80*/  BRA `(.L_x_2957) ;  /* 0x000001a000007947 */ /* 0x000fea0003800000 */
.L_x_2956:
        /* <DEDUP_REMOVED lines=18> */
[----:B012345:R-:W-:Y:S05]  /*5cb0*/  CALL.ABS.NOINC R14 ;  /* 0x000000000e007343 */ /* 0x03ffea0003c00000 */
[----:B------:R-:W-:Y:S01]  /*5cc0*/  CS2R R16, SRZ ;  /* 0x0000000000107805 */ /* 0x000fe2000001ff00 */
[----:B------:R-:W-:Y:S05]  /*5cd0*/  BRA `(.L_x_2957) ;  /* 0x0000005000007947 */ /* 0x000fea0003800000 */
.L_x_2981:
[----:B----4-:R-:W4:Y:S02]  /*5ce0*/  LDG.E.64 R16, [R4.64] ;  /* 0x0000002404107981 */ /* 0x010f24000c1e1b00 */
[----:B----4-:R-:W0:Y:S01]  /*5cf0*/  I2F.F64.U64 R16, R16 ;  /* 0x0000001000107312 */ /* 0x010e220000301800 */
[----:B------:R-:W-:Y:S05]  /*5d00*/  BRA `(.L_x_2957) ;  /* 0x0000002000007947 */ /* 0x000fea0003800000 */
.L_x_2980:
[----:B----4-:R-:W4:Y:S02]  /*5d10*/  LDG.E R4, [R4.64] ;  /* 0x0000002404047981 */ /* 0x010f24000c1e1900 */
[----:B----4-:R0:W4:Y:S02]  /*5d20*/  I2F.F64.U32 R16, R4 ;  /* 0x0000000400107312 */ /* 0x0101240000201800 */
.L_x_2957:
[----:B------:R-:W-:-:S03]  /*5d30*/  IADD3 R33, R33, 0x80, RZ ;  /* 0x0000008021217810 */ /* 0x000fc60007ffe0ff */
.L_x_2919:
[----:B------:R-:W-:Y:S05]  /*5d40*/  BSYNC B6 ;  /* 0x0000000000067941 */ /* 0x000fea0003800000 */
.L_x_2918:
        /* <DEDUP_REMOVED lines=22> */
.L_x_2989:
[----:B----4-:R-:W4:Y:S02]  /*5eb0*/  LDG.E.U8 R4, [R4.64] ;  /* 0x0000002404047981 */ /* 0x010f24000c1e1100 */
[----:B----4-:R0:W4:Y:S01]  /*5ec0*/  I2F.F64.U16 R18, R4 ;  /* 0x0000000400127312 */ /* 0x0101220000101800 */
[----:B------:R-:W-:Y:S05]  /*5ed0*/  BRA `(.L_x_2991) ;  /* 0x00000df000007947 */ /* 0x000fea0003800000 */
.L_x_2988:
        /* <DEDUP_REMOVED lines=9> */
.L_x_2993:
[----:B----4-:R-:W4:Y:S02]  /*5f70*/  LDG.E R4, [R4.64] ;  /* 0x0000002404047981 */ /* 0x010f24000c1e1900 */
[----:B----4-:R0:W4:Y:S01]  /*5f80*/  I2F.F64 R18, R4 ;  /* 0x0000000400127312 */ /* 0x0101220000201c00 */
[----:B------:R-:W-:Y:S05]  /*5f90*/  BRA `(.L_x_2991) ;  /* 0x00000d3000007947 */ /* 0x000fea0003800000 */
.L_x_2992:
[----:B----4-:R-:W4:Y:S02]  /*5fa0*/  LDG.E.U16 R4, [R4.64] ;  /* 0x0000002404047981 */ /* 0x010f24000c1e1500 */
[----:B----4-:R0:W4:Y:S01]  /*5fb0*/  I2F.F64.S16 R18, R4 ;  /* 0x0000000400127312 */ /* 0x0101220000101c00 */
[----:B------:R-:W-:Y:S05]  /*5fc0*/  BRA `(.L_x_2991) ;  /* 0x00000d0000007947 */ /* 0x000fea0003800000 */
.L_x_2987:
        /* <DEDUP_REMOVED lines=10> */
.L_x_2995:
[----:B----4-:R-:W4:Y:S02]  /*6070*/  LDG.E.U16 R0, [R4.64] ;  /* 0x0000002404007981 */ /* 0x010f24000c1e1500 */
[----:B----4-:R-:W-:-:S05]  /*6080*/  HADD2.F32 R0, -RZ, R0.H0_H0 ;  /* 0x20000000ff007230 */ /* 0x010fca0000004100 */
[----:B------:R-:W-:-:S04]  /*6090*/  FMUL.FTZ R0, R0, 1 ;  /* 0x3f80000000007820 */ /* 0x000fc80000410000 */
[----:B------:R0:W4:Y:S01]  /*60a0*/  F2F.F64.F32 R18, R0 ;  /* 0x0000000000127310 */ /* 0x0001220000201800 */
[----:B------:R-:W-:Y:S05]  /*60b0*/  BRA `(.L_x_2991) ;  /* 0x00000c1000007947 */ /* 0x000fea0003800000 */
.L_x_2994:
        /* <DEDUP_REMOVED lines=10> */
.L_x_2997:
[----:B----4-:R-:W4:Y:S02]  /*6160*/  LDG.E.U16 R4, [R4.64] ;  /* 0x0000002404047981 */ /* 0x010f24000c1e1500 */
[----:B----4-:R-:W-:-:S05]  /*6170*/  HADD2.F32 R0, -RZ, R4.H0_H0 ;  /* 0x20000004ff007230 */ /* 0x010fca0000004100 */
[----:B------:R-:W-:-:S04]  /*6180*/  FMUL.FTZ R0, R0, 1 ;  /* 0x3f80000000007820 */ /* 0x000fc80000410000 */
[----:B------:R0:W4:Y:S01]  /*6190*/  F2F.F64.F32 R18, R0 ;  /* 0x0000000000127310 */ /* 0x0001220000201800 */
[----:B------:R-:W-:Y:S05]  /*61a0*/  BRA `(.L_x_2991) ;  /* 0x00000b2000007947 */ /* 0x000fea0003800000 */
.L_x_2996:
[----:B------:R0:W5:Y:S01]  /*61b0*/  LDG.E.64 R18, [R4.64] ;  /* 0x0000002404127981 */ /* 0x000162000c1e1b00 */
[----:B------:R-:W-:Y:S05]  /*61c0*/  BRA `(.L_x_2991) ;  /* 0x00000b0000007947 */ /* 0x000fea0003800000 */
.L_x_2986:
        /* <DEDUP_REMOVED lines=13> */
.L_x_3000:
[----:B------:R0:W5:Y:S01]  /*62a0*/  LDG.E.64 R18, [R4.64] ;  /* 0x0000002404127981 */ /* 0x000162000c1e1b00 */
[----:B------:R-:W-:Y:S05]  /*62b0*/  BRA `(.L_x_2991) ;  /* 0x00000a1000007947 */ /* 0x000fea0003800000 */
.L_x_2999:
        /* <DEDUP_REMOVED lines=28> */
.L_x_3002:
        /* <DEDUP_REMOVED lines=15> */
.L_x_3001:
[----:B----4-:R-:W4:Y:S02]  /*6570*/  LDG.E.U16 R0, [R4.64] ;  /* 0x0000002404007981 */ /* 0x010f24000c1e1500 */
[----:B----4-:R-:W-:-:S05]  /*6580*/  PRMT R0, RZ, 0x5410, R0 ;  /* 0x00005410ff007816 */ /* 0x010fca0000000000 */
[----:B------:R-:W-:-:S04]  /*6590*/  FMUL.FTZ R0, R0, 1 ;  /* 0x3f80000000007820 */ /* 0x000fc80000410000 */
[----:B------:R0:W4:Y:S01]  /*65a0*/  F2F.F64.F32 R18, R0 ;  /* 0x0000000000127310 */ /* 0x0001220000201800 */
[----:B------:R-:W-:Y:S05]  /*65b0*/  BRA `(.L_x_2991) ;  /* 0x0000071000007947 */ /* 0x000fea0003800000 */
.L_x_2998:
        /* <DEDUP_REMOVED lines=11> */
.L_x_3005:
        /* <DEDUP_REMOVED lines=21> */
.L_x_3009:
[----:B------:R-:W-:Y:S05]  /*67c0*/  BSYNC B1 ;  /* 0x0000000000017941 */ /* 0x000fea0003800000 */
.L_x_3008:
[----:B------:R-:W-:Y:S01]  /*67d0*/  LEA R5, R0, 0x3b800000, 0x17 ;  /* 0x3b80000000057811 */ /* 0x000fe200078eb8ff */
[----:B------:R-:W-:-:S05]  /*67e0*/  IMAD.SHL.U32 R0, R3, 0x100000, RZ ;  /* 0x0010000003007824 */ /* 0x000fca00078e00ff */
[----:B------:R-:W-:Y:S02]  /*67f0*/  LOP3.LUT R0, R5, R0, R6, 0xfe, !PT ;  /* 0x0000000005007212 */ /* 0x000fe400078efe06 */
.L_x_3007:
[----:B------:R-:W-:Y:S05]  /*6800*/  BSYNC B0 ;  /* 0x0000000000007941 */ /* 0x000fea0003800000 */
.L_x_3006:
[----:B------:R-:W-:-:S04]  /*6810*/  FMUL.FTZ R0, R0, 1 ;  /* 0x3f80000000007820 */ /* 0x000fc80000410000 */
[----:B------:R0:W4:Y:S01]  /*6820*/  F2F.F64.F32 R18, R0 ;  /* 0x0000000000127310 */ /* 0x0001220000201800 */
[----:B------:R-:W-:Y:S05]  /*6830*/  BRA `(.L_x_2991) ;  /* 0x0000049000007947 */ /* 0x000fea0003800000 */
.L_x_3004:
        /* <DEDUP_REMOVED lines=21> */
.L_x_3013:
[----:B------:R-:W-:Y:S05]  /*6990*/  BSYNC B1 ;  /* 0x0000000000017941 */ /* 0x000fea0003800000 */
.L_x_3012:
[----:B------:R-:W-:Y:S01]  /*69a0*/  LEA R5, R0, 0x37800000, 0x17 ;  /* 0x3780000000057811 */ /* 0x000fe200078eb8ff */
[----:B------:R-:W-:-:S05]  /*69b0*/  IMAD.SHL.U32 R0, R3, 0x200000, RZ ;  /* 0x0020000003007824 */ /* 0x000fca00078e00ff */
[----:B------:R-:W-:Y:S02]  /*69c0*/  LOP3.LUT R0, R5, R0, R6, 0xfe, !PT ;  /* 0x0000000005007212 */ /* 0x000fe400078efe06 */
.L_x_3011:
[----:B------:R-:W-:Y:S05]  /*69d0*/  BSYNC B0 ;  /* 0x0000000000007941 */ /* 0x000fea0003800000 */
.L_x_3010:
[----:B------:R-:W-:-:S04]  /*69e0*/  FMUL.FTZ R0, R0, 1 ;  /* 0x3f80000000007820 */ /* 0x000fc80000410000 */
[----:B------:R0:W4:Y:S01]  /*69f0*/  F2F.F64.F32 R18, R0 ;  /* 0x0000000000127310 */ /* 0x0001220000201800 */
[----:B------:R-:W-:Y:S05]  /*6a00*/  BRA `(.L_x_2991) ;  /* 0x000002c000007947 */ /* 0x000fea0003800000 */
.L_x_3003:
        /* <DEDUP_REMOVED lines=14> */
.L_x_3017:
[----:B------:R-:W-:Y:S05]  /*6af0*/  BSYNC B0 ;  /* 0x0000000000007941 */ /* 0x000fea0003800000 */
.L_x_3016:
[----:B------:R-:W-:-:S04]  /*6b00*/  FMUL.FTZ R0, R0, 1 ;  /* 0x3f80000000007820 */ /* 0x000fc80000410000 */
[----:B------:R0:W4:Y:S01]  /*6b10*/  F2F.F64.F32 R18, R0 ;  /* 0x0000000000127310 */ /* 0x0001220000201800 */
[----:B------:R-:W-:Y:S05]  /*6b20*/  BRA `(.L_x_2991) ;  /* 0x000001a000007947 */ /* 0x000fea0003800000 */
.L_x_2990:
        /* <DEDUP_REMOVED lines=21> */
.L_x_3015:
[----:B----4-:R-:W4:Y:S02]  /*6c80*/  LDG.E.64 R18, [R4.64] ;  /* 0x0000002404127981 */ /* 0x010f24000c1e1b00 */
[----:B----4-:R-:W0:Y:S01]  /*6c90*/  I2F.F64.U64 R18, R18 ;  /* 0x0000001200127312 */ /* 0x010e220000301800 */
[----:B------:R-:W-:Y:S05]  /*6ca0*/  BRA `(.L_x_2991) ;  /* 0x0000002000007947 */ /* 0x000fea0003800000 */
.L_x_3014:
[----:B----4-:R-:W4:Y:S02]  /*6cb0*/  LDG.E R4, [R4.64] ;  /* 0x0000002404047981 */ /* 0x010f24000c1e1900 */
[----:B----4-:R0:W4:Y:S02]  /*6cc0*/  I2F.F64.U32 R18, R4 ;  /* 0x0000000400127312 */ /* 0x0101240000201800 */
.L_x_2991:
        /* <DEDUP_REMOVED lines=17> */
.L_x_3021:
[----:B----4-:R-:W4:Y:S02]  /*6de0*/  LDG.E.U8 R4, [R4.64] ;  /* 0x0000002404047981 */ /* 0x010f24000c1e1100 */
[----:B----4-:R0:W4:Y:S01]  /*6df0*/  I2F.F64.U16 R24, R4 ;  /* 0x0000000400187312 */ /* 0x0101220000101800 */
[----:B------:R-:W-:Y:S05]  /*6e00*/  BRA `(.L_x_2985) ;  /* 0x00000de000007947 */ /* 0x000fea0003800000 */
.L_x_3020:
        /* <DEDUP_REMOVED lines=9> */
.L_x_3024:
[----:B----4-:R-:W4:Y:S02]  /*6ea0*/  LDG.E R4, [R4.64] ;  /* 0x0000002404047981 */ /* 0x010f24000c1e1900 */
[----:B----4-:R0:W4:Y:S01]  /*6eb0*/  I2F.F64 R24, R4 ;  /* 0x0000000400187312 */ /* 0x0101220000201c00 */
[----:B------:R-:W-:Y:S05]  /*6ec0*/  BRA `(.L_x_2985) ;  /* 0x00000d2000007947 */ /* 0x000fea0003800000 */
.L_x_3023:
[----:B----4-:R-:W4:Y:S02]  /*6ed0*/  LDG.E.U16 R4, [R4.64] ;  /* 0x0000002404047981 */ /* 0x010f24000c1e1500 */
[----:B----4-:R0:W4:Y:S01]  /*6ee0*/  I2F.F64.S16 R24, R4 ;  /* 0x0000000400187312 */ /* 0x0101220000101c00 */
[----:B------:R-:W-:Y:S05]  /*6ef0*/  BRA `(.L_x_2985) ;  /* 0x00000cf000007947 */ /* 0x000fea0003800000 */
.L_x_3019:
        /* <DEDUP_REMOVED lines=10> */
.L_x_3026:
[----:B----4-:R-:W4:Y:S02]  /*6fa0*/  LDG.E.U16 R0, [R4.64] ;  /* 0x0000002404007981 */ /* 0x010f24000c1e1500 */
[----:B----4-:R-:W-:-:S05]  /*6fb0*/  HADD2.F32 R0, -RZ, R0.H0_H0 ;  /* 0x20000000ff007230 */ /* 0x010fca0000004100 */
[----:B------:R-:W-:-:S04]  /*6fc0*/  FMUL.FTZ R0, R0, 1 ;  /* 0x3f80000000007820 */ /* 0x000fc80000410000 */
[----:B------:R0:W4:Y:S01]  /*6fd0*/  F2F.F64.F32 R24, R0 ;  /* 0x0000000000187310 */ /* 0x0001220000201800 */
[----:B------:R-:W-:Y:S05]  /*6fe0*/  BRA `(.L_x_2985) ;  /* 0x00000c0000007947 */ /* 0x000fea0003800000 */
.L_x_3025:
        /* <DEDUP_REMOVED lines=10> */
.L_x_3028:
[----:B----4-:R-:W4:Y:S02]  /*7090*/  LDG.E.U16 R4, [R4.64] ;  /* 0x0000002404047981 */ /* 0x010f24000c1e1500 */
[----:B----4-:R-:W-:-:S05]  /*70a0*/  HADD2.F32 R0, -RZ, R4.H0_H0 ;  /* 0x20000004ff007230 */ /* 0x010fca0000004100 */
[----:B------:R-:W-:-:S04]  /*70b0*/  FMUL.FTZ R0, R0, 1 ;  /* 0x3f80000000007820 */ /* 0x000fc80000410000 */
[----:B------:R0:W4:Y:S01]  /*70c0*/  F2F.F64.F32 R24, R0 ;  /* 0x0000000000187310 */ /* 0x0001220000201800 */
[----:B------:R-:W-:Y:S05]  /*70d0*/  BRA `(.L_x_2985) ;  /* 0x00000b1000007947 */ /* 0x000fea0003800000 */
.L_x_3027:
[----:B------:R0:W5:Y:S01]  /*70e0*/  LDG.E.64 R24, [R4.64] ;  /* 0x0000002404187981 */ /* 0x000162000c1e1b00 */
[----:B------:R-:W-:Y:S05]  /*70f0*/  BRA `(.L_x_2985) ;  /* 0x00000af000007947 */ /* 0x000fea0003800000 */
.L_x_3018:
        /* <DEDUP_REMOVED lines=13> */
.L_x_3031:
[----:B------:R0:W5:Y:S01]  /*71d0*/  LDG.E.64 R24, [R4.64] ;  /* 0x0000002404187981 */ /* 0x000162000c1e1b00 */
[----:B------:R-:W-:Y:S05]  /*71e0*/  BRA `(.L_x_2985) ;  /* 0x00000a0000007947 */ /* 0x000fea0003800000 */
.L_x_3030:
        /* <DEDUP_REMOVED lines=28> */
.L_x_3033:
        /* <DEDUP_REMOVED lines=15> */
.L_x_3032:
[----:B----4-:R-:W4:Y:S02]  /*74a0*/  LDG.E.U16 R0, [R4.64] ;  /* 0x0000002404007981 */ /* 0x010f24000c1e1500 */
[----:B----4-:R-:W-:-:S05]  /*74b0*/  PRMT R0, RZ, 0x5410, R0 ;  /* 0x00005410ff007816 */ /* 0x010fca0000000000 */
[----:B------:R-:W-:-:S04]  /*74c0*/  FMUL.FTZ R0, R0, 1 ;  /* 0x3f80000000007820 */ /* 0x000fc80000410000 */
[----:B------:R0:W4:Y:S01]  /*74d0*/  F2F.F64.F32 R24, R0 ;  /* 0x0000000000187310 */ /* 0x0001220000201800 */
[----:B------:R-:W-:Y:S05]  /*74e0*/  BRA `(.L_x_2985) ;  /* 0x0000070000007947 */ /* 0x000fea0003800000 */
.L_x_3029:
        /* <DEDUP_REMOVED lines=11> */
.L_x_3036:
        /* <DEDUP_REMOVED lines=21> */
.L_x_3040:
[----:B------:R-:W-:Y:S05]  /*76f0*/  BSYNC B1 ;  /* 0x0000000000017941 */ /* 0x000fea0003800000 */
.L_x_3039:
[----:B------:R-:W-:Y:S01]  /*7700*/  LEA R5, R0, 0x3b800000, 0x17 ;  /* 0x3b80000000057811 */ /* 0x000fe200078eb8ff */
[----:B------:R-:W-:-:S05]  /*7710*/  IMAD.SHL.U32 R0, R3, 0x100000, RZ ;  /* 0x0010000003007824 */ /* 0x000fca00078e00ff */
[----:B------:R-:W-:Y:S02]  /*7720*/  LOP3.LUT R0, R5, R0, R6, 0xfe, !PT ;  /* 0x0000000005007212 */ /* 0x000fe400078efe06 */
.L_x_3038:
[----:B------:R-:W-:Y:S05]  /*7730*/  BSYNC B0 ;  /* 0x0000000000007941 */ /* 0x000fea0003800000 */
.L_x_3037:
[----:B------:R-:W-:-:S04]  /*7740*/  FMUL.FTZ R0, R0, 1 ;  /* 0x3f80000000007820 */ /* 0x000fc80000410000 */
[----:B------:R0:W4:Y:S01]  /*7750*/  F2F.F64.F32 R24, R0 ;  /* 0x0000000000187310 */ /* 0x0001220000201800 */
[----:B------:R-:W-:Y:S05]  /*7760*/  BRA `(.L_x_2985) ;  /* 0x0000048000007947 */ /* 0x000fea0003800000 */
.L_x_3035:
        /* <DEDUP_REMOVED lines=21> */
.L_x_3044:
[----:B------:R-:W-:Y:S05]  /*78c0*/  BSYNC B1 ;  /* 0x0000000000017941 */ /* 0x000fea0003800000 */
.L_x_3043:
[----:B------:R-:W-:Y:S01]  /*78d0*/  LEA R5, R0, 0x37800000, 0x17 ;  /* 0x3780000000057811 */ /* 0x000fe200078eb8ff */
[----:B------:R-:W-:-:S05]  /*78e0*/  IMAD.SHL.U32 R0, R3, 0x200000, RZ ;  /* 0x0020000003007824 */ /* 0x000fca00078e00ff */
[----:B------:R-:W-:Y:S02]  /*78f0*/  LOP3.LUT R0, R5, R0, R6, 0xfe, !PT ;  /* 0x0000000005007212 */ /* 0x000fe400078efe06 */
.L_x_3042:
[----:B------:R-:W-:Y:S05]  /*7900*/  BSYNC B0 ;  /* 0x0000000000007941 */ /* 0x000fea0003800000 */
.L_x_3041:
[----:B------:R-:W-:-:S04]  /*7910*/  FMUL.FTZ R0, R0, 1 ;  /* 0x3f80000000007820 */ /* 0x000fc80000410000 */
[----:B------:R0:W4:Y:S01]  /*7920*/  F2F.F64.F32 R24, R0 ;  /* 0x0000000000187310 */ /* 0x0001220000201800 */
[----:B------:R-:W-:Y:S05]  /*7930*/  BRA `(.L_x_2985) ;  /* 0x000002b000007947 */ /* 0x000fea0003800000 */
.L_x_3034:
        /* <DEDUP_REMOVED lines=14> */
.L_x_3048:
[----:B------:R-:W-:Y:S05]  /*7a20*/  BSYNC B0 ;  /* 0x0000000000007941 */ /* 0x000fea0003800000 */
.L_x_3047:
[----:B------:R-:W-:-:S04]  /*7a30*/  FMUL.FTZ R0, R0, 1 ;  /* 0x3f80000000007820 */ /* 0x000fc80000410000 */
[----:B------:R0:W4:Y:S01]  /*7a40*/  F2F.F64.F32 R24, R0 ;  /* 0x0000000000187310 */ /* 0x0001220000201800 */
[----:B------:R-:W-:Y:S05]  /*7a50*/  BRA `(.L_x_2985) ;  /* 0x0000019000007947 */ /* 0x000fea0003800000 */
.L_x_3022:
        /* <DEDUP_REMOVED lines=19> */
[----:B------:R-:W-:Y:S05]  /*7b90*/  BRA `(.L_x_2985) ;  /* 0x0000005000007947 */ /* 0x000fea0003800000 */
.L_x_3046:
[----:B----4-:R-:W4:Y:S02]  /*7ba0*/  LDG.E.64 R24, [R4.64] ;  /* 0x0000002404187981 */ /* 0x010f24000c1e1b00 */
[----:B----4-:R-:W0:Y:S01]  /*7bb0*/  I2F.F64.U64 R24, R24 ;  /* 0x0000001800187312 */ /* 0x010e220000301800 */
[----:B------:R-:W-:Y:S05]  /*7bc0*/  BRA `(.L_x_2985) ;  /* 0x0000002000007947 */ /* 0x000fea0003800000 */
.L_x_3045:
[----:B----4-:R-:W4:Y:S02]  /*7bd0*/  LDG.E R4, [R4.64] ;  /* 0x0000002404047981 */ /* 0x010f24000c1e1900 */
[----:B----4-:R0:W4:Y:S02]  /*7be0*/  I2F.F64.U32 R24, R4 ;  /* 0x0000000400187312 */ /* 0x0101240000201800 */
.L_x_2985:
[----:B------:R-:W-:Y:S05]  /*7bf0*/  BSYNC B6 ;  /* 0x0000000000067941 */ /* 0x000fea0003800000 */
.L_x_2984:
[----:B------:R-:W4:Y:S01]  /*7c00*/  S2R R33, SR_TID.X ;  /* 0x0000000000217919 */ /* 0x000f220000002100 */
[----:B0--3-5:R-:W0:Y:S01]  /*7c10*/  DSETP.GEU.AND P0, PT, R26, 3, PT ;  /* 0x400800001a00742a */ /* 0x029e220003f0e000 */
[----:B------:R-:W-:Y:S03]  /*7c20*/  BSSY B6, `(.L_x_3049) ;  /* 0x000011c000067945 */ /* 0x000fe60003800000 */
[----:B-1----:R-:W-:-:S04]  /*7c30*/  DMUL R34, R34, c[0x2][0x0] ;  /* 0x0080000022227a28 */ /* 0x002fc80000000000 */
[----:B--2---:R-:W1:-:S04]  /*7c40*/  DSETP.GEU.AND P1, PT, R28, 3, PT ;  /* 0x400800001c00742a */ /* 0x004e480003f2e000 */
[----:B0-----:R-:W0:-:S04]  /*7c50*/  DSETP.GT.AND P0, PT, R26, -3, !P0 ;  /* 0xc00800001a00742a */ /* 0x001e080004704000 */
[----:B----4-:R2:W-:Y:S02]  /*7c60*/  DMUL R4, R22, c[0x2][0x0] ;  /* 0x0080000016047a28 */ /* 0x0105e40000000000 */
[----:B--2---:R-:W2:Y:S02]  /*7c70*/  LDC.U8 R22, c[0x0][0x1b8] ;  /* 0x00006e00ff167b82 */ /* 0x004ea40000000000 */
[----:B-1----:R0:W-:Y:S02]  /*7c80*/  DSETP.GT.AND P1, PT, R28, -3, !P1 ;  /* 0xc00800001c00742a */ /* 0x0021e40004f24000 */
[----:B0-----:R-:W-:Y:S02]  /*7c90*/  FSEL R28, R34, RZ, P0 ;  /* 0x000000ff221c7208 */ /* 0x001fe40000000000 */
[----:B------:R-:W-:Y:S01]  /*7ca0*/  FSEL R29, R35, RZ, P0 ;  /* 0x000000ff231d7208 */ /* 0x000fe20000000000 */
[----:B------:R-:W0:Y:S01]  /*7cb0*/  DMUL R30, R30, c[0x2][0x0] ;  /* 0x008000001e1e7a28 */ /* 0x000e220000000000 */
[----:B------:R-:W-:-:S03]  /*7cc0*/  ISETP.GE.AND P0, PT, R33, R2, PT ;  /* 0x000000022100720c */ /* 0x000fc60003f06270 */
[----:B------:R-:W1:-:S04]  /*7cd0*/  DSETP.GEU.AND P2, PT, R16, 3, PT ;  /* 0x400800001000742a */ /* 0x000e480003f4e000 */
[----:B------:R-:W3:Y:S02]  /*7ce0*/  DSETP.GEU.AND P3, PT, R24, 3, PT ;  /* 0x400800001800742a */ /* 0x000ee40003f6e000 */
[----:B0-----:R-:W-:Y:S02]  /*7cf0*/  FSEL R0, R30, RZ, P1 ;  /* 0x000000ff1e007208 */ /* 0x001fe40000800000 */
[----:B------:R-:W-:Y:S01]  /*7d00*/  DMUL R18, R18, c[0x2][0x0] ;  /* 0x0080000012127a28 */ /* 0x000fe20000000000 */
[----:B------:R-:W-:-:S03]  /*7d10*/  FSEL R31, R31, RZ, P1 ;  /* 0x000000ff1f1f7208 */ /* 0x000fc60000800000 */
[----:B-1----:R-:W0:-:S04]  /*7d20*/  DSETP.GT.AND P2, PT, R16, -3, !P2 ;  /* 0xc00800001000742a */ /* 0x002e080005744000 */
[----:B---3--:R0:W1:Y:S02]  /*7d30*/  DSETP.GT.AND P3, PT, R24, -3, !P3 ;  /* 0xc00800001800742a */ /* 0x0080640005f64000 */
[----:B0-----:R-:W-:Y:S01]  /*7d40*/  FSEL R24, R4, RZ, P2 ;  /* 0x000000ff04187208 */ /* 0x001fe20001000000 */
[----:B------:R-:W-:Y:S01]  /*7d50*/  IMAD.MOV.U32 R4, RZ, RZ, R0 ;  /* 0x000000ffff047224 */ /* 0x000fe200078e0000 */
[----:B------:R-:W-:Y:S01]  /*7d60*/  FSEL R25, R5, RZ, P2 ;  /* 0x000000ff05197208 */ /* 0x000fe20001000000 */
[----:B------:R-:W-:Y:S01]  /*7d70*/  IMAD.MOV.U32 R5, RZ, RZ, R31 ;  /* 0x000000ffff057224 */ /* 0x000fe200078e001f */
[----:B-1----:R-:W-:Y:S02]  /*7d80*/  FSEL R16, R18, RZ, P3 ;  /* 0x000000ff12107208 */ /* 0x002fe40001800000 */
[----:B------:R-:W-:Y:S01]  /*7d90*/  FSEL R17, R19, RZ, P3 ;  /* 0x000000ff13117208 */ /* 0x000fe20001800000 */
[----:B------:R-:W-:Y:S05]  /*7da0*/  @P0 BRA `(.L_x_3050) ;  /* 0x0000103000000947 */ /* 0x000fea0003800000 */
[----:B--2---:R-:W-:Y:S01]  /*7db0*/  IMAD R0, R32, 0x200, R33 ;  /* 0x0000020020007824 */ /* 0x004fe200078e0221 */
[----:B------:R-:W-:-:S02]  /*7dc0*/  PRMT R3, R22, 0x9910, RZ ;  /* 0x0000991016037816 */ /* 0x000fc400000000ff */
        /* <DEDUP_REMOVED lines=18> */
.L_x_3054:
[----:B------:R-:W0:Y:S02]  /*7ef0*/  F2I.S64.F64.TRUNC R4, R4 ;  /* 0x0000000400047311 */ /* 0x000e24000030d900 */
[----:B0-----:R-:W-:-:S05]  /*7f00*/  IMAD.MOV.U32 R3, RZ, RZ, R4 ;  /* 0x000000ffff037224 */ /* 0x001fca00078e0004 */
[----:B------:R0:W-:Y:S01]  /*7f10*/  STG.E.U8 [R8.64], R3 ;  /* 0x0000000308007986 */ /* 0x0001e2000c101124 */
[----:B------:R-:W-:Y:S05]  /*7f20*/  BRA `(.L_x_3050) ;  /* 0x00000eb000007947 */ /* 0x000fea0003800000 */
.L_x_3053:
        /* <DEDUP_REMOVED lines=9> */
.L_x_3057:
[----:B------:R-:W0:Y:S02]  /*7fc0*/  F2I.F64.TRUNC R5, R4 ;  /* 0x0000000400057311 */ /* 0x000e24000030d100 */
[----:B0-----:R0:W-:Y:S01]  /*7fd0*/  STG.E [R8.64], R5 ;  /* 0x0000000508007986 */ /* 0x0011e2000c101924 */
[----:B------:R-:W-:Y:S05]  /*7fe0*/  BRA `(.L_x_3050) ;  /* 0x00000df000007947 */ /* 0x000fea0003800000 */
.L_x_3056:
[----:B------:R-:W0:Y:S02]  /*7ff0*/  F2I.F64.TRUNC R5, R4 ;  /* 0x0000000400057311 */ /* 0x000e24000030d100 */
[----:B0-----:R0:W-:Y:S01]  /*8000*/  STG.E.U16 [R8.64], R5 ;  /* 0x0000000508007986 */ /* 0x0011e2000c101524 */
[----:B------:R-:W-:Y:S05]  /*8010*/  BRA `(.L_x_3050) ;  /* 0x00000dc000007947 */ /* 0x000fea0003800000 */
.L_x_3052:
        /* <DEDUP_REMOVED lines=11> */
.L_x_3059:
[----:B------:R-:W0:Y:S01]  /*80d0*/  F2F.F32.F64 R0, R4 ;  /* 0x0000000400007310 */ /* 0x000e220000301000 */
[----:B------:R-:W0:-:S14]  /*80e0*/  DSETP.GEU.AND P0, PT, |R4|, c[0x2][0x8], PT ;  /* 0x008002000400762a */ /* 0x000e1c0003f0e200 */
[----:B0-----:R-:W-:-:S05]  /*80f0*/  @!P0 FMUL R0, R0, 1.175494350822287508e-38 ;  /* 0x0080000000008820 */ /* 0x001fca0000400000 */
[----:B------:R-:W-:-:S05]  /*8100*/  F2FP.PACK_AB R0, RZ, R0 ;  /* 0x00000000ff00723e */ /* 0x000fca00000000ff */
[----:B------:R0:W-:Y:S01]  /*8110*/  STG.E.U16 [R8.64], R0 ;  /* 0x0000000008007986 */ /* 0x0001e2000c101524 */
[----:B------:R-:W-:Y:S05]  /*8120*/  BRA `(.L_x_3050) ;  /* 0x00000cb000007947 */ /* 0x000fea0003800000 */
.L_x_3058:
        /* <DEDUP_REMOVED lines=12> */
.L_x_3061:
[----:B------:R-:W0:Y:S01]  /*81f0*/  F2F.F32.F64 R0, R4 ;  /* 0x0000000400007310 */ /* 0x000e220000301000 */
[----:B------:R-:W0:-:S14]  /*8200*/  DSETP.GEU.AND P0, PT, |R4|, c[0x2][0x8], PT ;  /* 0x008002000400762a */ /* 0x000e1c0003f0e200 */
[----:B0-----:R-:W-:-:S05]  /*8210*/  @!P0 FMUL R0, R0, 1.175494350822287508e-38 ;  /* 0x0080000000008820 */ /* 0x001fca0000400000 */
[----:B------:R-:W-:-:S04]  /*8220*/  F2FP.PACK_AB R3, RZ, R0 ;  /* 0x00000000ff03723e */ /* 0x000fc800000000ff */
[----:B------:R-:W-:-:S05]  /*8230*/  PRMT R3, R3, 0x5410, RZ ;  /* 0x0000541003037816 */ /* 0x000fca00000000ff */
[----:B------:R0:W-:Y:S01]  /*8240*/  STG.E [R8.64], R3 ;  /* 0x0000000308007986 */ /* 0x0001e2000c101924 */
[----:B------:R-:W-:Y:S05]  /*8250*/  BRA `(.L_x_3050) ;  /* 0x00000b8000007947 */ /* 0x000fea0003800000 */
.L_x_3060:
[----:B------:R0:W-:Y:S01]  /*8260*/  STG.E.64 [R8.64], R4 ;  /* 0x0000000408007986 */ /* 0x0001e2000c101b24 */
[----:B------:R-:W-:Y:S05]  /*8270*/  BRA `(.L_x_3050) ;  /* 0x00000b6000007947 */ /* 0x000fea0003800000 */
.L_x_3051:
        /* <DEDUP_REMOVED lines=12> */
.L_x_3064:
[----:B------:R-:W-:-:S05]  /*8340*/  CS2R R6, SRZ ;  /* 0x0000000000067805 */ /* 0x000fca000001ff00 */
[----:B------:R0:W-:Y:S01]  /*8350*/  STG.E.128 [R8.64], R4 ;  /* 0x0000000408007986 */ /* 0x0001e2000c101d24 */
[----:B------:R-:W-:Y:S05]  /*8360*/  BRA `(.L_x_3050) ;  /* 0x00000a7000007947 */ /* 0x000fea0003800000 */
.L_x_3063:
        /* <DEDUP_REMOVED lines=23> */
.L_x_3068:
[----:B------:R-:W-:Y:S05]  /*84e0*/  BSYNC B0 ;  /* 0x0000000000007941 */ /* 0x000fea0003800000 */
.L_x_3067:
[----:B------:R-:W-:-:S05]  /*84f0*/  LOP3.LUT R7, R0, R7, RZ, 0xfc, !PT ;  /* 0x0000000700077212 */ /* 0x000fca00078efcff */
[----:B------:R0:W-:Y:S01]  /*8500*/  STG.E.U8 [R8.64], R7 ;  /* 0x0000000708007986 */ /* 0x0001e2000c101124 */
[----:B------:R-:W-:Y:S05]  /*8510*/  BRA `(.L_x_3050) ;  /* 0x000008c000007947 */ /* 0x000fea0003800000 */
.L_x_3066:
        /* <DEDUP_REMOVED lines=15> */
.L_x_3070:
[----:B------:R-:W-:Y:S01]  /*8610*/  IMAD.MOV.U32 R0, RZ, RZ, 0x7f ;  /* 0x0000007fff007424 */ /* 0x000fe200078e00ff */
[----:B------:R-:W-:-:S04]  /*8620*/  ISETP.GT.U32.AND P0, PT, R3, 0x7f800000, PT ;  /* 0x7f8000000300780c */ /* 0x000fc80003f04070 */
[----:B------:R-:W-:-:S04]  /*8630*/  SEL R0, R0, 0x7c, P0 ;  /* 0x0000007c00007807 */ /* 0x000fc80000000000 */
.L_x_3071:
[----:B------:R-:W-:Y:S05]  /*8640*/  BSYNC B0 ;  /* 0x0000000000007941 */ /* 0x000fea0003800000 */
.L_x_3069:
[----:B------:R-:W-:-:S04]  /*8650*/  LOP3.LUT R3, R7, 0x80000000, RZ, 0xc0, !PT ;  /* 0x8000000007037812 */ /* 0x000fc800078ec0ff */
[----:B------:R-:W-:-:S04]  /*8660*/  SHF.R.U32.HI R3, RZ, 0x18, R3 ;  /* 0x00000018ff037819 */ /* 0x000fc80000011603 */
[----:B------:R-:W-:-:S05]  /*8670*/  LOP3.LUT R3, R0, R3, RZ, 0xfc, !PT ;  /* 0x0000000300037212 */ /* 0x000fca00078efcff */
[----:B------:R0:W-:Y:S01]  /*8680*/  STG.E.U8 [R8.64], R3 ;  /* 0x0000000308007986 */ /* 0x0001e2000c101124 */
[----:B------:R-:W-:Y:S05]  /*8690*/  BRA `(.L_x_3050) ;  /* 0x0000074000007947 */ /* 0x000fea0003800000 */
.L_x_3065:
[----:B------:R-:W0:Y:S01]  /*86a0*/  F2F.F32.F64 R0, R4 ;  /* 0x0000000400007310 */ /* 0x000e220000301000 */
[----:B------:R-:W0:-:S14]  /*86b0*/  DSETP.GEU.AND P0, PT, |R4|, c[0x2][0x8], PT ;  /* 0x008002000400762a */ /* 0x000e1c0003f0e200 */
[----:B0-----:R-:W-:-:S05]  /*86c0*/  @!P0 FMUL R0, R0, 1.175494350822287508e-38 ;  /* 0x0080000000008820 */ /* 0x001fca0000400000 */
[----:B------:R-:W-:-:S05]  /*86d0*/  F2FP.BF16.PACK_AB R0, RZ, R0 ;  /* 0x00000000ff00723e */ /* 0x000fca00000010ff */
[----:B------:R0:W-:Y:S01]  /*86e0*/  STG.E.U16 [R8.64], R0 ;  /* 0x0000000008007986 */ /* 0x0001e2000c101524 */
[----:B------:R-:W-:Y:S05]  /*86f0*/  BRA `(.L_x_3050) ;  /* 0x000006e000007947 */ /* 0x000fea0003800000 */
.L_x_3062:
        /* <DEDUP_REMOVED lines=11> */
.L_x_3074:
        /* <DEDUP_REMOVED lines=19> */
.L_x_3077:
[----:B------:R-:W-:-:S04]  /*88e0*/  LOP3.LUT R0, R7, 0x80000000, RZ, 0xc0, !PT ;  /* 0x8000000007007812 */ /* 0x000fc800078ec0ff */
[----:B------:R-:W-:-:S04]  /*88f0*/  SHF.R.U32.HI R0, RZ, 0x18, R0 ;  /* 0x00000018ff007819 */ /* 0x000fc80000011600 */
[----:B------:R-:W-:Y:S02]  /*8900*/  LOP3.LUT R0, R3, R0, RZ, 0xfc, !PT ;  /* 0x0000000003007212 */ /* 0x000fe400078efcff */
.L_x_3076:
[----:B------:R-:W-:Y:S05]  /*8910*/  BSYNC B0 ;  /* 0x0000000000007941 */ /* 0x000fea0003800000 */
.L_x_3075:
[----:B------:R0:W-:Y:S01]  /*8920*/  STG.E.U8 [R8.64], R0 ;  /* 0x0000000008007986 */ /* 0x0001e2000c101124 */
[----:B------:R-:W-:Y:S05]  /*8930*/  BRA `(.L_x_3050) ;  /* 0x000004a000007947 */ /* 0x000fea0003800000 */
.L_x_3073:
        /* <DEDUP_REMOVED lines=19> */
.L_x_3080:
[----:B------:R-:W-:-:S04]  /*8a70*/  LOP3.LUT R0, R7, 0x80000000, RZ, 0xc0, !PT ;  /* 0x8000000007007812 */ /* 0x000fc800078ec0ff */
[----:B------:R-:W-:-:S04]  /*8a80*/  SHF.R.U32.HI R0, RZ, 0x18, R0 ;  /* 0x00000018ff007819 */ /* 0x000fc80000011600 */
[----:B------:R-:W-:Y:S02]  /*8a90*/  LOP3.LUT R0, R3, R0, RZ, 0xfc, !PT ;  /* 0x0000000003007212 */ /* 0x000fe400078efcff */
.L_x_3079:
[----:B------:R-:W-:Y:S05]  /*8aa0*/  BSYNC B0 ;  /* 0x0000000000007941 */ /* 0x000fea0003800000 */
.L_x_3078:
[----:B------:R0:W-:Y:S01]  /*8ab0*/  STG.E.U8 [R8.64], R0 ;  /* 0x0000000008007986 */ /* 0x0001e2000c101124 */
[----:B------:R-:W-:Y:S05]  /*8ac0*/  BRA `(.L_x_3050) ;  /* 0x0000031000007947 */ /* 0x000fea0003800000 */
.L_x_3072:
        /* <DEDUP_REMOVED lines=24> */
.L_x_3055:
        /* <DEDUP_REMOVED lines=20> */
.L_x_3082:
[----:B------:R-:W0:Y:S02]  /*8d90*/  F2I.U64.F64.TRUNC R4, R4 ;  /* 0x0000000400047311 */ /* 0x000e24000030d800 */
[----:B0-----:R0:W-:Y:S01]  /*8da0*/  STG.E.64 [R8.64], R4 ;  /* 0x0000000408007986 */ /* 0x0011e2000c101b24 */
[----:B------:R-:W-:Y:S05]  /*8db0*/  BRA `(.L_x_3050) ;  /* 0x0000002000007947 */ /* 0x000fea0003800000 */
.L_x_3081:
[----:B------:R-:W0:Y:S02]  /*8dc0*/  F2I.U32.F64.TRUNC R5, R4 ;  /* 0x0000000400057311 */ /* 0x000e24000030d000 */
[----:B0-----:R0:W-:Y:S02]  /*8dd0*/  STG.E [R8.64], R5 ;  /* 0x0000000508007986 */ /* 0x0011e4000c101924 */
.L_x_3050:
[----:B--2---:R-:W-:Y:S05]  /*8de0*/  BSYNC B6 ;  /* 0x0000000000067941 */ /* 0x004fea0003800000 */
.L_x_3049:
        /* <DEDUP_REMOVED lines=22> */
.L_x_3088:
[----:B------:R-:W0:Y:S02]  /*8f50*/  F2I.S64.F64.TRUNC R28, R28 ;  /* 0x0000001c001c7311 */ /* 0x000e24000030d900 */
[----:B0-----:R-:W-:-:S05]  /*8f60*/  IMAD.MOV.U32 R3, RZ, RZ, R28 ;  /* 0x000000ffff037224 */ /* 0x001fca00078e001c */
[----:B------:R0:W-:Y:S01]  /*8f70*/  STG.E.U8 [R4.64], R3 ;  /* 0x0000000304007986 */ /* 0x0001e2000c101124 */
[----:B------:R-:W-:Y:S05]  /*8f80*/  BRA `(.L_x_3090) ;  /* 0x00000eb000007947 */ /* 0x000fea0003800000 */
.L_x_3087:
        /* <DEDUP_REMOVED lines=9> */
.L_x_3092:
[----:B------:R-:W0:Y:S02]  /*9020*/  F2I.F64.TRUNC R29, R28 ;  /* 0x0000001c001d7311 */ /* 0x000e24000030d100 */
[----:B0-----:R0:W-:Y:S01]  /*9030*/  STG.E [R4.64], R29 ;  /* 0x0000001d04007986 */ /* 0x0011e2000c101924 */
[----:B------:R-:W-:Y:S05]  /*9040*/  BRA `(.L_x_3090) ;  /* 0x00000df000007947 */ /* 0x000fea0003800000 */
.L_x_3091:
[----:B------:R-:W0:Y:S02]  /*9050*/  F2I.F64.TRUNC R29, R28 ;  /* 0x0000001c001d7311 */ /* 0x000e24000030d100 */
[----:B0-----:R0:W-:Y:S01]  /*9060*/  STG.E.U16 [R4.64], R29 ;  /* 0x0000001d04007986 */ /* 0x0011e2000c101524 */
[----:B------:R-:W-:Y:S05]  /*9070*/  BRA `(.L_x_3090) ;  /* 0x00000dc000007947 */ /* 0x000fea0003800000 */
.L_x_3086:
        /* <DEDUP_REMOVED lines=11> */
.L_x_3094:
[----:B------:R-:W0:Y:S01]  /*9130*/  F2F.F32.F64 R0, R28 ;  /* 0x0000001c00007310 */ /* 0x000e220000301000 */
[----:B------:R-:W0:-:S14]  /*9140*/  DSETP.GEU.AND P0, PT, |R28|, c[0x2][0x8], PT ;  /* 0x008002001c00762a */ /* 0x000e1c0003f0e200 */
[----:B0-----:R-:W-:-:S05]  /*9150*/  @!P0 FMUL R0, R0, 1.175494350822287508e-38 ;  /* 0x0080000000008820 */ /* 0x001fca0000400000 */
[----:B------:R-:W-:-:S05]  /*9160*/  F2FP.PACK_AB R0, RZ, R0 ;  /* 0x00000000ff00723e */ /* 0x000fca00000000ff */
[----:B------:R0:W-:Y:S01]  /*9170*/  STG.E.U16 [R4.64], R0 ;  /* 0x0000000004007986 */ /* 0x0001e2000c101524 */
[----:B------:R-:W-:Y:S05]  /*9180*/  BRA `(.L_x_3090) ;  /* 0x00000cb000007947 */ /* 0x000fea0003800000 */
.L_x_3093:
        /* <DEDUP_REMOVED lines=12> */
.L_x_3096:
[----:B------:R-:W0:Y:S01]  /*9250*/  F2F.F32.F64 R0, R28 ;  /* 0x0000001c00007310 */ /* 0x000e220000301000 */
[----:B------:R-:W0:-:S14]  /*9260*/  DSETP.GEU.AND P0, PT, |R28|, c[0x2][0x8], PT ;  /* 0x008002001c00762a */ /* 0x000e1c0003f0e200 */
[----:B0-----:R-:W-:-:S05]  /*9270*/  @!P0 FMUL R0, R0, 1.175494350822287508e-38 ;  /* 0x0080000000008820 */ /* 0x001fca0000400000 */
[----:B------:R-:W-:-:S04]  /*9280*/  F2FP.PACK_AB R3, RZ, R0 ;  /* 0x00000000ff03723e */ /* 0x000fc800000000ff */
[----:B------:R-:W-:-:S05]  /*9290*/  PRMT R3, R3, 0x5410, RZ ;  /* 0x0000541003037816 */ /* 0x000fca00000000ff */
[----:B------:R0:W-:Y:S01]  /*92a0*/  STG.E [R4.64], R3 ;  /* 0x0000000304007986 */ /* 0x0001e2000c101924 */
[----:B------:R-:W-:Y:S05]  /*92b0*/  BRA `(.L_x_3090) ;  /* 0x00000b8000007947 */ /* 0x000fea0003800000 */
.L_x_3095:
[----:B------:R0:W-:Y:S01]  /*92c0*/  STG.E.64 [R4.64], R28 ;  /* 0x0000001c04007986 */ /* 0x0001e2000c101b24 */
[----:B------:R-:W-:Y:S05]  /*92d0*/  BRA `(.L_x_3090) ;  /* 0x00000b6000007947 */ /* 0x000fea0003800000 */
.L_x_3085:
        /* <DEDUP_REMOVED lines=12> */
.L_x_3099:
[----:B------:R-:W-:-:S05]  /*93a0*/  CS2R R30, SRZ ;  /* 0x00000000001e7805 */ /* 0x000fca000001ff00 */
[----:B------:R0:W-:Y:S01]  /*93b0*/  STG.E.128 [R4.64], R28 ;  /* 0x0000001c04007986 */ /* 0x0001e2000c101d24 */
[----:B------:R-:W-:Y:S05]  /*93c0*/  BRA `(.L_x_3090) ;  /* 0x00000a7000007947 */ /* 0x000fea0003800000 */
.L_x_3098:
        /* <DEDUP_REMOVED lines=23> */
.L_x_3103:
[----:B------:R-:W-:Y:S05]  /*9540*/  BSYNC B0 ;  /* 0x0000000000007941 */ /* 0x000fea0003800000 */
.L_x_3102:
[----:B------:R-:W-:-:S05]  /*9550*/  LOP3.LUT R7, R0, R7, RZ, 0xfc, !PT ;  /* 0x0000000700077212 */ /* 0x000fca00078efcff */
[----:B------:R0:W-:Y:S01]  /*9560*/  STG.E.U8 [R4.64], R7 ;  /* 0x0000000704007986 */ /* 0x0001e2000c101124 */
[----:B------:R-:W-:Y:S05]  /*9570*/  BRA `(.L_x_3090) ;  /* 0x000008c000007947 */ /* 0x000fea0003800000 */
.L_x_3101:
        /* <DEDUP_REMOVED lines=15> */
.L_x_3105:
[----:B------:R-:W-:Y:S01]  /*9670*/  IMAD.MOV.U32 R0, RZ, RZ, 0x7f ;  /* 0x0000007fff007424 */ /* 0x000fe200078e00ff */
[----:B------:R-:W-:-:S04]  /*9680*/  ISETP.GT.U32.AND P0, PT, R3, 0x7f800000, PT ;  /* 0x7f8000000300780c */ /* 0x000fc80003f04070 */
[----:B------:R-:W-:-:S04]  /*9690*/  SEL R0, R0, 0x7c, P0 ;  /* 0x0000007c00007807 */ /* 0x000fc80000000000 */
.L_x_3106:
[----:B------:R-:W-:Y:S05]  /*96a0*/  BSYNC B0 ;  /* 0x0000000000007941 */ /* 0x000fea0003800000 */
.L_x_3104:
[----:B------:R-:W-:-:S04]  /*96b0*/  LOP3.LUT R3, R7, 0x80000000, RZ, 0xc0, !PT ;  /* 0x8000000007037812 */ /* 0x000fc800078ec0ff */
[----:B------:R-:W-:-:S04]  /*96c0*/  SHF.R.U32.HI R3, RZ, 0x18, R3 ;  /* 0x00000018ff037819 */ /* 0x000fc80000011603 */
[----:B------:R-:W-:-:S05]  /*96d0*/  LOP3.LUT R3, R0, R3, RZ, 0xfc, !PT ;  /* 0x0000000300037212 */ /* 0x000fca00078efcff */
[----:B------:R0:W-:Y:S01]  /*96e0*/  STG.E.U8 [R4.64], R3 ;  /* 0x0000000304007986 */ /* 0x0001e2000c101124 */
[----:B------:R-:W-:Y:S05]  /*96f0*/  BRA `(.L_x_3090) ;  /* 0x0000074000007947 */ /* 0x000fea0003800000 */
.L_x_3100:
[----:B------:R-:W0:Y:S01]  /*9700*/  F2F.F32.F64 R0, R28 ;  /* 0x0000001c00007310 */ /* 0x000e220000301000 */
[----:B------:R-:W0:-:S14]  /*9710*/  DSETP.GEU.AND P0, PT, |R28|, c[0x2][0x8], PT ;  /* 0x008002001c00762a */ /* 0x000e1c0003f0e200 */
[----:B0-----:R-:W-:-:S05]  /*9720*/  @!P0 FMUL R0, R0, 1.175494350822287508e-38 ;  /* 0x0080000000008820 */ /* 0x001fca0000400000 */
[----:B------:R-:W-:-:S05]  /*9730*/  F2FP.BF16.PACK_AB R0, RZ, R0 ;  /* 0x00000000ff00723e */ /* 0x000fca00000010ff */
[----:B------:R0:W-:Y:S01]  /*9740*/  STG.E.U16 [R4.64], R0 ;  /* 0x0000000004007986 */ /* 0x0001e2000c101524 */
[----:B------:R-:W-:Y:S05]  /*9750*/  BRA `(.L_x_3090) ;  /* 0x000006e000007947 */ /* 0x000fea0003800000 */
.L_x_3097:
        /* <DEDUP_REMOVED lines=11> */
.L_x_3109:
        /* <DEDUP_REMOVED lines=19> */
.L_x_3112:
[----:B------:R-:W-:-:S04]  /*9940*/  LOP3.LUT R0, R7, 0x80000000, RZ, 0xc0, !PT ;  /* 0x8000000007007812 */ /* 0x000fc800078ec0ff */
[----:B------:R-:W-:-:S04]  /*9950*/  SHF.R.U32.HI R0, RZ, 0x18, R0 ;  /* 0x00000018ff007819 */ /* 0x000fc80000011600 */
[----:B------:R-:W-:Y:S02]  /*9960*/  LOP3.LUT R0, R3, R0, RZ, 0xfc, !PT ;  /* 0x0000000003007212 */ /* 0x000fe400078efcff */
.L_x_3111:
[----:B------:R-:W-:Y:S05]  /*9970*/  BSYNC B0 ;  /* 0x0000000000007941 */ /* 0x000fea0003800000 */
.L_x_3110:
[----:B------:R0:W-:Y:S01]  /*9980*/  STG.E.U8 [R4.64], R0 ;  /* 0x0000000004007986 */ /* 0x0001e2000c101124 */
[----:B------:R-:W-:Y:S05]  /*9990*/  BRA `(.L_x_3090) ;  /* 0x000004a000007947 */ /* 0x000fea0003800000 */
.L_x_3108:
        /* <DEDUP_REMOVED lines=19> */
.L_x_3115:
[----:B------:R-:W-:-:S04]  /*9ad0*/  LOP3.LUT R0, R7, 0x80000000, RZ, 0xc0, !PT ;  /* 0x8000000007007812 */ /* 0x000fc800078ec0ff */
[----:B------:R-:W-:-:S04]  /*9ae0*/  SHF.R.U32.HI R0, RZ, 0x18, R0 ;  /* 0x00000018ff007819 */ /* 0x000fc80000011600 */
[----:B------:R-:W-:Y:S02]  /*9af0*/  LOP3.LUT R0, R3, R0, RZ, 0xfc, !PT ;  /* 0x0000000003007212 */ /* 0x000fe400078efcff */
.L_x_3114:
[----:B------:R-:W-:Y:S05]  /*9b00*/  BSYNC B0 ;  /* 0x0000000000007941 */ /* 0x000fea0003800000 */
.L_x_3113:
[----:B------:R0:W-:Y:S01]  /*9b10*/  STG.E.U8 [R4.64], R0 ;  /* 0x0000000004007986 */ /* 0x0001e2000c101124 */
[----:B------:R-:W-:Y:S05]  /*9b20*/  BRA `(.L_x_3090) ;  /* 0x0000031000007947 */ /* 0x000fea0003800000 */
.L_x_3107:
        /* <DEDUP_REMOVED lines=24> */
.L_x_3089:
        /* <DEDUP_REMOVED lines=20> */
.L_x_3117:
[----:B------:R-:W0:Y:S02]  /*9df0*/  F2I.U64.F64.TRUNC R28, R28 ;  /* 0x0000001c001c7311 */ /* 0x000e24000030d800 */
[----:B0-----:R0:W-:Y:S01]  /*9e00*/  STG.E.64 [R4.64], R28 ;  /* 0x0000001c04007986 */ /* 0x0011e2000c101b24 */
[----:B------:R-:W-:Y:S05]  /*9e10*/  BRA `(.L_x_3090) ;  /* 0x0000002000007947 */ /* 0x000fea0003800000 */
.L_x_3116:
[----:B------:R-:W0:Y:S02]  /*9e20*/  F2I.U32.F64.TRUNC R29, R28 ;  /* 0x0000001c001d7311 */ /* 0x000e24000030d000 */
[----:B0-----:R0:W-:Y:S02]  /*9e30*/  STG.E [R4.64], R29 ;  /* 0x0000001d04007986 */ /* 0x0011e4000c101924 */
.L_x_3090:
        /* <DEDUP_REMOVED lines=22> */
.L_x_3121:
[----:B------:R-:W0:Y:S02]  /*9fa0*/  F2I.S64.F64.TRUNC R24, R24 ;  /* 0x0000001800187311 */ /* 0x000e24000030d900 */
[----:B0-----:R-:W-:-:S05]  /*9fb0*/  IMAD.MOV.U32 R3, RZ, RZ, R24 ;  /* 0x000000ffff037224 */ /* 0x001fca00078e0018 */
[----:B------:R0:W-:Y:S01]  /*9fc0*/  STG.E.U8 [R4.64], R3 ;  /* 0x0000000304007986 */ /* 0x0001e2000c101124 */
[----:B------:R-:W-:Y:S05]  /*9fd0*/  BRA `(.L_x_3123) ;  /* 0x00000eb000007947 */ /* 0x000fea0003800000 */
.L_x_3120:
        /* <DEDUP_REMOVED lines=9> */
.L_x_3125:
[----:B------:R-:W0:Y:S02]  /*a070*/  F2I.F64.TRUNC R25, R24 ;  /* 0x0000001800197311 */ /* 0x000e24000030d100 */
[----:B0-----:R0:W-:Y:S01]  /*a080*/  STG.E [R4.64], R25 ;  /* 0x0000001904007986 */ /* 0x0011e2000c101924 */
[----:B------:R-:W-:Y:S05]  /*a090*/  BRA `(.L_x_3123) ;  /* 0x00000df000007947 */ /* 0x000fea0003800000 */
.L_x_3124:
[----:B------:R-:W0:Y:S02]  /*a0a0*/  F2I.F64.TRUNC R25, R24 ;  /* 0x0000001800197311 */ /* 0x000e24000030d100 */
[----:B0-----:R0:W-:Y:S01]  /*a0b0*/  STG.E.U16 [R4.64], R25 ;  /* 0x0000001904007986 */ /* 0x0011e2000c101524 */
[----:B------:R-:W-:Y:S05]  /*a0c0*/  BRA `(.L_x_3123) ;  /* 0x00000dc000007947 */ /* 0x000fea0003800000 */
.L_x_3119:
        /* <DEDUP_REMOVED lines=11> */
.L_x_3127:
[----:B------:R-:W0:Y:S01]  /*a180*/  F2F.F32.F64 R0, R24 ;  /* 0x0000001800007310 */ /* 0x000e220000301000 */
[----:B------:R-:W0:-:S14]  /*a190*/  DSETP.GEU.AND P0, PT, |R24|, c[0x2][0x8], PT ;  /* 0x008002001800762a */ /* 0x000e1c0003f0e200 */
[----:B0-----:R-:W-:-:S05]  /*a1a0*/  @!P0 FMUL R0, R0, 1.175494350822287508e-38 ;  /* 0x0080000000008820 */ /* 0x001fca0000400000 */
[----:B------:R-:W-:-:S05]  /*a1b0*/  F2FP.PACK_AB R0, RZ, R0 ;  /* 0x00000000ff00723e */ /* 0x000fca00000000ff */
[----:B------:R0:W-:Y:S01]  /*a1c0*/  STG.E.U16 [R4.64], R0 ;  /* 0x0000000004007986 */ /* 0x0001e2000c101524 */
[----:B------:R-:W-:Y:S05]  /*a1d0*/  BRA `(.L_x_3123) ;  /* 0x00000cb000007947 */ /* 0x000fea0003800000 */
.L_x_3126:
        /* <DEDUP_REMOVED lines=12> */
.L_x_3129:
[----:B------:R-:W0:Y:S01]  /*a2a0*/  F2F.F32.F64 R0, R24 ;  /* 0x0000001800007310 */ /* 0x000e220000301000 */
[----:B------:R-:W0:-:S14]  /*a2b0*/  DSETP.GEU.AND P0, PT, |R24|, c[0x2][0x8], PT ;  /* 0x008002001800762a */ /* 0x000e1c0003f0e200 */
[----:B0-----:R-:W-:-:S05]  /*a2c0*/  @!P0 FMUL R0, R0, 1.175494350822287508e-38 ;  /* 0x0080000000008820 */ /* 0x001fca0000400000 */
[----:B------:R-:W-:-:S04]  /*a2d0*/  F2FP.PACK_AB R3, RZ, R0 ;  /* 0x00000000ff03723e */ /* 0x000fc800000000ff */
[----:B------:R-:W-:-:S05]  /*a2e0*/  PRMT R3, R3, 0x5410, RZ ;  /* 0x0000541003037816 */ /* 0x000fca00000000ff */
[----:B------:R0:W-:Y:S01]  /*a2f0*/  STG.E [R4.64], R3 ;  /* 0x0000000304007986 */ /* 0x0001e2000c101924 */
[----:B------:R-:W-:Y:S05]  /*a300*/  BRA `(.L_x_3123) ;  /* 0x00000b8000007947 */ /* 0x000fea0003800000 */
.L_x_3128:
[----:B------:R0:W-:Y:S01]  /*a310*/  STG.E.64 [R4.64], R24 ;  /* 0x0000001804007986 */ /* 0x0001e2000c101b24 */
[----:B------:R-:W-:Y:S05]  /*a320*/  BRA `(.L_x_3123) ;  /* 0x00000b6000007947 */ /* 0x000fea0003800000 */
.L_x_3118:
        /* <DEDUP_REMOVED lines=12> */
.L_x_3132:
[----:B------:R-:W-:-:S05]  /*a3f0*/  CS2R R26, SRZ ;  /* 0x00000000001a7805 */ /* 0x000fca000001ff00 */
[----:B------:R0:W-:Y:S01]  /*a400*/  STG.E.128 [R4.64], R24 ;  /* 0x0000001804007986 */ /* 0x0001e2000c101d24 */
[----:B------:R-:W-:Y:S05]  /*a410*/  BRA `(.L_x_3123) ;  /* 0x00000a7000007947 */ /* 0x000fea0003800000 */
.L_x_3131:
        /* <DEDUP_REMOVED lines=23> */
.L_x_3136:
[----:B------:R-:W-:Y:S05]  /*a590*/  BSYNC B0 ;  /* 0x0000000000007941 */ /* 0x000fea0003800000 */
.L_x_3135:
[----:B------:R-:W-:-:S05]  /*a5a0*/  LOP3.LUT R7, R0, R7, RZ, 0xfc, !PT ;  /* 0x0000000700077212 */ /* 0x000fca00078efcff */
[----:B------:R0:W-:Y:S01]  /*a5b0*/  STG.E.U8 [R4.64], R7 ;  /* 0x0000000704007986 */ /* 0x0001e2000c101124 */
[----:B------:R-:W-:Y:S05]  /*a5c0*/  BRA `(.L_x_3123) ;  /* 0x000008c000007947 */ /* 0x000fea0003800000 */
.L_x_3134:
        /* <DEDUP_REMOVED lines=15> */
.L_x_3138:
[----:B------:R-:W-:Y:S01]  /*a6c0*/  IMAD.MOV.U32 R0, RZ, RZ, 0x7f ;  /* 0x0000007fff007424 */ /* 0x000fe200078e00ff */
[----:B------:R-:W-:-:S04]  /*a6d0*/  ISETP.GT.U32.AND P0, PT, R3, 0x7f800000, PT ;  /* 0x7f8000000300780c */ /* 0x000fc80003f04070 */
[----:B------:R-:W-:-:S04]  /*a6e0*/  SEL R0, R0, 0x7c, P0 ;  /* 0x0000007c00007807 */ /* 0x000fc80000000000 */
.L_x_3139:
[----:B------:R-:W-:Y:S05]  /*a6f0*/  BSYNC B0 ;  /* 0x0000000000007941 */ /* 0x000fea0003800000 */
.L_x_3137:
[----:B------:R-:W-:-:S04]  /*a700*/  LOP3.LUT R3, R7, 0x80000000, RZ, 0xc0, !PT ;  /* 0x8000000007037812 */ /* 0x000fc800078ec0ff */
[----:B------:R-:W-:-:S04]  /*a710*/  SHF.R.U32.HI R3, RZ, 0x18, R3 ;  /* 0x00000018ff037819 */ /* 0x000fc80000011603 */
[----:B------:R-:W-:-:S05]  /*a720*/  LOP3.LUT R3, R0, R3, RZ, 0xfc, !PT ;  /* 0x0000000300037212 */ /* 0x000fca00078efcff */
[----:B------:R0:W-:Y:S01]  /*a730*/  STG.E.U8 [R4.64], R3 ;  /* 0x0000000304007986 */ /* 0x0001e2000c101124 */
[----:B------:R-:W-:Y:S05]  /*a740*/  BRA `(.L_x_3123) ;  /* 0x0000074000007947 */ /* 0x000fea0003800000 */
.L_x_3133:
[----:B------:R-:W0:Y:S01]  /*a750*/  F2F.F32.F64 R0, R24 ;  /* 0x0000001800007310 */ /* 0x000e220000301000 */
[----:B------:R-:W0:-:S14]  /*a760*/  DSETP.GEU.AND P0, PT, |R24|, c[0x2][0x8], PT ;  /* 0x008002001800762a */ /* 0x000e1c0003f0e200 */
[----:B0-----:R-:W-:-:S05]  /*a770*/  @!P0 FMUL R0, R0, 1.175494350822287508e-38 ;  /* 0x0080000000008820 */ /* 0x001fca0000400000 */
[----:B------:R-:W-:-:S05]  /*a780*/  F2FP.BF16.PACK_AB R0, RZ, R0 ;  /* 0x00000000ff00723e */ /* 0x000fca00000010ff */
[----:B------:R0:W-:Y:S01]  /*a790*/  STG.E.U16 [R4.64], R0 ;  /* 0x0000000004007986 */ /* 0x0001e2000c101524 */
[----:B------:R-:W-:Y:S05]  /*a7a0*/  BRA `(.L_x_3123) ;  /* 0x000006e000007947 */ /* 0x000fea0003800000 */
.L_x_3130:
        /* <DEDUP_REMOVED lines=11> */
.L_x_3142:
        /* <DEDUP_REMOVED lines=19> */
.L_x_3145:
[----:B------:R-:W-:-:S04]  /*a990*/  LOP3.LUT R0, R7, 0x80000000, RZ, 0xc0, !PT ;  /* 0x8000000007007812 */ /* 0x000fc800078ec0ff */
[----:B------:R-:W-:-:S04]  /*a9a0*/  SHF.R.U32.HI R0, RZ, 0x18, R0 ;  /* 0x00000018ff007819 */ /* 0x000fc80000011600 */
[----:B------:R-:W-:Y:S02]  /*a9b0*/  LOP3.LUT R0, R3, R0, RZ, 0xfc, !PT ;  /* 0x0000000003007212 */ /* 0x000fe400078efcff */
.L_x_3144:
[----:B------:R-:W-:Y:S05]  /*a9c0*/  BSYNC B0 ;  /* 0x0000000000007941 */ /* 0x000fea0003800000 */
.L_x_3143:
[----:B------:R0:W-:Y:S01]  /*a9d0*/  STG.E.U8 [R4.64], R0 ;  /* 0x0000000004007986 */ /* 0x0001e2000c101124 */
[----:B------:R-:W-:Y:S05]  /*a9e0*/  BRA `(.L_x_3123) ;  /* 0x000004a000007947 */ /* 0x000fea0003800000 */
.L_x_3141:
        /* <DEDUP_REMOVED lines=19> */
.L_x_3148:
[----:B------:R-:W-:-:S04]  /*ab20*/  LOP3.LUT R0, R7, 0x80000000, RZ, 0xc0, !PT ;  /* 0x8000000007007812 */ /* 0x000fc800078ec0ff */
[----:B------:R-:W-:-:S04]  /*ab30*/  SHF.R.U32.HI R0, RZ, 0x18, R0 ;  /* 0x00000018ff007819 */ /* 0x000fc80000011600 */
[----:B------:R-:W-:Y:S02]  /*ab40*/  LOP3.LUT R0, R3, R0, RZ, 0xfc, !PT ;  /* 0x0000000003007212 */ /* 0x000fe400078efcff */
.L_x_3147:
[----:B------:R-:W-:Y:S05]  /*ab50*/  BSYNC B0 ;  /* 0x0000000000007941 */ /* 0x000fea0003800000 */
.L_x_3146:
[----:B------:R0:W-:Y:S01]  /*ab60*/  STG.E.U8 [R4.64], R0 ;  /* 0x0000000004007986 */ /* 0x0001e2000c101124 */
[----:B------:R-:W-:Y:S05]  /*ab70*/  BRA `(.L_x_3123) ;  /* 0x0000031000007947 */ /* 0x000fea0003800000 */
.L_x_3140:
        /* <DEDUP_REMOVED lines=24> */
.L_x_3122:
        /* <DEDUP_REMOVED lines=20> */
.L_x_3150:
[----:B------:R-:W0:Y:S02]  /*ae40*/  F2I.U64.F64.TRUNC R24, R24 ;  /* 0x0000001800187311 */ /* 0x000e24000030d800 */
[----:B0-----:R0:W-:Y:S01]  /*ae50*/  STG.E.64 [R4.64], R24 ;  /* 0x0000001804007986 */ /* 0x0011e2000c101b24 */
[----:B------:R-:W-:Y:S05]  /*ae60*/  BRA `(.L_x_3123) ;  /* 0x0000002000007947 */ /* 0x000fea0003800000 */
.L_x_3149:
[----:B------:R-:W0:Y:S02]  /*ae70*/  F2I.U32.F64.TRUNC R25, R24 ;  /* 0x0000001800197311 */ /* 0x000e24000030d000 */
[----:B0-----:R0:W-:Y:S02]  /*ae80*/  STG.E [R4.64], R25 ;  /* 0x0000001904007986 */ /* 0x0011e4000c101924 */
.L_x_3123:
[----:B------:R-:W-:Y:S02]  /*ae90*/  IADD3 R33, R33, 0x80, RZ ;  /* 0x0000008021217810 */ /* 0x000fe40007ffe0ff */
.L_x_3084:
[----:B------:R-:W-:Y:S05]  /*aea0*/  BSYNC B6 ;  /* 0x0000000000067941 */ /* 0x000fea0003800000 */
.L_x_3083:
        /* <DEDUP_REMOVED lines=20> */
.L_x_3154:
[----:B------:R-:W0:Y:S02]  /*aff0*/  F2I.S64.F64.TRUNC R16, R16 ;  /* 0x0000001000107311 */ /* 0x000e24000030d900 */
[----:B0-----:R-:W-:-:S05]  /*b000*/  IMAD.MOV.U32 R5, RZ, RZ, R16 ;  /* 0x000000ffff057224 */ /* 0x001fca00078e0010 */
[----:B------:R-:W-:Y:S01]  /*b010*/  STG.E.U8 [R2.64], R5 ;  /* 0x0000000502007986 */ /* 0x000fe2000c101124 */
[----:B------:R-:W-:Y:S05]  /*b020*/  EXIT ;  /* 0x000000000000794d */ /* 0x000fea0003800000 */
.L_x_3153:
        /* <DEDUP_REMOVED lines=9> */
.L_x_3157:
[----:B------:R-:W0:Y:S02]  /*b0c0*/  F2I.F64.TRUNC R17, R16 ;  /* 0x0000001000117311 */ /* 0x000e24000030d100 */
[----:B0-----:R-:W-:Y:S01]  /*b0d0*/  STG.E [R2.64], R17 ;  /* 0x0000001102007986 */ /* 0x001fe2000c101924 */
[----:B------:R-:W-:Y:S05]  /*b0e0*/  EXIT ;  /* 0x000000000000794d */ /* 0x000fea0003800000 */
.L_x_3156:
[----:B------:R-:W0:Y:S02]  /*b0f0*/  F2I.F64.TRUNC R17, R16 ;  /* 0x0000001000117311 */ /* 0x000e24000030d100 */
[----:B0-----:R-:W-:Y:S01]  /*b100*/  STG.E.U16 [R2.64], R17 ;  /* 0x0000001102007986 */ /* 0x001fe2000c101524 */
[----:B------:R-:W-:Y:S05]  /*b110*/  EXIT ;  /* 0x000000000000794d */ /* 0x000fea0003800000 */
.L_x_3152:
        /* <DEDUP_REMOVED lines=11> */
.L_x_3159:
[----:B------:R-:W0:Y:S01]  /*b1d0*/  F2F.F32.F64 R0, R16 ;  /* 0x0000001000007310 */ /* 0x000e220000301000 */
[----:B------:R-:W0:-:S14]  /*b1e0*/  DSETP.GEU.AND P0, PT, |R16|, c[0x2][0x8], PT ;  /* 0x008002001000762a */ /* 0x000e1c0003f0e200 */
[----:B0-----:R-:W-:-:S05]  /*b1f0*/  @!P0 FMUL R0, R0, 1.175494350822287508e-38 ;  /* 0x0080000000008820 */ /* 0x001fca0000400000 */
[----:B------:R-:W-:-:S05]  /*b200*/  F2FP.PACK_AB R0, RZ, R0 ;  /* 0x00000000ff00723e */ /* 0x000fca00000000ff */
[----:B------:R-:W-:Y:S01]  /*b210*/  STG.E.U16 [R2.64], R0 ;  /* 0x0000000002007986 */ /* 0x000fe2000c101524 */
[----:B------:R-:W-:Y:S05]  /*b220*/  EXIT ;  /* 0x000000000000794d */ /* 0x000fea0003800000 */
.L_x_3158:
        /* <DEDUP_REMOVED lines=12> */
.L_x_3161:
[----:B------:R-:W0:Y:S01]  /*b2f0*/  F2F.F32.F64 R0, R16 ;  /* 0x0000001000007310 */ /* 0x000e220000301000 */
[----:B------:R-:W0:-:S14]  /*b300*/  DSETP.GEU.AND P0, PT, |R16|, c[0x2][0x8], PT ;  /* 0x008002001000762a */ /* 0x000e1c0003f0e200 */
[----:B0-----:R-:W-:-:S05]  /*b310*/  @!P0 FMUL R0, R0, 1.175494350822287508e-38 ;  /* 0x0080000000008820 */ /* 0x001fca0000400000 */
[----:B------:R-:W-:-:S04]  /*b320*/  F2FP.PACK_AB R5, RZ, R0 ;  /* 0x00000000ff05723e */ /* 0x000fc800000000ff */
[----:B------:R-:W-:-:S05]  /*b330*/  PRMT R5, R5, 0x5410, RZ ;  /* 0x0000541005057816 */ /* 0x000fca00000000ff */
[----:B------:R-:W-:Y:S01]  /*b340*/  STG.E [R2.64], R5 ;  /* 0x0000000502007986 */ /* 0x000fe2000c101924 */
[----:B------:R-:W-:Y:S05]  /*b350*/  EXIT ;  /* 0x000000000000794d */ /* 0x000fea0003800000 */
.L_x_3160:
[----:B------:R-:W-:Y:S01]  /*b360*/  STG.E.64 [R2.64], R16 ;  /* 0x0000001002007986 */ /* 0x000fe2000c101b24 */
[----:B------:R-:W-:Y:S05]  /*b370*/  EXIT ;  /* 0x000000000000794d */ /* 0x000fea0003800000 */
.L_x_3151:
        /* <DEDUP_REMOVED lines=12> */
.L_x_3164:
[----:B------:R-:W-:-:S05]  /*b440*/  CS2R R18, SRZ ;  /* 0x0000000000127805 */ /* 0x000fca000001ff00 */
[----:B------:R-:W-:Y:S01]  /*b450*/  STG.E.128 [R2.64], R16 ;  /* 0x0000001002007986 */ /* 0x000fe2000c101d24 */
[----:B------:R-:W-:Y:S05]  /*b460*/  EXIT ;  /* 0x000000000000794d */ /* 0x000fea0003800000 */
.L_x_3163:
        /* <DEDUP_REMOVED lines=23> */
.L_x_3168:
[----:B------:R-:W-:Y:S05]  /*b5e0*/  BSYNC B0 ;  /* 0x0000000000007941 */ /* 0x000fea0003800000 */
.L_x_3167:
[----:B------:R-:W-:-:S05]  /*b5f0*/  LOP3.LUT R5, R0, R5, RZ, 0xfc, !PT ;  /* 0x0000000500057212 */ /* 0x000fca00078efcff */
[----:B------:R-:W-:Y:S01]  /*b600*/  STG.E.U8 [R2.64], R5 ;  /* 0x0000000502007986 */ /* 0x000fe2000c101124 */
[----:B------:R-:W-:Y:S05]  /*b610*/  EXIT ;  /* 0x000000000000794d */ /* 0x000fea0003800000 */
.L_x_3166:
        /* <DEDUP_REMOVED lines=15> */
.L_x_3170:
[----:B------:R-:W-:Y:S01]  /*b710*/  IMAD.MOV.U32 R0, RZ, RZ, 0x7f ;  /* 0x0000007fff007424 */ /* 0x000fe200078e00ff */
[----:B------:R-:W-:-:S04]  /*b720*/  ISETP.GT.U32.AND P0, PT, R4, 0x7f800000, PT ;  /* 0x7f8000000400780c */ /* 0x000fc80003f04070 */
[----:B------:R-:W-:-:S04]  /*b730*/  SEL R0, R0, 0x7c, P0 ;  /* 0x0000007c00007807 */ /* 0x000fc80000000000 */
.L_x_3171:
[----:B------:R-:W-:Y:S05]  /*b740*/  BSYNC B0 ;  /* 0x0000000000007941 */ /* 0x000fea0003800000 */
.L_x_3169:
[----:B------:R-:W-:-:S04]  /*b750*/  LOP3.LUT R4, R5, 0x80000000, RZ, 0xc0, !PT ;  /* 0x8000000005047812 */ /* 0x000fc800078ec0ff */
[----:B------:R-:W-:-:S04]  /*b760*/  SHF.R.U32.HI R5, RZ, 0x18, R4 ;  /* 0x00000018ff057819 */ /* 0x000fc80000011604 */
[----:B------:R-:W-:-:S05]  /*b770*/  LOP3.LUT R5, R0, R5, RZ, 0xfc, !PT ;  /* 0x0000000500057212 */ /* 0x000fca00078efcff */
[----:B------:R-:W-:Y:S01]  /*b780*/  STG.E.U8 [R2.64], R5 ;  /* 0x0000000502007986 */ /* 0x000fe2000c101124 */
[----:B------:R-:W-:Y:S05]  /*b790*/  EXIT ;  /* 0x000000000000794d */ /* 0x000fea0003800000 */
.L_x_3165:
[----:B------:R-:W0:Y:S01]  /*b7a0*/  F2F.F32.F64 R0, R16 ;  /* 0x0000001000007310 */ /* 0x000e220000301000 */
[----:B------:R-:W0:-:S14]  /*b7b0*/  DSETP.GEU.AND P0, PT, |R16|, c[0x2][0x8], PT ;  /* 0x008002001000762a */ /* 0x000e1c0003f0e200 */
[----:B0-----:R-:W-:-:S05]  /*b7c0*/  @!P0 FMUL R0, R0, 1.175494350822287508e-38 ;  /* 0x0080000000008820 */ /* 0x001fca0000400000 */
[----:B------:R-:W-:-:S05]  /*b7d0*/  F2FP.BF16.PACK_AB R0, RZ, R0 ;  /* 0x00000000ff00723e */ /* 0x000fca00000010ff */
[----:B------:R-:W-:Y:S01]  /*b7e0*/  STG.E.U16 [R2.64], R0 ;  /* 0x0000000002007986 */ /* 0x000fe2000c101524 */
[----:B------:R-:W-:Y:S05]  /*b7f0*/  EXIT ;  /* 0x000000000000794d */ /* 0x000fea0003800000 */
.L_x_3162:
        /* <DEDUP_REMOVED lines=11> */
.L_x_3174:
        /* <DEDUP_REMOVED lines=19> */
.L_x_3177:
[----:B------:R-:W-:-:S04]  /*b9e0*/  LOP3.LUT R0, R7, 0x80000000, RZ, 0xc0, !PT ;  /* 0x8000000007007812 */ /* 0x000fc800078ec0ff */
[----:B------:R-:W-:-:S04]  /*b9f0*/  SHF.R.U32.HI R5, RZ, 0x18, R0 ;  /* 0x00000018ff057819 */ /* 0x000fc80000011600 */
[----:B------:R-:W-:-:S04]  /*ba00*/  LOP3.LUT R4, R4, R5, RZ, 0xfc, !PT ;  /* 0x0000000504047212 */ /* 0x000fc800078efcff */
[----:B------:R-:W-:Y:S02]  /*ba10*/  PRMT R0, R4, 0x7610, R0 ;  /* 0x0000761004007816 */ /* 0x000fe40000000000 */
.L_x_3176:
[----:B------:R-:W-:Y:S05]  /*ba20*/  BSYNC B0 ;  /* 0x0000000000007941 */ /* 0x000fea0003800000 */
.L_x_3175:
[----:B------:R-:W-:Y:S01]  /*ba30*/  STG.E.U8 [R2.64], R0 ;  /* 0x0000000002007986 */ /* 0x000fe2000c101124 */
[----:B------:R-:W-:Y:S05]  /*ba40*/  EXIT ;  /* 0x000000000000794d */ /* 0x000fea0003800000 */
.L_x_3173:
        /* <DEDUP_REMOVED lines=19> */
.L_x_3180:
[----:B------:R-:W-:-:S04]  /*bb80*/  LOP3.LUT R0, R7, 0x80000000, RZ, 0xc0, !PT ;  /* 0x8000000007007812 */ /* 0x000fc800078ec0ff */
[----:B------:R-:W-:-:S04]  /*bb90*/  SHF.R.U32.HI R5, RZ, 0x18, R0 ;  /* 0x00000018ff057819 */ /* 0x000fc80000011600 */
[----:B------:R-:W-:-:S04]  /*bba0*/  LOP3.LUT R4, R4, R5, RZ, 0xfc, !PT ;  /* 0x0000000504047212 */ /* 0x000fc800078efcff */
[----:B------:R-:W-:Y:S02]  /*bbb0*/  PRMT R0, R4, 0x7610, R0 ;  /* 0x0000761004007816 */ /* 0x000fe40000000000 */
.L_x_3179:
[----:B------:R-:W-:Y:S05]  /*bbc0*/  BSYNC B0 ;  /* 0x0000000000007941 */ /* 0x000fea0003800000 */
.L_x_3178:
[----:B------:R-:W-:Y:S01]  /*bbd0*/  STG.E.U8 [R2.64], R0 ;  /* 0x0000000002007986 */ /* 0x000fe2000c101124 */
[----:B------:R-:W-:Y:S05]  /*bbe0*/  EXIT ;  /* 0x000000000000794d */ /* 0x000fea0003800000 */
.L_x_3172:
        /* <DEDUP_REMOVED lines=24> */
.L_x_3155:
[----:B------:R-:W-:Y:S01]  /*bd70*/  MOV R0, 0x0 ;  /* 0x0000000000007802 */ /* 0x000fe20000000f00 */
[----:B------:R-:W-:Y:S02]  /*bd80*/  IMAD.MOV.U32 R4, RZ, RZ, c[0x4][0x128] ;  /* 0x01004a00ff047624 */ /* 0x000fe400078e00ff */
[----:B------:R-:W-:Y:S01]  /*bd90*/  IMAD.MOV.U32 R5, RZ, RZ, c[0x4][0x12c] ;  /* 0x01004b00ff057624 */ /* 0x000fe200078e00ff */
[----:B------:R0:W1:Y:S01]  /*bda0*/  LDC.64 R2, c[0x4][R0] ;  /* 0x0100000000027b82 */ /* 0x0000620000000a00 */
[----:B------:R-:W-:Y:S02]  /*bdb0*/  IMAD.MOV.U32 R6, RZ, RZ, c[0x4][0x130] ;  /* 0x01004c00ff067624 */ /* 0x000fe400078e00ff */
[----:B------:R-:W-:Y:S02]  /*bdc0*/  IMAD.MOV.U32 R7, RZ, RZ, c[0x4][0x134] ;  /* 0x01004d00ff077624 */ /* 0x000fe400078e00ff */
[----:B------:R-:W-:-:S02]  /*bdd0*/  IMAD.MOV.U32 R8, RZ, RZ, 0x65 ;  /* 0x00000065ff087424 */ /* 0x000fc400078e00ff */
[----:B------:R-:W-:Y:S02]  /*bde0*/  IMAD.MOV.U32 R10, RZ, RZ, c[0x4][0x10] ;  /* 0x01000400ff0a7624 */ /* 0x000fe400078e00ff */
[----:B------:R-:W-:Y:S02]  /*bdf0*/  IMAD.MOV.U32 R11, RZ, RZ, c[0x4][0x14] ;  /* 0x01000500ff0b7624 */ /* 0x000fe400078e00ff */
[----:B------:R-:W-:Y:S02]  /*be00*/  IMAD.MOV.U32 R12, RZ, RZ, 0x1 ;  /* 0x00000001ff0c7424 */ /* 0x000fe400078e00ff */
[----:B------:R-:W-:Y:S02]  /*be10*/  IMAD.MOV.U32 R13, RZ, RZ, RZ ;  /* 0x000000ffff0d7224 */ /* 0x000fe400078e00ff */
[----:B0-----:R-:W-:Y:S01]  /*be20*/  LEPC R14 ;  /* 0x00000000000e734e */ /* 0x001fe20000000000 */
[----:B------:R-:W-:Y:S02]  /*be30*/  MOV R9, 0xbea0 ;  /* 0x0000bea000097802 */ /* 0x000fe40000000f00 */
[----:B------:R-:W-:Y:S02]  /*be40*/  MOV R20, 0xbe20 ;  /* 0x0000be2000147802 */ /* 0x000fe40000000f00 */
[----:B------:R-:W-:-:S02]  /*be50*/  MOV R21, 0x0 ;  /* 0x0000000000157802 */ /* 0x000fc40000000f00 */
[----:B------:R-:W-:Y:S02]  /*be60*/  MOV R0, 0x0 ;  /* 0x0000000000007802 */ /* 0x000fe40000000f00 */
[----:B------:R-:W-:-:S04]  /*be70*/  IADD3 R20, P0, P1, -R20, R9, R14 ;  /* 0x0000000914147210 */ /* 0x000fc8000791e10e */
[----:B------:R-:W-:-:S04]  /*be80*/  IADD3.X R21, ~R0, R21, R15, P0, P1 ;  /* 0x0000001500157210 */ /* 0x000fc800007e250f */
[----:B-1----:R-:W-:Y:S05]  /*be90*/  CALL.ABS.NOINC R2 ;  /* 0x0000000002007343 */ /* 0x002fea0003c00000 */
[----:B------:R-:W-:Y:S05]  /*bea0*/  EXIT ;  /* 0x000000000000794d */ /* 0x000fea0003800000 */
.L_x_3182:
[----:B------:R-:W0:Y:S02]  /*beb0*/  F2I.U64.F64.TRUNC R16, R16 ;  /* 0x0000001000107311 */ /* 0x000e24000030d800 */
[----:B0-----:R-:W-:Y:S01]  /*bec0*/  STG.E.64 [R2.64], R16 ;  /* 0x0000001002007986 */ /* 0x001fe2000c101b24 */
[----:B------:R-:W-:Y:S05]  /*bed0*/  EXIT ;  /* 0x000000000000794d */ /* 0x000fea0003800000 */
.L_x_3181:
[----:B------:R-:W0:Y:S02]  /*bee0*/  F2I.U32.F64.TRUNC R17, R16 ;  /* 0x0000001000117311 */ /* 0x000e24000030d000 */
[----:B0-----:R-:W-:Y:S01]  /*bef0*/  STG.E [R2.64], R17 ;  /* 0x0000001102007986 */ /* 0x001fe2000c101924 */
[----:B------:R-:W-:Y:S05]  /*bf00*/  EXIT ;  /* 0x000000000000794d */ /* 0x000fea0003800000 */
.L_x_3183:
        /* <DEDUP_REMOVED lines=15> */
.L_x_5468:


//--------------------- .text._ZN2at6native18elementwise_kernelILi128ELi2EZNS0_22gpu_kernel_impl_nocastIZZZNS0_68_GLOBAL__N__08176361_30_ActivationHardsigmoidKernel_cu_1520ed90_304427hardsigmoid_backward_kernelERNS_18TensorIteratorBaseEENKUlvE_clEvENKUlvE_clEvEUlddE_EEvS5_RKT_EUliE_EEviT1_ --------------------------
	.section	.text._ZN2at6native18elementwise_kernelILi128ELi2EZNS0_22gpu_kernel_impl_nocastIZZZNS0_68_GLOBAL__N__08176361_30_ActivationHardsigmoidKernel_cu_1520ed90_304427hardsigmoid_backward_kernelERNS_18TensorIteratorBaseEENKUlvE_clEvENKUlvE_clEvEUlddE_EEvS5_RKT_EUliE_EEviT1_,"ax",@progbits
	.sectioninfo	@"SHI_REGISTERS=16"
	.align	128
        .global         _ZN2at6native18elementwise_kernelILi128ELi2EZNS0_22gpu_kernel_impl_nocastIZZZNS0_68_GLOBAL__N__08176361_30_ActivationHardsigmoidKernel_cu_1520ed90_304427hardsigmoid_backward_kernelERNS_18TensorIteratorBaseEENKUlvE_clEvENKUlvE_clEvEUlddE_EEvS5_RKT_EUliE_EEviT1_
        .type           _ZN2at6native18elementwise_kernelILi128ELi2EZNS0_22gpu_kernel_impl_nocastIZZZNS0_68_GLOBAL__N__08176361_30_ActivationHardsigmoidKernel_cu_1520ed90_304427hardsigmoid_backward_kernelERNS_18TensorIteratorBaseEENKUlvE_clEvENKUlvE_clEvEUlddE_EEvS5_RKT_EUliE_EEviT1_,@function
        .size           _ZN2at6native18elementwise_kernelILi128ELi2EZNS0_22gpu_kernel_impl_nocastIZZZNS0_68_GLOBAL__N__08176361_30_ActivationHardsigmoidKernel_cu_1520ed90_304427hardsigmoid_backward_kernelERNS_18TensorIteratorBaseEENKUlvE_clEvENKUlvE_clEvEUlddE_EEvS5_RKT_EUliE_EEviT1_,(.L_x_5469 - _ZN2at6native18elementwise_kernelILi128ELi2EZNS0_22gpu_kernel_impl_nocastIZZZNS0_68_GLOBAL__N__08176361_30_ActivationHardsigmoidKernel_cu_1520ed90_304427hardsigmoid_backward_kernelERNS_18TensorIteratorBaseEENKUlvE_clEvENKUlvE_clEvEUlddE_EEvS5_RKT_EUliE_EEviT1_)
        .other          _ZN2at6native18elementwise_kernelILi128ELi2EZNS0_22gpu_kernel_impl_nocastIZZZNS0_68_GLOBAL__N__08176361_30_ActivationHardsigmoidKernel_cu_1520ed90_304427hardsigmoid_backward_kernelERNS_18TensorIteratorBaseEENKUlvE_clEvENKUlvE_clEvEUlddE_EEvS5_RKT_EUliE_EEviT1_,@"STO_CUDA_ENTRY STV_DEFAULT"
_ZN2at6native18elementwise_kernelILi128ELi2EZNS0_22gpu_kernel_impl_nocastIZZZNS0_68_GLOBAL__N__08176361_30_ActivationHardsigmoidKernel_cu_1520ed90_304427hardsigmoid_backward_kernelERNS_18TensorIteratorBaseEENKUlvE_clEvENKUlvE_clEvEUlddE_EEvS5_RKT_EUliE_EEviT1_:
.text._ZN2at6native18elementwise_kernelILi128ELi2EZNS0_22gpu_kernel_impl_nocastIZZZNS0_68_GLOBAL__N__08176361_30_ActivationHardsigmoidKernel_cu_1520ed90_304427hardsigmoid_backward_kernelERNS_18TensorIteratorBaseEENKUlvE_clEvENKUlvE_clEvEUlddE_EEvS5_RKT_EUliE_EEviT1_:
        /* <DEDUP_REMOVED lines=262> */
.L_x_3186:
[----:B------:R-:W-:Y:S02]  /*1060*/  IADD3 R4, P1, R4, c[0x0][0x3d8], RZ ;  /* 0x0000f60004047a10 */ /* 0x000fe40007f3e0ff */
[----:B------:R-:W-:Y:S02]  /*1070*/  IADD3 R8, P0, R3, c[0x0][0x3d0], RZ ;  /* 0x0000f40003087a10 */ /* 0x000fe40007f1e0ff */
[----:B------:R-:W-:Y:S02]  /*1080*/  IADD3.X R5, RZ, c[0x0][0x3dc], RZ, P1, !PT ;  /* 0x0000f700ff057a10 */ /* 0x000fe40000ffe4ff */
[----:B------:R-:W-:-:S04]  /*1090*/  IADD3.X R9, RZ, c[0x0][0x3d4], RZ, P0, !PT ;  /* 0x0000f500ff097a10 */ /* 0x000fc800007fe4ff */
[----:B------:R-:W2:Y:S04]  /*10a0*/  LDG.E.64 R4, [R4.64] ;  /* 0x0000000404047981 */ /* 0x000ea8000c1e1b00 */
[----:B------:R-:W3:Y:S01]  /*10b0*/  LDG.E.64 R6, [R8.64] ;  /* 0x0000000408067981 */ /* 0x000ee2000c1e1b00 */
[----:B------:R-:W-:Y:S02]  /*10c0*/  IADD3 R10, P1, R2, c[0x0][0x3c8], RZ ;  /* 0x0000f200020a7a10 */ /* 0x000fe40007f3e0ff */
[----:B------:R-:W-:Y:S02]  /*10d0*/  IADD3 R13, R0, 0x80, RZ ;  /* 0x00000080000d7810 */ /* 0x000fe40007ffe0ff */
[----:B------:R-:W-:Y:S01]  /*10e0*/  IADD3.X R11, RZ, c[0x0][0x3cc], RZ, P1, !PT ;  /* 0x0000f300ff0b7a10 */ /* 0x000fe20000ffe4ff */
[----:B--2---:R-:W0:-:S04]  /*10f0*/  DSETP.GEU.AND P0, PT, R4, 3, PT ;  /* 0x400800000400742a */ /* 0x004e080003f0e000 */
[----:B---3--:R-:W-:-:S04]  /*1100*/  DMUL R6, R6, c[0x2][0x0] ;  /* 0x0080000006067a28 */ /* 0x008fc80000000000 */
[----:B0-----:R-:W0:-:S06]  /*1110*/  DSETP.GT.AND P0, PT, R4, -3, !P0 ;  /* 0xc00800000400742a */ /* 0x001e0c0004704000 */
[----:B0-----:R-:W-:Y:S02]  /*1120*/  FSEL R2, R6, RZ, P0 ;  /* 0x000000ff06027208 */ /* 0x001fe40000000000 */
[----:B------:R-:W-:-:S05]  /*1130*/  FSEL R3, R7, RZ, P0 ;  /* 0x000000ff07037208 */ /* 0x000fca0000000000 */
[----:B------:R0:W-:Y:S02]  /*1140*/  STG.E.64 [R10.64], R2 ;  /* 0x000000020a007986 */ /* 0x0001e4000c101b04 */
.L_x_3185:
[----:B------:R-:W-:Y:S05]  /*1150*/  BSYNC B0 ;  /* 0x0000000000007941 */ /* 0x000fea0003800000 */
.L_x_3184:
[----:B------:R-:W-:-:S13]  /*1160*/  ISETP.GE.AND P0, PT, R13, c[0x0][0x160], PT ;  /* 0x000058000d007a0c */ /* 0x000fda0003f06270 */
[----:B------:R-:W-:Y:S05]  /*1170*/  @P0 EXIT ;  /* 0x000000000000094d */ /* 0x000fea0003800000 */
[----:B------:R-:W-:Y:S01]  /*1180*/  ISETP.NE.AND P0, PT, RZ, c[0x0][0x168], PT ;  /* 0x00005a00ff007a0c */ /* 0x000fe20003f05270 */
[----:B0-----:R-:W-:Y:S01]  /*1190*/  CS2R R2, SRZ ;  /* 0x0000000000027805 */ /* 0x001fe2000001ff00 */
[----:B------:R-:W-:-:S11]  /*11a0*/  MOV R0, RZ ;  /* 0x000000ff00007202 */ /* 0x000fd60000000f00 */
[----:B------:R-:W-:Y:S05]  /*11b0*/  @!P0 BRA `(.L_x_3187) ;  /* 0x00000f9000008947 */ /* 0x000fea0003800000 */
[----:B------:R-:W-:Y:S01]  /*11c0*/  HFMA2.MMA R2, -RZ, RZ, 0, 0 ;  /* 0x00000000ff027435 */ /* 0x000fe200000001ff */
[----:B------:R-:W-:Y:S02]  /*11d0*/  MOV R3, R13 ;  /* 0x0000000d00037202 */ /* 0x000fe40000000f00 */
[----:B------:R-:W-:-:S04]  /*11e0*/  MOV R8, c[0x0][0x168] ;  /* 0x00005a0000087a02 */ /* 0x000fc80000000f00 */
[----:B------:R-:W-:-:S03]  /*11f0*/  ISETP.NE.AND P0, PT, R8, 0x1, PT ;  /* 0x000000010800780c */ /* 0x000fc60003f05270 */
[----:B------:R-:W-:-:S05]  /*1200*/  IMAD.HI.U32 R4, R13, c[0x0][0x170], R2 ;  /* 0x00005c000d047a27 */ /* 0x000fca00078e0002 */
        /* <DEDUP_REMOVED lines=244> */
.L_x_3187:
[----:B------:R-:W-:Y:S02]  /*2150*/  IADD3 R6, P1, R3, c[0x0][0x3d8], RZ ;  /* 0x0000f60003067a10 */ /* 0x000fe40007f3e0ff */
[----:B------:R-:W-:Y:S02]  /*2160*/  IADD3 R8, P0, R2, c[0x0][0x3d0], RZ ;  /* 0x0000f40002087a10 */ /* 0x000fe40007f1e0ff */
[----:B------:R-:W-:Y:S02]  /*2170*/  IADD3.X R7, RZ, c[0x0][0x3dc], RZ, P1, !PT ;  /* 0x0000f700ff077a10 */ /* 0x000fe40000ffe4ff */
[----:B------:R-:W-:-:S03]  /*2180*/  IADD3.X R9, RZ, c[0x0][0x3d4], RZ, P0, !PT ;  /* 0x0000f500ff097a10 */ /* 0x000fc600007fe4ff */
[----:B------:R-:W2:Y:S04]  /*2190*/  LDG.E.64 R2, [R6.64] ;  /* 0x0000000406027981 */ /* 0x000ea8000c1e1b00 */
[----:B------:R-:W3:Y:S01]  /*21a0*/  LDG.E.64 R4, [R8.64] ;  /* 0x0000000408047981 */ /* 0x000ee2000c1e1b00 */
[----:B------:R-:W-:-:S04]  /*21b0*/  IADD3 R10, P1, R0, c[0x0][0x3c8], RZ ;  /* 0x0000f200000a7a10 */ /* 0x000fc80007f3e0ff */
[----:B------:R-:W-:Y:S01]  /*21c0*/  IADD3.X R11, RZ, c[0x0][0x3cc], RZ, P1, !PT ;  /* 0x0000f300ff0b7a10 */ /* 0x000fe20000ffe4ff */
[----:B--2---:R-:W0:-:S04]  /*21d0*/  DSETP.GEU.AND P0, PT, R2, 3, PT ;  /* 0x400800000200742a */ /* 0x004e080003f0e000 */
[----:B---3--:R-:W-:-:S04]  /*21e0*/  DMUL R4, R4, c[0x2][0x0] ;  /* 0x0080000004047a28 */ /* 0x008fc80000000000 */
[----:B0-----:R-:W0:-:S06]  /*21f0*/  DSETP.GT.AND P0, PT, R2, -3, !P0 ;  /* 0xc00800000200742a */ /* 0x001e0c0004704000 */
[----:B0-----:R-:W-:Y:S02]  /*2200*/  FSEL R2, R4, RZ, P0 ;  /* 0x000000ff04027208 */ /* 0x001fe40000000000 */
[----:B------:R-:W-:-:S05]  /*2210*/  FSEL R3, R5, RZ, P0 ;  /* 0x000000ff05037208 */ /* 0x000fca0000000000 */
[----:B------:R-:W-:Y:S01]  /*2220*/  STG.E.64 [R10.64], R2 ;  /* 0x000000020a007986 */ /* 0x000fe2000c101b04 */
[----:B------:R-:W-:Y:S05]  /*2230*/  EXIT ;  /* 0x000000000000794d */ /* 0x000fea0003800000 */
.L_x_3188:
        /* <DEDUP_REMOVED lines=12> */
.L_x_5469:


//--------------------- .text._ZN2at6native27unrolled_elementwise_kernelIZZZNS0_68_GLOBAL__N__08176361_30_ActivationHardsigmoidKernel_cu_1520ed90_304427hardsigmoid_backward_kernelERNS_18TensorIteratorBaseEENKUlvE_clEvENKUlvE_clEvEUlddE_St5arrayIPcLm3EELi4E23TrivialOffsetCalculatorILi2EjESB_ILi1EjENS0_6memory15LoadWithoutCastENSE_16StoreWithoutCastEEEviT_T0_T2_T3_T4_T5_ --------------------------
	.section	.text._ZN2at6native27unrolled_elementwise_kernelIZZZNS0_68_GLOBAL__N__08176361_30_ActivationHardsigmoidKernel_cu_1520ed90_304427hardsigmoid_backward_kernelERNS_18TensorIteratorBaseEENKUlvE_clEvENKUlvE_clEvEUlddE_St5arrayIPcLm3EELi4E23TrivialOffsetCalculatorILi2EjESB_ILi1EjENS0_6memory15LoadWithoutCastENSE_16StoreWithoutCastEEEviT_T0_T2_T3_T4_T5_,"ax",@progbits
	.sectioninfo	@"SHI_REGISTERS=26"
	.align	128
        .global         _ZN2at6native27unrolled_elementwise_kernelIZZZNS0_68_GLOBAL__N__08176361_30_ActivationHardsigmoidKernel_cu_1520ed90_304427hardsigmoid_backward_kernelERNS_18TensorIteratorBaseEENKUlvE_clEvENKUlvE_clEvEUlddE_St5arrayIPcLm3EELi4E23TrivialOffsetCalculatorILi2EjESB_ILi1EjENS0_6memory15LoadWithoutCastENSE_16StoreWithoutCastEEEviT_T0_T2_T3_T4_T5_
        .type           _ZN2at6native27unrolled_elementwise_kernelIZZZNS0_68_GLOBAL__N__08176361_30_ActivationHardsigmoidKernel_cu_1520ed90_304427hardsigmoid_backward_kernelERNS_18TensorIteratorBaseEENKUlvE_clEvENKUlvE_clEvEUlddE_St5arrayIPcLm3EELi4E23TrivialOffsetCalculatorILi2EjESB_ILi1EjENS0_6memory15LoadWithoutCastENSE_16StoreWithoutCastEEEviT_T0_T2_T3_T4_T5_,@function
        .size           _ZN2at6native27unrolled_elementwise_kernelIZZZNS0_68_GLOBAL__N__08176361_30_ActivationHardsigmoidKernel_cu_1520ed90_304427hardsigmoid_backward_kernelERNS_18TensorIteratorBaseEENKUlvE_clEvENKUlvE_clEvEUlddE_St5arrayIPcLm3EELi4E23TrivialOffsetCalculatorILi2EjESB_ILi1EjENS0_6memory15LoadWithoutCastENSE_16StoreWithoutCastEEEviT_T0_T2_T3_T4_T5_,(.L_x_5470 - _ZN2at6native27unrolled_elementwise_kernelIZZZNS0_68_GLOBAL__N__08176361_30_ActivationHardsigmoidKernel_cu_1520ed90_304427hardsigmoid_backward_kernelERNS_18TensorIteratorBaseEENKUlvE_clEvENKUlvE_clEvEUlddE_St5arrayIPcLm3EELi4E23TrivialOffsetCalculatorILi2EjESB_ILi1EjENS0_6memory15LoadWithoutCastENSE_16StoreWithoutCastEEEviT_T0_T2_T3_T4_T5_)
        .other          _ZN2at6native27unrolled_elementwise_kernelIZZZNS0_68_GLOBAL__N__08176361_30_ActivationHardsigmoidKernel_cu_1520ed90_304427hardsigmoid_backward_kernelERNS_18TensorIteratorBaseEENKUlvE_clEvENKUlvE_clEvEUlddE_St5arrayIPcLm3EELi4E23TrivialOffsetCalculatorILi2EjESB_ILi1EjENS0_6memory15LoadWithoutCastENSE_16StoreWithoutCastEEEviT_T0_T2_T3_T4_T5_,@"STO_CUDA_ENTRY STV_DEFAULT"
_ZN2at6native27unrolled_elementwise_kernelIZZZNS0_68_GLOBAL__N__08176361_30_ActivationHardsigmoidKernel_cu_1520ed90_304427hardsigmoid_backward_kernelERNS_18TensorIteratorBaseEENKUlvE_clEvENKUlvE_clEvEUlddE_St5arrayIPcLm3EELi4E23TrivialOffsetCalculatorILi2EjESB_ILi1EjENS0_6memory15LoadWithoutCastENSE_16StoreWithoutCastEEEviT_T0_T2_T3_T4_T5_:
.text._ZN2at6native27unrolled_elementwise_kernelIZZZNS0_68_GLOBAL__N__08176361_30_ActivationHardsigmoidKernel_cu_1520ed90_304427hardsigmoid_backward_kernelERNS_18TensorIteratorBaseEENKUlvE_clEvENKUlvE_clEvEUlddE_St5arrayIPcLm3EELi4E23TrivialOffsetCalculatorILi2EjESB_ILi1EjENS0_6memory15LoadWithoutCastENSE_16StoreWithoutCastEEEviT_T0_T2_T3_T4_T5_:
[----:B------:R-:W-:Y:S02]  /*0000*/  IMAD.MOV.U32 R1, RZ, RZ, c[0x0][0x28] ;  /* 0x00000a00ff017624 */ /* 0x000fe400078e00ff */
[----:B------:R-:W0:Y:S01]  /*0010*/  S2R R0, SR_CTAID.X ;  /* 0x0000000000007919 */ /* 0x000e220000002500 */
[----:B------:R-:W-:Y:S01]  /*0020*/  IMAD.MOV.U32 R3, RZ, RZ, -0x200 ;  /* 0xfffffe00ff037424 */ /* 0x000fe200078e00ff */
[----:B------:R-:W-:Y:S01]  /*0030*/  CS2R R18, SRZ ;  /* 0x0000000000127805 */ /* 0x000fe2000001ff00 */
[----:B------:R-:W-:Y:S01]  /*0040*/  ULDC.64 UR4, c[0x0][0x118] ;  /* 0x0000460000047ab9 */ /* 0x000fe20000000a00 */
[----:B------:R-:W1:Y:S01]  /*0050*/  S2R R11, SR_TID.X ;  /* 0x00000000000b7919 */ /* 0x000e620000002100 */
[----:B0-----:R-:W-:Y:S01]  /*0060*/  IMAD R10, R0, R3, c[0x0][0x160] ;  /* 0x00005800000a7624 */ /* 0x001fe200078e0203 */
[----:B-1----:R-:W-:-:S04]  /*0070*/  MOV R7, R11 ;  /* 0x0000000b00077202 */ /* 0x002fc80000000f00 */
[----:B------:R-:W-:-:S13]  /*0080*/  ISETP.GE.AND P4, PT, R11, R10, PT ;  /* 0x0000000a0b00720c */ /* 0x000fda0003f86270 */
[----:B------:R-:W-:Y:S01]  /*0090*/  @!P4 IMAD R14, R0, 0x200, R7 ;  /* 0x00000200000ec824 */ /* 0x000fe200078e0207 */
[----:B------:R-:W-:Y:S01]  /*00a0*/  @!P4 IADD3 R7, R7, 0x80, RZ ;  /* 0x000000800707c810 */ /* 0x000fe20007ffe0ff */
[----:B------:R-:W-:-:S03]  /*00b0*/  @!P4 IMAD.MOV.U32 R15, RZ, RZ, 0x8 ;  /* 0x00000008ff0fc424 */ /* 0x000fc600078e00ff */
[----:B------:R-:W-:Y:S01]  /*00c0*/  ISETP.GE.AND P2, PT, R7, R10, PT ;  /* 0x0000000a0700720c */ /* 0x000fe20003f46270 */
[----:B------:R-:W-:Y:S01]  /*00d0*/  @!P4 IMAD.WIDE.U32 R4, R14, R15, c[0x0][0x1a0] ;  /* 0x000068000e04c625 */ /* 0x000fe200078e000f */
[----:B------:R-:W-:-:S03]  /*00e0*/  CS2R R12, SRZ ;  /* 0x00000000000c7805 */ /* 0x000fc6000001ff00 */
[----:B------:R-:W-:Y:S01]  /*00f0*/  @!P4 IMAD.WIDE.U32 R14, R14, R15, c[0x0][0x198] ;  /* 0x000066000e0ec625 */ /* 0x000fe200078e000f */
[----:B------:R0:W2:Y:S05]  /*0100*/  @!P4 LDG.E.64 R18, [R4.64] ;  /* 0x000000040412c981 */ /* 0x0000aa000c1e1b00 */
[----:B------:R-:W3:Y:S02]  /*0110*/  @!P4 LDG.E.64 R14, [R14.64] ;  /* 0x000000040e0ec981 */ /* 0x000ee4000c1e1b00 */
[----:B------:R-:W-:Y:S01]  /*0120*/  @!P2 LEA R16, R0, R7, 0x9 ;  /* 0x000000070010a211 */ /* 0x000fe200078e48ff */
[----:B------:R-:W-:Y:S01]  /*0130*/  @!P2 IMAD.MOV.U32 R17, RZ, RZ, 0x8 ;  /* 0x00000008ff11a424 */ /* 0x000fe200078e00ff */
[----:B------:R-:W-:-:S03]  /*0140*/  @!P2 IADD3 R7, R7, 0x80, RZ ;  /* 0x000000800707a810 */ /* 0x000fc60007ffe0ff */
[----:B------:R-:W-:Y:S01]  /*0150*/  @!P2 IMAD.WIDE.U32 R8, R16, R17, c[0x0][0x1a0] ;  /* 0x000068001008a625 */ /* 0x000fe200078e0011 */
[----:B------:R-:W-:-:S03]  /*0160*/  ISETP.GE.AND P5, PT, R7, R10, PT ;  /* 0x0000000a0700720c */ /* 0x000fc60003fa6270 */
[----:B------:R-:W-:Y:S01]  /*0170*/  @!P2 IMAD.WIDE.U32 R16, R16, R17, c[0x0][0x198] ;  /* 0x000066001010a625 */ /* 0x000fe200078e0011 */
[----:B------:R1:W4:Y:S05]  /*0180*/  @!P2 LDG.E.64 R12, [R8.64] ;  /* 0x00000004080ca981 */ /* 0x00032a000c1e1b00 */
[----:B------:R-:W4:Y:S04]  /*0190*/  @!P2 LDG.E.64 R16, [R16.64] ;  /* 0x000000041010a981 */ /* 0x000f28000c1e1b00 */
[----:B------:R-:W-:Y:S01]  /*01a0*/  @!P5 MOV R23, 0x8 ;  /* 0x000000080017d802 */ /* 0x000fe20000000f00 */
[----:B------:R-:W-:Y:S01]  /*01b0*/  @!P5 IMAD R6, R0, 0x200, R7 ;  /* 0x000002000006d824 */ /* 0x000fe200078e0207 */
[----:B------:R-:W-:-:S03]  /*01c0*/  CS2R R2, SRZ ;  /* 0x0000000000027805 */ /* 0x000fc6000001ff00 */
[----:B------:R-:W-:-:S04]  /*01d0*/  @!P5 IMAD.WIDE.U32 R20, R6, R23, c[0x0][0x1a0] ;  /* 0x000068000614d625 */ /* 0x000fc800078e0017 */
[----:B0-----:R-:W-:Y:S01]  /*01e0*/  @!P5 IMAD.WIDE.U32 R4, R6, R23, c[0x0][0x198] ;  /* 0x000066000604d625 */ /* 0x001fe200078e0017 */
[----:B------:R0:W4:Y:S05]  /*01f0*/  @!P5 LDG.E.64 R2, [R20.64] ;  /* 0x000000041402d981 */ /* 0x00012a000c1e1b00 */
[----:B------:R-:W4:Y:S01]  /*0200*/  @!P5 LDG.E.64 R4, [R4.64] ;  /* 0x000000040404d981 */ /* 0x000f22000c1e1b00 */
[----:B------:R-:W-:-:S04]  /*0210*/  @!P5 IADD3 R7, R7, 0x80, RZ ;  /* 0x000000800707d810 */ /* 0x000fc80007ffe0ff */
[----:B------:R-:W-:Y:S01]  /*0220*/  ISETP.GE.AND P3, PT, R7, R10, PT ;  /* 0x0000000a0700720c */ /* 0x000fe20003f66270 */
[----:B0-----:R-:W-:Y:S01]  /*0230*/  CS2R R20, SRZ ;  /* 0x0000000000147805 */ /* 0x001fe2000001ff00 */
[----:B-1----:R-:W-:-:S11]  /*0240*/  CS2R R8, SRZ ;  /* 0x0000000000087805 */ /* 0x002fd6000001ff00 */
[----:B------:R-:W-:Y:S02]  /*0250*/  @!P3 IMAD R6, R0, 0x200, R7 ;  /* 0x000002000006b824 */ /* 0x000fe400078e0207 */
[----:B------:R-:W-:-:S04]  /*0260*/  @!P3 IMAD.MOV.U32 R7, RZ, RZ, 0x8 ;  /* 0x00000008ff07b424 */ /* 0x000fc800078e00ff */
[----:B------:R-:W-:-:S04]  /*0270*/  @!P3 IMAD.WIDE.U32 R22, R6, R7, c[0x0][0x1a0] ;  /* 0x000068000616b625 */ /* 0x000fc800078e0007 */
[----:B------:R-:W-:Y:S01]  /*0280*/  @!P3 IMAD.WIDE.U32 R6, R6, R7, c[0x0][0x198] ;  /* 0x000066000606b625 */ /* 0x000fe200078e0007 */
[----:B------:R0:W5:Y:S05]  /*0290*/  @!P3 LDG.E.64 R8, [R22.64] ;  /* 0x000000041608b981 */ /* 0x00016a000c1e1b00 */
[----:B------:R-:W5:Y:S01]  /*02a0*/  @!P3 LDG.E.64 R6, [R6.64] ;  /* 0x000000040606b981 */ /* 0x000f62000c1e1b00 */
[----:B------:R-:W-:Y:S01]  /*02b0*/  BSSY B0, `(.L_x_3189) ;  /* 0x0000026000007945 */ /* 0x000fe20003800000 */
[----:B--2---:R-:W1:-:S04]  /*02c0*/  DSETP.GEU.AND P0, PT, R18, 3, PT ;  /* 0x400800001200742a */ /* 0x004e480003f0e000 */
[----:B---3--:R-:W-:-:S04]  /*02d0*/  @!P4 DMUL R20, R14, c[0x2][0x0] ;  /* 0x008000000e14ca28 */ /* 0x008fc80000000000 */
[----:B-1----:R1:W-:Y:S02]  /*02e0*/  DSETP.GT.AND P0, PT, R18, -3, !P0 ;  /* 0xc00800001200742a */ /* 0x0023e40004704000 */
[----:B-1----:R-:W-:Y:S02]  /*02f0*/  CS2R R18, SRZ ;  /* 0x0000000000127805 */ /* 0x002fe4000001ff00 */
[----:B----4-:R-:W1:-:S04]  /*0300*/  DSETP.GEU.AND P1, PT, R12, 3, PT ;  /* 0x400800000c00742a */ /* 0x010e480003f2e000 */
[----:B------:R2:W-:Y:S02]  /*0310*/  @!P2 DMUL R18, R16, c[0x2][0x0] ;  /* 0x008000001012aa28 */ /* 0x0005e40000000000 */
[----:B--2---:R-:W-:Y:S01]  /*0320*/  @!P4 MOV R17, 0x8 ;  /* 0x000000080011c802 */ /* 0x004fe20000000f00 */
[----:B------:R-:W-:Y:S01]  /*0330*/  @!P4 IMAD R16, R0, 0x200, R11 ;  /* 0x000002000010c824 */ /* 0x000fe200078e020b */
[----:B-1----:R1:W-:Y:S01]  /*0340*/  DSETP.GT.AND P1, PT, R12, -3, !P1 ;  /* 0xc00800000c00742a */ /* 0x0023e20004f24000 */
[----:B------:R-:W-:Y:S02]  /*0350*/  FSEL R20, R20, RZ, P0 ;  /* 0x000000ff14147208 */ /* 0x000fe40000000000 */
[----:B-1----:R-:W-:Y:S01]  /*0360*/  IADD3 R12, R11, 0x80, RZ ;  /* 0x000000800b0c7810 */ /* 0x002fe20007ffe0ff */
[----:B------:R-:W-:Y:S01]  /*0370*/  @!P4 IMAD.WIDE.U32 R16, R16, R17, c[0x0][0x190] ;  /* 0x000064001010c625 */ /* 0x000fe200078e0011 */
[----:B------:R-:W-:Y:S02]  /*0380*/  FSEL R21, R21, RZ, P0 ;  /* 0x000000ff15157208 */ /* 0x000fe40000000000 */
[----:B------:R-:W-:Y:S01]  /*0390*/  MOV R13, R11 ;  /* 0x0000000b000d7202 */ /* 0x000fe20000000f00 */
[----:B------:R-:W-:-:S02]  /*03a0*/  @!P4 IMAD.MOV.U32 R13, RZ, RZ, R12 ;  /* 0x000000ffff0dc224 */ /* 0x000fc400078e000c */
[----:B------:R0:W-:Y:S03]  /*03b0*/  @!P4 STG.E.64 [R16.64], R20 ;  /* 0x000000141000c986 */ /* 0x0001e6000c101b04 */
[----:B------:R-:W-:Y:S01]  /*03c0*/  ISETP.GE.AND P0, PT, R13, R10, PT ;  /* 0x0000000a0d00720c */ /* 0x000fe20003f06270 */
[----:B------:R-:W1:Y:S01]  /*03d0*/  DSETP.GEU.AND P2, PT, R2, 3, PT ;  /* 0x400800000200742a */ /* 0x000e620003f4e000 */
[----:B------:R-:W-:-:S03]  /*03e0*/  CS2R R14, SRZ ;  /* 0x00000000000e7805 */ /* 0x000fc6000001ff00 */
[----:B------:R-:W-:-:S04]  /*03f0*/  @!P5 DMUL R14, R4, c[0x2][0x0] ;  /* 0x00800000040eda28 */ /* 0x000fc80000000000 */
[----:B-1----:R1:W2:Y:S02]  /*0400*/  DSETP.GT.AND P2, PT, R2, -3, !P2 ;  /* 0xc00800000200742a */ /* 0x0022a40005744000 */
[----:B-1----:R-:W-:Y:S02]  /*0410*/  FSEL R2, R18, RZ, P1 ;  /* 0x000000ff12027208 */ /* 0x002fe40000800000 */
[----:B------:R-:W-:Y:S02]  /*0420*/  FSEL R3, R19, RZ, P1 ;  /* 0x000000ff13037208 */ /* 0x000fe40000800000 */
[----:B--2---:R-:W-:Y:S01]  /*0430*/  FSEL R4, R14, RZ, P2 ;  /* 0x000000ff0e047208 */ /* 0x004fe20001000000 */
[----:B------:R-:W-:Y:S01]  /*0440*/  CS2R R18, SRZ ;  /* 0x0000000000127805 */ /* 0x000fe2000001ff00 */
[----:B------:R-:W-:Y:S01]  /*0450*/  FSEL R5, R15, RZ, P2 ;  /* 0x000000ff0f057208 */ /* 0x000fe20001000000 */
[----:B------:R-:W-:Y:S05]  /*0460*/  @P0 BRA `(.L_x_3190) ;  /* 0x000000a000000947 */ /* 0x000fea0003800000 */
[----:B0-----:R-:W-:Y:S01]  /*0470*/  IMAD R14, R0, 0x200, R13 ;  /* 0x00000200000e7824 */ /* 0x001fe200078e020d */
[----:B------:R-:W-:Y:S01]  /*0480*/  IADD3 R13, R13, 0x80, RZ ;  /* 0x000000800d0d7810 */ /* 0x000fe20007ffe0ff */
[----:B------:R-:W-:-:S03]  /*0490*/  IMAD.MOV.U32 R17, RZ, RZ, 0x8 ;  /* 0x00000008ff117424 */ /* 0x000fc600078e00ff */
[----:B------:R-:W-:Y:S01]  /*04a0*/  ISETP.GE.AND P0, PT, R13, R10, PT ;  /* 0x0000000a0d00720c */ /* 0x000fe20003f06270 */
[----:B------:R-:W-:-:S05]  /*04b0*/  IMAD.WIDE.U32 R14, R14, R17, c[0x0][0x190] ;  /* 0x000064000e0e7625 */ /* 0x000fca00078e0011 */
[----:B------:R0:W-:Y:S07]  /*04c0*/  STG.E.64 [R14.64], R2 ;  /* 0x000000020e007986 */ /* 0x0001ee000c101b04 */
[----:B------:R-:W-:Y:S02]  /*04d0*/  @!P0 LEA R16, R0, R13, 0x9 ;  /* 0x0000000d00108211 */ /* 0x000fe400078e48ff */
[----:B------:R-:W-:-:S03]  /*04e0*/  @!P0 IADD3 R13, R13, 0x80, RZ ;  /* 0x000000800d0d8810 */ /* 0x000fc60007ffe0ff */
[----:B------:R-:W-:-:S05]  /*04f0*/  @!P0 IMAD.WIDE.U32 R16, R16, R17, c[0x0][0x190] ;  /* 0x0000640010108625 */ /* 0x000fca00078e0011 */
[----:B------:R0:W-:Y:S02]  /*0500*/  @!P0 STG.E.64 [R16.64], R4 ;  /* 0x0000000410008986 */ /* 0x0001e4000c101b04 */
.L_x_3190:
[----:B0-----:R-:W-:Y:S05]  /*0510*/  BSYNC B0 ;  /* 0x0000000000007941 */ /* 0x001fea0003800000 */
.L_x_3189:
[----:B------:R-:W-:Y:S01]  /*0520*/  ISETP.GE.AND P1, PT, R13, R10, PT ;  /* 0x0000000a0d00720c */ /* 0x000fe20003f26270 */
[----:B-----5:R-:W0:-:S04]  /*0530*/  DSETP.GEU.AND P0, PT, R8, 3, PT ;  /* 0x400800000800742a */ /* 0x020e080003f0e000 */
[----:B------:R1:W2:-:S04]  /*0540*/  @!P3 DMUL R18, R6, c[0x2][0x0] ;  /* 0x008000000612ba28 */ /* 0x0002880000000000 */
[----:B0-----:R1:W0:-:S04]  /*0550*/  DSETP.GT.AND P0, PT, R8, -3, !P0 ;  /* 0xc00800000800742a */ /* 0x0012080004704000 */
[----:B------:R-:W-:Y:S10]  /*0560*/  @P1 EXIT ;  /* 0x000000000000194d */ /* 0x000ff40003800000 */
[----:B012---:R-:W-:Y:S01]  /*0570*/  MOV R3, 0x8 ;  /* 0x0000000800037802 */ /* 0x007fe20000000f00 */
[----:B------:R-:W-:Y:S01]  /*0580*/  IMAD R2, R0, 0x200, R13 ;  /* 0x0000020000027824 */ /* 0x000fe200078e020d */
[----:B------:R-:W-:Y:S02]  /*0590*/  FSEL R4, R18, RZ, P0 ;  /* 0x000000ff12047208 */ /* 0x000fe40000000000 */
[----:B------:R-:W-:Y:S01]  /*05a0*/  FSEL R5, R19, RZ, P0 ;  /* 0x000000ff13057208 */ /* 0x000fe20000000000 */
[----:B------:R-:W-:-:S05]  /*05b0*/  IMAD.WIDE.U32 R2, R2, R3, c[0x0][0x190] ;  /* 0x0000640002027625 */ /* 0x000fca00078e0003 */
[----:B------:R-:W-:Y:S01]  /*05c0*/  STG.E.64 [R2.64], R4 ;  /* 0x0000000402007986 */ /* 0x000fe2000c101b04 */
[----:B------:R-:W-:Y:S05]  /*05d0*/  EXIT ;  /* 0x000000000000794d */ /* 0x000fea0003800000 */
.L_x_3191:
        /* <DEDUP_REMOVED lines=10> */
.L_x_5470:


//--------------------- .text._ZN2at6native29vectorized_elementwise_kernelILi2EZZZNS0_68_GLOBAL__N__08176361_30_ActivationHardsigmoidKernel_cu_1520ed90_304427hardsigmoid_backward_kernelERNS_18TensorIteratorBaseEENKUlvE_clEvENKUlvE_clEvEUlddE_St5arrayIPcLm3EEEEviT0_T1_ --------------------------
	.section	.text._ZN2at6native29vectorized_elementwise_kernelILi2EZZZNS0_68_GLOBAL__N__08176361_30_ActivationHardsigmoidKernel_cu_1520ed90_304427hardsigmoid_backward_kernelERNS_18TensorIteratorBaseEENKUlvE_clEvENKUlvE_clEvEUlddE_St5arrayIPcLm3EEEEviT0_T1_,"ax",@progbits
	.sectioninfo	@"SHI_REGISTERS=40"
	.align	128
        .global         _ZN2at6native29vectorized_elementwise_kernelILi2EZZZNS0_68_GLOBAL__N__08176361_30_ActivationHardsigmoidKernel_cu_1520ed90_304427hardsigmoid_backward_kernelERNS_18TensorIteratorBaseEENKUlvE_clEvENKUlvE_clEvEUlddE_St5arrayIPcLm3EEEEviT0_T1_
        .type           _ZN2at6native29vectorized_elementwise_kernelILi2EZZZNS0_68_GLOBAL__N__08176361_30_ActivationHardsigmoidKernel_cu_1520ed90_304427hardsigmoid_backward_kernelERNS_18TensorIteratorBaseEENKUlvE_clEvENKUlvE_clEvEUlddE_St5arrayIPcLm3EEEEviT0_T1_,@function
        .size           _ZN2at6native29vectorized_elementwise_kernelILi2EZZZNS0_68_GLOBAL__N__08176361_30_ActivationHardsigmoidKernel_cu_1520ed90_304427hardsigmoid_backward_kernelERNS_18TensorIteratorBaseEENKUlvE_clEvENKUlvE_clEvEUlddE_St5arrayIPcLm3EEEEviT0_T1_,(.L_x_5471 - _ZN2at6native29vectorized_elementwise_kernelILi2EZZZNS0_68_GLOBAL__N__08176361_30_ActivationHardsigmoidKernel_cu_1520ed90_304427hardsigmoid_backward_kernelERNS_18TensorIteratorBaseEENKUlvE_clEvENKUlvE_clEvEUlddE_St5arrayIPcLm3EEEEviT0_T1_)
        .other          _ZN2at6native29vectorized_elementwise_kernelILi2EZZZNS0_68_GLOBAL__N__08176361_30_ActivationHardsigmoidKernel_cu_1520ed90_304427hardsigmoid_backward_kernelERNS_18TensorIteratorBaseEENKUlvE_clEvENKUlvE_clEvEUlddE_St5arrayIPcLm3EEEEviT0_T1_,@"STO_CUDA_ENTRY STV_DEFAULT"
_ZN2at6native29vectorized_elementwise_kernelILi2EZZZNS0_68_GLOBAL__N__08176361_30_ActivationHardsigmoidKernel_cu_1520ed90_304427hardsigmoid_backward_kernelERNS_18TensorIteratorBaseEENKUlvE_clEvENKUlvE_clEvEUlddE_St5arrayIPcLm3EEEEviT0_T1_:
.text._ZN2at6native29vectorized_elementwise_kernelILi2EZZZNS0_68_GLOBAL__N__08176361_30_ActivationHardsigmoidKernel_cu_1520ed90_304427hardsigmoid_backward_kernelERNS_18TensorIteratorBaseEENKUlvE_clEvENKUlvE_clEvEUlddE_St5arrayIPcLm3EEEEviT0_T1_:
        /* <DEDUP_REMOVED lines=13> */
[----:B------:R0:W2:Y:S04]  /*00d0*/  LDG.E.128 R4, [R16.64] ;  /* 0x0000000410047981 */ /* 0x0000a8000c1e1d00 */
[----:B------:R0:W3:Y:S04]  /*00e0*/  LDG.E.128 R8, [R16.64+0x800] ;  /* 0x0008000410087981 */ /* 0x0000e8000c1e1d00 */
[----:B------:R-:W4:Y:S04]  /*00f0*/  LDG.E.128 R20, [R36.64] ;  /* 0x0000000424147981 */ /* 0x000f28000c1e1d00 */
[----:B------:R-:W5:Y:S04]  /*0100*/  LDG.E.128 R24, [R36.64+0x800] ;  /* 0x0008000424187981 */ /* 0x000f68000c1e1d00 */
[----:B------:R0:W4:Y:S04]  /*0110*/  LDG.E.128 R12, [R16.64+0x1000] ;  /* 0x00100004100c7981 */ /* 0x000128000c1e1d00 */
[----:B------:R-:W5:Y:S04]  /*0120*/  LDG.E.128 R28, [R36.64+0x1000] ;  /* 0x00100004241c7981 */ /* 0x000f68000c1e1d00 */
[----:B------:R-:W5:Y:S04]  /*0130*/  LDG.E.128 R32, [R36.64+0x1800] ;  /* 0x0018000424207981 */ /* 0x000f68000c1e1d00 */
[----:B0-----:R-:W5:Y:S01]  /*0140*/  LDG.E.128 R16, [R16.64+0x1800] ;  /* 0x0018000410107981 */ /* 0x001f62000c1e1d00 */
[----:B--2---:R-:W0:-:S04]  /*0150*/  DSETP.GEU.AND P2, PT, R4, 3, PT ;  /* 0x400800000400742a */ /* 0x004e080003f4e000 */
[----:B------:R-:W1:-:S04]  /*0160*/  DSETP.GEU.AND P5, PT, R6, 3, PT ;  /* 0x400800000600742a */ /* 0x000e480003fae000 */
[----:B---3--:R-:W2:-:S04]  /*0170*/  DSETP.GEU.AND P3, PT, R8, 3, PT ;  /* 0x400800000800742a */ /* 0x008e880003f6e000 */
[----:B------:R-:W3:-:S04]  /*0180*/  DSETP.GEU.AND P4, PT, R10, 3, PT ;  /* 0x400800000a00742a */ /* 0x000ec80003f8e000 */
[----:B----4-:R-:W-:-:S04]  /*0190*/  DMUL R20, R20, c[0x2][0x0] ;  /* 0x0080000014147a28 */ /* 0x010fc80000000000 */
[----:B------:R-:W-:-:S04]  /*01a0*/  DMUL R22, R22, c[0x2][0x0] ;  /* 0x0080000016167a28 */ /* 0x000fc80000000000 */
[----:B-----5:R-:W-:-:S04]  /*01b0*/  DMUL R24, R24, c[0x2][0x0] ;  /* 0x0080000018187a28 */ /* 0x020fc80000000000 */
[----:B------:R-:W-:-:S04]  /*01c0*/  DMUL R26, R26, c[0x2][0x0] ;  /* 0x008000001a1a7a28 */ /* 0x000fc80000000000 */
[----:B0-----:R0:W-:Y:S02]  /*01d0*/  DSETP.GT.AND P2, PT, R4, -3, !P2 ;  /* 0xc00800000400742a */ /* 0x0011e40005744000 */
[----:B0-----:R-:W-:Y:S02]  /*01e0*/  IMAD.WIDE.U32 R4, R0, R3, c[0x0][0x190] ;  /* 0x0000640000047625 */ /* 0x001fe400078e0003 */
[----:B-1----:R-:W0:-:S04]  /*01f0*/  DSETP.GT.AND P5, PT, R6, -3, !P5 ;  /* 0xc00800000600742a */ /* 0x002e080006fa4000 */
[----:B------:R-:W1:-:S04]  /*0200*/  DSETP.GEU.AND P0, PT, R14, 3, PT ;  /* 0x400800000e00742a */ /* 0x000e480003f0e000 */
[----:B------:R-:W-:-:S04]  /*0210*/  DSETP.GEU.AND P6, PT, R18, 3, PT ;  /* 0x400800001200742a */ /* 0x000fc80003fce000 */
[----:B--2---:R-:W2:-:S04]  /*0220*/  DSETP.GT.AND P3, PT, R8, -3, !P3 ;  /* 0xc00800000800742a */ /* 0x004e880005f64000 */
[----:B---3--:R-:W3:-:S04]  /*0230*/  DSETP.GT.AND P4, PT, R10, -3, !P4 ;  /* 0xc00800000a00742a */ /* 0x008ec80006784000 */
[----:B------:R-:W4:Y:S01]  /*0240*/  DSETP.GEU.AND P1, PT, R12, 3, PT ;  /* 0x400800000c00742a */ /* 0x000f220003f2e000 */
[----:B------:R-:W-:-:S03]  /*0250*/  IMAD.WIDE R2, R2, 0x10, R4 ;  /* 0x0000001002027825 */ /* 0x000fc600078e0204 */
[----:B------:R-:W-:Y:S01]  /*0260*/  DMUL R28, R28, c[0x2][0x0] ;  /* 0x008000001c1c7a28 */ /* 0x000fe20000000000 */
[----:B0-----:R-:W-:-:S03]  /*0270*/  FSEL R6, R22, RZ, P5 ;  /* 0x000000ff16067208 */ /* 0x001fc60002800000 */
[----:B------:R-:W-:Y:S01]  /*0280*/  DMUL R30, R30, c[0x2][0x0] ;  /* 0x008000001e1e7a28 */ /* 0x000fe20000000000 */
[----:B------:R-:W-:Y:S02]  /*0290*/  FSEL R7, R23, RZ, P5 ;  /* 0x000000ff17077208 */ /* 0x000fe40002800000 */
[----:B------:R-:W-:Y:S01]  /*02a0*/  FSEL R4, R20, RZ, P2 ;  /* 0x000000ff14047208 */ /* 0x000fe20001000000 */
[----:B-1----:R2:W0:Y:S01]  /*02b0*/  DSETP.GT.AND P0, PT, R14, -3, !P0 ;  /* 0xc00800000e00742a */ /* 0x0024220004704000 */
[----:B------:R-:W-:Y:S02]  /*02c0*/  FSEL R5, R21, RZ, P2 ;  /* 0x000000ff15057208 */ /* 0x000fe40001000000 */
[----:B--2---:R-:W-:Y:S01]  /*02d0*/  FSEL R15, R25, RZ, P3 ;  /* 0x000000ff190f7208 */ /* 0x004fe20001800000 */
[----:B------:R3:W-:Y:S01]  /*02e0*/  DSETP.GT.AND P6, PT, R18, -3, !P6 ;  /* 0xc00800001200742a */ /* 0x0007e200077c4000 */
[----:B------:R-:W-:Y:S02]  /*02f0*/  FSEL R14, R24, RZ, P3 ;  /* 0x000000ff180e7208 */ /* 0x000fe40001800000 */
[----:B---3--:R-:W-:Y:S01]  /*0300*/  FSEL R18, R26, RZ, P4 ;  /* 0x000000ff1a127208 */ /* 0x008fe20002000000 */
[----:B----4-:R0:W-:Y:S01]  /*0310*/  DSETP.GT.AND P1, PT, R12, -3, !P1 ;  /* 0xc00800000c00742a */ /* 0x0101e20004f24000 */
[----:B------:R-:W-:-:S03]  /*0320*/  FSEL R19, R27, RZ, P4 ;  /* 0x000000ff1b137208 */ /* 0x000fc60002000000 */
[----:B------:R-:W1:Y:S01]  /*0330*/  DSETP.GEU.AND P5, PT, R16, 3, PT ;  /* 0x400800001000742a */ /* 0x000e620003fae000 */
[----:B------:R2:W-:Y:S03]  /*0340*/  STG.E.128 [R2.64], R4 ;  /* 0x0000000402007986 */ /* 0x0005e6000c101d04 */
[----:B------:R-:W-:-:S04]  /*0350*/  DMUL R32, R32, c[0x2][0x0] ;  /* 0x0080000020207a28 */ /* 0x000fc80000000000 */
[----:B------:R-:W3:Y:S01]  /*0360*/  DMUL R34, R34, c[0x2][0x0] ;  /* 0x0080000022227a28 */ /* 0x000ee20000000000 */
[----:B0-----:R-:W-:Y:S02]  /*0370*/  FSEL R12, R30, RZ, P0 ;  /* 0x000000ff1e0c7208 */ /* 0x001fe40000000000 */
[----:B------:R-:W-:Y:S01]  /*0380*/  FSEL R13, R31, RZ, P0 ;  /* 0x000000ff1f0d7208 */ /* 0x000fe20000000000 */
[----:B-1----:R-:W0:Y:S01]  /*0390*/  DSETP.GT.AND P2, PT, R16, -3, !P5 ;  /* 0xc00800001000742a */ /* 0x002e220006f44000 */
[----:B------:R-:W-:Y:S02]  /*03a0*/  FSEL R10, R28, RZ, P1 ;  /* 0x000000ff1c0a7208 */ /* 0x000fe40000800000 */
[----:B------:R-:W-:Y:S01]  /*03b0*/  FSEL R11, R29, RZ, P1 ;  /* 0x000000ff1d0b7208 */ /* 0x000fe20000800000 */
[----:B--2---:R-:W-:Y:S01]  /*03c0*/  IMAD.MOV.U32 R6, RZ, RZ, R18 ;  /* 0x000000ffff067224 */ /* 0x004fe200078e0012 */
[----:B------:R-:W-:Y:S01]  /*03d0*/  MOV R4, R14 ;  /* 0x0000000e00047202 */ /* 0x000fe20000000f00 */
[----:B------:R-:W-:-:S02]  /*03e0*/  IMAD.MOV.U32 R7, RZ, RZ, R19 ;  /* 0x000000ffff077224 */ /* 0x000fc400078e0013 */
[----:B------:R-:W-:Y:S01]  /*03f0*/  IMAD.MOV.U32 R5, RZ, RZ, R15 ;  /* 0x000000ffff057224 */ /* 0x000fe200078e000f */
[----:B---3--:R-:W-:Y:S02]  /*0400*/  FSEL R8, R34, RZ, P6 ;  /* 0x000000ff22087208 */ /* 0x008fe40003000000 */
[----:B------:R-:W-:Y:S02]  /*0410*/  FSEL R9, R35, RZ, P6 ;  /* 0x000000ff23097208 */ /* 0x000fe40003000000 */
[----:B------:R1:W-:Y:S01]  /*0420*/  STG.E.128 [R2.64+0x800], R4 ;  /* 0x0008000402007986 */ /* 0x0003e2000c101d04 */
[----:B0-----:R-:W-:Y:S02]  /*0430*/  FSEL R0, R32, RZ, P2 ;  /* 0x000000ff20007208 */ /* 0x001fe40001000000 */
[----:B------:R-:W-:Y:S01]  /*0440*/  FSEL R33, R33, RZ, P2 ;  /* 0x000000ff21217208 */ /* 0x000fe20001000000 */
[----:B-1----:R-:W-:Y:S01]  /*0450*/  IMAD.MOV.U32 R6, RZ, RZ, R12 ;  /* 0x000000ffff067224 */ /* 0x002fe200078e000c */
[----:B------:R-:W-:Y:S01]  /*0460*/  MOV R5, R11 ;  /* 0x0000000b00057202 */ /* 0x000fe20000000f00 */
[----:B------:R-:W-:-:S02]  /*0470*/  IMAD.MOV.U32 R7, RZ, RZ, R13 ;  /* 0x000000ffff077224 */ /* 0x000fc400078e000d */
[----:B------:R-:W-:-:S05]  /*0480*/  IMAD.MOV.U32 R4, RZ, RZ, R10 ;  /* 0x000000ffff047224 */ /* 0x000fca00078e000a */
[----:B------:R0:W-:Y:S02]  /*0490*/  STG.E.128 [R2.64+0x1000], R4 ;  /* 0x0010000402007986 */ /* 0x0001e4000c101d04 */
[----:B0-----:R-:W-:Y:S02]  /*04a0*/  IMAD.MOV.U32 R6, RZ, RZ, R8 ;  /* 0x000000ffff067224 */ /* 0x001fe400078e0008 */
[----:B------:R-:W-:Y:S02]  /*04b0*/  IMAD.MOV.U32 R7, RZ, RZ, R9 ;  /* 0x000000ffff077224 */ /* 0x000fe400078e0009 */
[----:B------:R-:W-:Y:S02]  /*04c0*/  IMAD.MOV.U32 R4, RZ, RZ, R0 ;  /* 0x000000ffff047224 */ /* 0x000fe400078e0000 */
[----:B------:R-:W-:-:S05]  /*04d0*/  IMAD.MOV.U32 R5, RZ, RZ, R33 ;  /* 0x000000ffff057224 */ /* 0x000fca00078e0021 */
[----:B------:R-:W-:Y:S01]  /*04e0*/  STG.E.128 [R2.64+0x1800], R4 ;  /* 0x0018000402007986 */ /* 0x000fe2000c101d04 */
[----:B------:R-:W-:Y:S05]  /*04f0*/  EXIT ;  /* 0x000000000000794d */ /* 0x000fea0003800000 */
.L_x_3192:
[----:B------:R-:W0:Y:S02]  /*0500*/  S2R R3, SR_TID.X ;  /* 0x0000000000037919 */ /* 0x000e240000002100 */
[----:B0-----:R-:W-:Y:S02]  /*0510*/  ISETP.GE.AND P5, PT, R3, R2, PT ;  /* 0x000000020300720c */ /* 0x001fe40003fa6270 */
[----:B------:R-:W-:-:S11]  /*0520*/  MOV R7, R3 ;  /* 0x0000000300077202 */ /* 0x000fd60000000f00 */
[----:B------:R-:W-:Y:S01]  /*0530*/  @!P5 IMAD.IADD R12, R0, 0x1, R7 ;  /* 0x00000001000cd824 */ /* 0x000fe200078e0207 */
[----:B------:R-:W-:Y:S01]  /*0540*/  @!P5 IADD3 R7, R7, 0x80, RZ ;  /* 0x000000800707d810 */ /* 0x000fe20007ffe0ff */
[----:B------:R-:W-:-:S03]  /*0550*/  @!P5 IMAD.MOV.U32 R13, RZ, RZ, 0x8 ;  /* 0x00000008ff0dd424 */ /* 0x000fc600078e00ff */
[----:B------:R-:W-:-:S13]  /*0560*/  ISETP.GE.AND P0, PT, R7, R2, PT ;  /* 0x000000020700720c */ /* 0x000fda0003f06270 */
[----:B------:R-:W-:Y:S01]  /*0570*/  @!P0 IMAD.IADD R28, R0, 0x1, R7 ;  /* 0x00000001001c8824 */ /* 0x000fe200078e0207 */
[----:B------:R-:W-:Y:S01]  /*0580*/  @!P0 IADD3 R7, R7, 0x80, RZ ;  /* 0x0000008007078810 */ /* 0x000fe20007ffe0ff */
[----:B------:R-:W-:-:S03]  /*0590*/  @!P0 IMAD.MOV.U32 R29, RZ, RZ, 0x8 ;  /* 0x00000008ff1d8424 */ /* 0x000fc600078e00ff */
[----:B------:R-:W-:Y:S01]  /*05a0*/  ISETP.GE.AND P2, PT, R7, R2, PT ;  /* 0x000000020700720c */ /* 0x000fe20003f46270 */
[----:B------:R-:W-:Y:S01]  /*05b0*/  @!P0 IMAD.WIDE.U32 R8, R28, R29, c[0x0][0x198] ;  /* 0x000066001c088625 */ /* 0x000fe200078e001d */
[----:B------:R-:W-:-:S03]  /*05c0*/  CS2R R10, SRZ ;  /* 0x00000000000a7805 */ /* 0x000fc6000001ff00 */
[----:B------:R-:W-:Y:S02]  /*05d0*/  @!P5 IMAD.WIDE.U32 R4, R12, R13, c[0x0][0x1a0] ;  /* 0x000068000c04d625 */ /* 0x000fe400078e000d */
[----:B------:R-:W2:Y:S06]  /*05e0*/  @!P0 LDG.E.64 R8, [R8.64] ;  /* 0x0000000408088981 */ /* 0x000eac000c1e1b00 */
[----:B------:R-:W-:Y:S01]  /*05f0*/  @!P2 IMAD.IADD R33, R0, 0x1, R7 ;  /* 0x000000010021a824 */ /* 0x000fe200078e0207 */
[----:B------:R-:W-:Y:S01]  /*0600*/  @!P2 IADD3 R7, R7, 0x80, RZ ;  /* 0x000000800707a810 */ /* 0x000fe20007ffe0ff */
[----:B------:R0:W3:Y:S03]  /*0610*/  @!P5 LDG.E.64 R10, [R4.64] ;  /* 0x00000004040ad981 */ /* 0x0000e6000c1e1b00 */
[----:B------:R-:W-:-:S13]  /*0620*/  ISETP.GE.AND P6, PT, R7, R2, PT ;  /* 0x000000020700720c */ /* 0x000fda0003fc6270 */
[----:B------:R-:W-:Y:S02]  /*0630*/  @!P6 IADD3 R31, R0, R7, RZ ;  /* 0x00000007001fe210 */ /* 0x000fe40007ffe0ff */
[----:B------:R-:W-:-:S04]  /*0640*/  @!P6 IADD3 R7, R7, 0x80, RZ ;  /* 0x000000800707e810 */ /* 0x000fc80007ffe0ff */
[----:B------:R-:W-:-:S13]  /*0650*/  ISETP.GE.AND P4, PT, R7, R2, PT ;  /* 0x000000020700720c */ /* 0x000fda0003f86270 */
[----:B------:R-:W-:Y:S01]  /*0660*/  @!P4 IMAD.IADD R37, R0, 0x1, R7 ;  /* 0x000000010025c824 */ /* 0x000fe200078e0207 */
[----:B------:R-:W-:-:S04]  /*0670*/  @!P4 IADD3 R7, R7, 0x80, RZ ;  /* 0x000000800707c810 */ /* 0x000fc80007ffe0ff */
[----:B------:R-:W-:Y:S01]  /*0680*/  ISETP.GE.AND P1, PT, R7, R2, PT ;  /* 0x000000020700720c */ /* 0x000fe20003f26270 */
[----:B------:R-:W-:Y:S02]  /*0690*/  @!P2 IMAD.MOV.U32 R32, RZ, RZ, 0x8 ;  /* 0x00000008ff20a424 */ /* 0x000fe400078e00ff */
[----:B------:R-:W-:-:S04]  /*06a0*/  @!P5 IMAD.WIDE.U32 R12, R12, R13, c[0x0][0x198] ;  /* 0x000066000c0cd625 */ /* 0x000fc800078e000d */
[----:B------:R-:W-:Y:S02]  /*06b0*/  @!P2 IMAD.WIDE.U32 R14, R33, R32, c[0x0][0x198] ;  /* 0x00006600210ea625 */ /* 0x000fe400078e0020 */
[----:B------:R-:W4:Y:S04]  /*06c0*/  @!P5 LDG.E.64 R12, [R12.64] ;  /* 0x000000040c0cd981 */ /* 0x000f28000c1e1b00 */
[----:B------:R-:W-:Y:S01]  /*06d0*/  @!P1 IADD3 R34, R0, R7, RZ ;  /* 0x0000000700229210 */ /* 0x000fe20007ffe0ff */
[----:B------:R-:W5:Y:S01]  /*06e0*/  @!P2 LDG.E.64 R14, [R14.64] ;  /* 0x000000040e0ea981 */ /* 0x000f62000c1e1b00 */
[----:B------:R-:W-:-:S04]  /*06f0*/  @!P1 IADD3 R7, R7, 0x80, RZ ;  /* 0x0000008007079810 */ /* 0x000fc80007ffe0ff */
[----:B------:R-:W-:Y:S01]  /*0700*/  ISETP.GE.AND P3, PT, R7, R2, PT ;  /* 0x000000020700720c */ /* 0x000fe20003f66270 */
[----:B0-----:R-:W-:Y:S02]  /*0710*/  @!P1 IMAD.MOV.U32 R5, RZ, RZ, 0x8 ;  /* 0x00000008ff059424 */ /* 0x001fe400078e00ff */
[----:B------:R-:W-:Y:S02]  /*0720*/  @!P6 IMAD.MOV.U32 R30, RZ, RZ, 0x8 ;  /* 0x00000008ff1ee424 */ /* 0x000fe400078e00ff */
[----:B------:R-:W-:-:S04]  /*0730*/  @!P1 IMAD.WIDE.U32 R20, R34, R5, c[0x0][0x198] ;  /* 0x0000660022149625 */ /* 0x000fc800078e0005 */
[----:B------:R-:W-:Y:S02]  /*0740*/  @!P4 IMAD.MOV.U32 R6, RZ, RZ, 0x8 ;  /* 0x00000008ff06c424 */ /* 0x000fe400078e00ff */
[----:B------:R-:W-:Y:S01]  /*0750*/  @!P6 IMAD.WIDE.U32 R16, R31, R30, c[0x0][0x198] ;  /* 0x000066001f10e625 */ /* 0x000fe200078e001e */
[----:B------:R-:W5:Y:S03]  /*0760*/  @!P1 LDG.E.64 R20, [R20.64] ;  /* 0x0000000414149981 */ /* 0x000f66000c1e1b00 */
[----:B------:R-:W-:Y:S02]  /*0770*/  @!P3 IMAD.IADD R35, R0, 0x1, R7 ;  /* 0x000000010023b824 */ /* 0x000fe400078e0207 */
[----:B------:R-:W-:Y:S01]  /*0780*/  @!P3 IMAD.MOV.U32 R4, RZ, RZ, 0x8 ;  /* 0x00000008ff04b424 */ /* 0x000fe200078e00ff */
[----:B------:R-:W5:Y:S01]  /*0790*/  @!P6 LDG.E.64 R16, [R16.64] ;  /* 0x000000041010e981 */ /* 0x000f62000c1e1b00 */
[----:B------:R-:W-:-:S04]  /*07a0*/  @!P4 IMAD.WIDE.U32 R18, R37, R6, c[0x0][0x198] ;  /* 0x000066002512c625 */ /* 0x000fc800078e0006 */
[----:B------:R-:W-:Y:S02]  /*07b0*/  @!P3 IMAD.WIDE.U32 R22, R35, R4, c[0x0][0x198] ;  /* 0x000066002316b625 */ /* 0x000fe400078e0004 */
[----:B------:R-:W5:Y:S04]  /*07c0*/  @!P4 LDG.E.64 R18, [R18.64] ;  /* 0x000000041212c981 */ /* 0x000f68000c1e1b00 */
[----:B------:R-:W5:Y:S01]  /*07d0*/  @!P3 LDG.E.64 R22, [R22.64] ;  /* 0x000000041616b981 */ /* 0x000f62000c1e1b00 */
[----:B------:R-:W-:Y:S01]  /*07e0*/  CS2R R26, SRZ ;  /* 0x00000000001a7805 */ /* 0x000fe2000001ff00 */
[----:B------:R-:W-:Y:S01]  /*07f0*/  @!P2 IMAD.WIDE.U32 R32, R33, R32, c[0x0][0x1a0] ;  /* 0x000068002120a625 */ /* 0x000fe200078e0020 */
[----:B------:R-:W-:-:S04]  /*0800*/  CS2R R24, SRZ ;  /* 0x0000000000187805 */ /* 0x000fc8000001ff00 */
[----:B------:R0:W5:Y:S01]  /*0810*/  @!P2 LDG.E.64 R26, [R32.64] ;  /* 0x00000004201aa981 */ /* 0x000162000c1e1b00 */
[----:B------:R-:W-:-:S04]  /*0820*/  @!P4 IMAD.WIDE.U32 R36, R37, R6, c[0x0][0x1a0] ;  /* 0x000068002524c625 */ /* 0x000fc800078e0006 */
[----:B------:R-:W-:Y:S01]  /*0830*/  @!P0 IMAD.WIDE.U32 R28, R28, R29, c[0x0][0x1a0] ;  /* 0x000068001c1c8625 */ /* 0x000fe200078e001d */
[----:B0-----:R-:W-:-:S04]  /*0840*/  CS2R R32, SRZ ;  /* 0x0000000000207805 */ /* 0x001fc8000001ff00 */
[----:B------:R0:W5:Y:S04]  /*0850*/  @!P0 LDG.E.64 R24, [R28.64] ;  /* 0x000000041c188981 */ /* 0x000168000c1e1b00 */
[----:B------:R1:W5:Y:S01]  /*0860*/  @!P4 LDG.E.64 R32, [R36.64] ;  /* 0x000000042420c981 */ /* 0x000362000c1e1b00 */
[----:B------:R-:W-:Y:S01]  /*0870*/  @!P3 IADD3 R7, R7, 0x80, RZ ;  /* 0x000000800707b810 */ /* 0x000fe20007ffe0ff */
[----:B-1----:R-:W-:Y:S01]  /*0880*/  CS2R R36, SRZ ;  /* 0x0000000000247805 */ /* 0x002fe2000001ff00 */
[----:B0-----:R-:W-:Y:S02]  /*0890*/  @!P6 IMAD.WIDE.U32 R28, R31, R30, c[0x0][0x1a0] ;  /* 0x000068001f1ce625 */ /* 0x001fe400078e001e */
[----:B------:R-:W-:-:S06]  /*08a0*/  CS2R R30, SRZ ;  /* 0x00000000001e7805 */ /* 0x000fcc000001ff00 */
[----:B------:R0:W5:Y:S02]  /*08b0*/  @!P6 LDG.E.64 R30, [R28.64] ;  /* 0x000000041c1ee981 */ /* 0x000164000c1e1b00 */
[----:B0-----:R-:W-:Y:S01]  /*08c0*/  CS2R R28, SRZ ;  /* 0x00000000001c7805 */ /* 0x001fe2000001ff00 */
[----:B--2---:R-:W-:-:S04]  /*08d0*/  @!P0 DMUL R36, R8, c[0x2][0x0] ;  /* 0x0080000008248a28 */ /* 0x004fc80000000000 */
[----:B---3--:R-:W0:-:S06]  /*08e0*/  DSETP.GEU.AND P0, PT, R10, 3, PT ;  /* 0x400800000a00742a */ /* 0x008e0c0003f0e000 */
[----:B0-----:R0:W-:Y:S02]  /*08f0*/  DSETP.GT.AND P0, PT, R10, -3, !P0 ;  /* 0xc00800000a00742a */ /* 0x0011e40004704000 */
[----:B0-----:R-:W-:Y:S01]  /*0900*/  CS2R R10, SRZ ;  /* 0x00000000000a7805 */ /* 0x001fe2000001ff00 */
[----:B------:R-:W-:-:S04]  /*0910*/  @!P1 IMAD.WIDE.U32 R8, R34, R5, c[0x0][0x1a0] ;  /* 0x0000680022089625 */ /* 0x000fc800078e0005 */
[----:B------:R-:W-:Y:S01]  /*0920*/  @!P3 IMAD.WIDE.U32 R4, R35, R4, c[0x0][0x1a0] ;  /* 0x000068002304b625 */ /* 0x000fe200078e0004 */
[----:B------:R0:W2:Y:S01]  /*0930*/  @!P1 LDG.E.64 R28, [R8.64] ;  /* 0x00000004081c9981 */ /* 0x0000a2000c1e1b00 */
[----:B------:R-:W-:-:S06]  /*0940*/  CS2R R34, SRZ ;  /* 0x0000000000227805 */ /* 0x000fcc000001ff00 */
[----:B------:R1:W3:Y:S01]  /*0950*/  @!P3 LDG.E.64 R34, [R4.64] ;  /* 0x000000040422b981 */ /* 0x0002e2000c1e1b00 */
[----:B0-----:R-:W-:Y:S01]  /*0960*/  CS2R R8, SRZ ;  /* 0x0000000000087805 */ /* 0x001fe2000001ff00 */
[----:B-1----:R-:W-:Y:S01]  /*0970*/  CS2R R4, SRZ ;  /* 0x0000000000047805 */ /* 0x002fe2000001ff00 */
[----:B----4-:R0:W1:Y:S02]  /*0980*/  @!P5 DMUL R10, R12, c[0x2][0x0] ;  /* 0x008000000c0ada28 */ /* 0x0100640000000000 */
[----:B0-----:R-:W-:Y:S02]  /*0990*/  CS2R R12, SRZ ;  /* 0x00000000000c7805 */ /* 0x001fe4000001ff00 */
[----:B-----5:R0:W-:Y:S01]  /*09a0*/  @!P2 DMUL R12, R14, c[0x2][0x0] ;  /* 0x008000000e0caa28 */ /* 0x0201e20000000000 */
[----:B------:R-:W-:Y:S01]  /*09b0*/  ISETP.GE.AND P2, PT, R7, R2, PT ;  /* 0x000000020700720c */ /* 0x000fe20003f46270 */
[----:B0-----:R-:W-:-:S04]  /*09c0*/  CS2R R14, SRZ ;  /* 0x00000000000e7805 */ /* 0x001fc8000001ff00 */
[----:B-1----:R-:W-:Y:S01]  /*09d0*/  FSEL R6, R10, RZ, P0 ;  /* 0x000000ff0a067208 */ /* 0x002fe20000000000 */
[----:B------:R0:W-:-:S07]  /*09e0*/  @!P1 DMUL R4, R20, c[0x2][0x0] ;  /* 0x0080000014049a28 */ /* 0x0001ce0000000000 */
[----:B0-----:R-:W-:Y:S01]  /*09f0*/  @!P2 IADD3 R20, R0, R7, RZ ;  /* 0x000000070014a210 */ /* 0x001fe20007ffe0ff */
[----:B------:R-:W-:Y:S01]  /*0a00*/  @!P2 IMAD.MOV.U32 R21, RZ, RZ, 0x8 ;  /* 0x00000008ff15a424 */ /* 0x000fe200078e00ff */
[----:B------:R-:W-:Y:S01]  /*0a10*/  FSEL R7, R11, RZ, P0 ;  /* 0x000000ff0b077208 */ /* 0x000fe20000000000 */
[----:B------:R0:W-:Y:S02]  /*0a20*/  @!P6 DMUL R14, R16, c[0x2][0x0] ;  /* 0x00800000100eea28 */ /* 0x0001e40000000000 */
[----:B------:R-:W-:Y:S01]  /*0a30*/  @!P2 IMAD.WIDE.U32 R10, R20, R21, c[0x0][0x198] ;  /* 0x00006600140aa625 */ /* 0x000fe200078e0015 */
[----:B0-----:R-:W-:Y:S01]  /*0a40*/  CS2R R16, SRZ ;  /* 0x0000000000107805 */ /* 0x001fe2000001ff00 */
[----:B------:R0:W-:-:S04]  /*0a50*/  @!P4 DMUL R8, R18, c[0x2][0x0] ;  /* 0x008000001208ca28 */ /* 0x0001c80000000000 */
[----:B------:R-:W4:Y:S01]  /*0a60*/  @!P2 LDG.E.64 R10, [R10.64] ;  /* 0x000000040a0aa981 */ /* 0x000f22000c1e1b00 */
[----:B0-----:R-:W-:Y:S01]  /*0a70*/  CS2R R18, SRZ ;  /* 0x0000000000127805 */ /* 0x001fe2000001ff00 */
[----:B------:R0:W-:Y:S02]  /*0a80*/  @!P3 DMUL R16, R22, c[0x2][0x0] ;  /* 0x008000001610ba28 */ /* 0x0001e40000000000 */
[----:B0-----:R-:W-:-:S05]  /*0a90*/  @!P2 IMAD.WIDE.U32 R22, R20, R21, c[0x0][0x1a0] ;  /* 0x000068001416a625 */ /* 0x001fca00078e0015 */
[----:B------:R0:W5:Y:S01]  /*0aa0*/  @!P2 LDG.E.64 R18, [R22.64] ;  /* 0x000000041612a981 */ /* 0x000162000c1e1b00 */
[----:B------:R-:W1:-:S04]  /*0ab0*/  DSETP.GEU.AND P3, PT, R24, 3, PT ;  /* 0x400800001800742a */ /* 0x000e480003f6e000 */
[----:B------:R-:W0:-:S04]  /*0ac0*/  DSETP.GEU.AND P1, PT, R32, 3, PT ;  /* 0x400800002000742a */ /* 0x000e080003f2e000 */
[----:B-1----:R1:W-:Y:S02]  /*0ad0*/  DSETP.GT.AND P3, PT, R24, -3, !P3 ;  /* 0xc00800001800742a */ /* 0x0023e40005f64000 */
[----:B-1----:R-:W-:Y:S01]  /*0ae0*/  IADD3 R24, R3, 0x80, RZ ;  /* 0x0000008003187810 */ /* 0x002fe20007ffe0ff */
[----:B0-----:R-:W-:Y:S01]  /*0af0*/  @!P5 IMAD.IADD R22, R0, 0x1, R3 ;  /* 0x000000010016d824 */ /* 0x001fe200078e0203 */
[----:B------:R-:W0:-:S03]  /*0b00*/  DSETP.GT.AND P1, PT, R32, -3, !P1 ;  /* 0xc00800002000742a */ /* 0x000e060004f24000 */
[----:B------:R-:W-:Y:S01]  /*0b10*/  @!P5 IMAD.MOV.U32 R3, RZ, RZ, R24 ;  /* 0x000000ffff03d224 */ /* 0x000fe200078e0018 */
[C---:B------:R-:W1:Y:S01]  /*0b20*/  DSETP.GEU.AND P4, PT, R26.reuse, 3, PT ;  /* 0x400800001a00742a */ /* 0x040e620003f8e000 */
[----:B------:R-:W-:Y:S01]  /*0b30*/  CS2R R20, SRZ ;  /* 0x0000000000147805 */ /* 0x000fe2000001ff00 */
[----:B0-----:R-:W-:Y:S02]  /*0b40*/  FSEL R8, R8, RZ, P1 ;  /* 0x000000ff08087208 */ /* 0x001fe40000800000 */
[----:B------:R-:W-:Y:S02]  /*0b50*/  FSEL R9, R9, RZ, P1 ;  /* 0x000000ff09097208 */ /* 0x000fe40000800000 */
[----:B------:R-:W-:Y:S01]  /*0b60*/  ISETP.GE.AND P1, PT, R3, R2, PT ;  /* 0x000000020300720c */ /* 0x000fe20003f26270 */
[----:B-1----:R-:W0:Y:S01]  /*0b70*/  DSETP.GT.AND P4, PT, R26, -3, !P4 ;  /* 0xc00800001a00742a */ /* 0x002e220006784000 */
[----:B------:R-:W-:Y:S01]  /*0b80*/  @!P5 IMAD.MOV.U32 R23, RZ, RZ, 0x8 ;  /* 0x00000008ff17d424 */ /* 0x000fe200078e00ff */
[----:B------:R-:W-:Y:S03]  /*0b90*/  BSSY B0, `(.L_x_3193) ;  /* 0x0000043000007945 */ /* 0x000fe60003800000 */
[----:B------:R-:W-:Y:S01]  /*0ba0*/  @!P5 IMAD.WIDE.U32 R22, R22, R23, c[0x0][0x190] ;  /* 0x000064001616d625 */ /* 0x000fe200078e0017 */
[----:B0-----:R-:W-:-:S02]  /*0bb0*/  FSEL R12, R12, RZ, P4 ;  /* 0x000000ff0c0c7208 */ /* 0x001fc40002000000 */
[----:B------:R-:W-:Y:S01]  /*0bc0*/  FSEL R13, R13, RZ, P4 ;  /* 0x000000ff0d0d7208 */ /* 0x000fe20002000000 */
[----:B------:R-:W-:Y:S01]  /*0bd0*/  BSSY B1, `(.L_x_3194) ;  /* 0x0000038000017945 */ /* 0x000fe20003800000 */
[----:B------:R0:W-:Y:S01]  /*0be0*/  @!P5 STG.E.64 [R22.64], R6 ;  /* 0x000000061600d986 */ /* 0x0001e2000c101b04 */
[----:B--2---:R-:W1:-:S04]  /*0bf0*/  DSETP.GEU.AND P0, PT, R28, 3, PT ;  /* 0x400800001c00742a */ /* 0x004e480003f0e000 */
[----:B---3--:R-:W2:-:S04]  /*0c00*/  DSETP.GEU.AND P6, PT, R34, 3, PT ;  /* 0x400800002200742a */ /* 0x008e880003fce000 */
[----:B-1----:R-:W0:-:S04]  /*0c10*/  DSETP.GT.AND P0, PT, R28, -3, !P0 ;  /* 0xc00800001c00742a */ /* 0x002e080004704000 */
[----:B--2---:R-:W1:Y:S02]  /*0c20*/  DSETP.GT.AND P4, PT, R34, -3, !P6 ;  /* 0xc00800002200742a */ /* 0x004e640007784000 */
[----:B0-----:R-:W-:Y:S02]  /*0c30*/  FSEL R6, R4, RZ, P0 ;  /* 0x000000ff04067208 */ /* 0x001fe40000000000 */
[----:B------:R-:W-:Y:S02]  /*0c40*/  FSEL R7, R5, RZ, P0 ;  /* 0x000000ff05077208 */ /* 0x000fe40000000000 */
[----:B-1----:R-:W-:Y:S02]  /*0c50*/  FSEL R16, R16, RZ, P4 ;  /* 0x000000ff10107208 */ /* 0x002fe40002000000 */
[----:B------:R-:W-:Y:S01]  /*0c60*/  FSEL R17, R17, RZ, P4 ;  /* 0x000000ff11117208 */ /* 0x000fe20002000000 */
[----:B----4-:R0:W-:Y:S02]  /*0c70*/  @!P2 DMUL R20, R10, c[0x2][0x0] ;  /* 0x008000000a14aa28 */ /* 0x0101e40000000000 */
[----:B0-----:R-:W-:-:S02]  /*0c80*/  FSEL R10, R36, RZ, P3 ;  /* 0x000000ff240a7208 */ /* 0x001fc40001800000 */
[----:B------:R-:W-:Y:S01]  /*0c90*/  FSEL R11, R37, RZ, P3 ;  /* 0x000000ff250b7208 */ /* 0x000fe20001800000 */
[----:B------:R-:W0:-:S04]  /*0ca0*/  DSETP.GEU.AND P2, PT, R30, 3, PT ;  /* 0x400800001e00742a */ /* 0x000e080003f4e000 */
[----:B-----5:R-:W1:-:S04]  /*0cb0*/  DSETP.GEU.AND P3, PT, R18, 3, PT ;  /* 0x400800001200742a */ /* 0x020e480003f6e000 */
[----:B0-----:R-:W0:-:S04]  /*0cc0*/  DSETP.GT.AND P2, PT, R30, -3, !P2 ;  /* 0xc00800001e00742a */ /* 0x001e080005744000 */
[----:B-1----:R-:W1:Y:S02]  /*0cd0*/  DSETP.GT.AND P3, PT, R18, -3, !P3 ;  /* 0xc00800001200742a */ /* 0x002e640005f64000 */
[----:B0-----:R-:W-:Y:S02]  /*0ce0*/  FSEL R14, R14, RZ, P2 ;  /* 0x000000ff0e0e7208 */ /* 0x001fe40001000000 */
[----:B------:R-:W-:Y:S02]  /*0cf0*/  FSEL R15, R15, RZ, P2 ;  /* 0x000000ff0f0f7208 */ /* 0x000fe40001000000 */
[----:B-1----:R-:W-:Y:S02]  /*0d00*/  FSEL R4, R20, RZ, P3 ;  /* 0x000000ff14047208 */ /* 0x002fe40001800000 */
[----:B------:R-:W-:Y:S01]  /*0d10*/  FSEL R5, R21, RZ, P3 ;  /* 0x000000ff15057208 */ /* 0x000fe20001800000 */
[----:B------:R-:W-:Y:S05]  /*0d20*/  @P1 BRA `(.L_x_3195) ;  /* 0x000000c000001947 */ /* 0x000fea0003800000 */
[----:B------:R-:W-:Y:S01]  /*0d30*/  IADD3 R18, R0, R3, RZ ;  /* 0x0000000300127210 */ /* 0x000fe20007ffe0ff */
[----:B------:R-:W-:Y:S01]  /*0d40*/  IMAD.MOV.U32 R19, RZ, RZ, 0x8 ;  /* 0x00000008ff137424 */ /* 0x000fe200078e00ff */
[----:B------:R-:W-:-:S03]  /*0d50*/  IADD3 R3, R3, 0x80, RZ ;  /* 0x0000008003037810 */ /* 0x000fc60007ffe0ff */
[----:B------:R-:W-:Y:S01]  /*0d60*/  IMAD.WIDE.U32 R18, R18, R19, c[0x0][0x190] ;  /* 0x0000640012127625 */ /* 0x000fe200078e0013 */
[----:B------:R-:W-:-:S04]  /*0d70*/  ISETP.GE.AND P0, PT, R3, R2, PT ;  /* 0x000000020300720c */ /* 0x000fc80003f06270 */
[----:B------:R0:W-:Y:S09]  /*0d80*/  STG.E.64 [R18.64], R10 ;  /* 0x0000000a12007986 */ /* 0x0001f2000c101b04 */
[----:B------:R-:W-:Y:S05]  /*0d90*/  @P0 BRA `(.L_x_3196) ;  /* 0x000000c000000947 */ /* 0x000fea0003800000 */
[----:B0-----:R-:W-:Y:S01]  /*0da0*/  IMAD.IADD R10, R0, 0x1, R3 ;  /* 0x00000001000a7824 */ /* 0x001fe200078e0203 */
[----:B------:R-:W-:Y:S01]  /*0db0*/  IADD3 R3, R3, 0x80, RZ ;  /* 0x0000008003037810 */ /* 0x000fe20007ffe0ff */
[----:B------:R-:W-:-:S04]  /*0dc0*/  IMAD.MOV.U32 R11, RZ, RZ, 0x8 ;  /* 0x00000008ff0b7424 */ /* 0x000fc800078e00ff */
[----:B------:R-:W-:-:S05]  /*0dd0*/  IMAD.WIDE.U32 R10, R10, R11, c[0x0][0x190] ;  /* 0x000064000a0a7625 */ /* 0x000fca00078e000b */
[----:B------:R0:W-:Y:S02]  /*0de0*/  STG.E.64 [R10.64], R12 ;  /* 0x0000000c0a007986 */ /* 0x0001e4000c101b04 */
.L_x_3195:
[----:B------:R-:W-:-:S13]  /*0df0*/  ISETP.GE.AND P0, PT, R3, R2, PT ;  /* 0x000000020300720c */ /* 0x000fda0003f06270 */
[----:B------:R-:W-:Y:S05]  /*0e00*/  @P0 BRA `(.L_x_3197) ;  /* 0x000000c000000947 */ /* 0x000fea0003800000 */
[----:B0-----:R-:W-:Y:S01]  /*0e10*/  MOV R11, 0x8 ;  /* 0x00000008000b7802 */ /* 0x001fe20000000f00 */
[----:B------:R-:W-:Y:S01]  /*0e20*/  IMAD.IADD R10, R0, 0x1, R3 ;  /* 0x00000001000a7824 */ /* 0x000fe200078e0203 */
[----:B------:R-:W-:-:S03]  /*0e30*/  IADD3 R3, R3, 0x80, RZ ;  /* 0x0000008003037810 */ /* 0x000fc60007ffe0ff */
[----:B------:R-:W-:-:S05]  /*0e40*/  IMAD.WIDE.U32 R10, R10, R11, c[0x0][0x190] ;  /* 0x000064000a0a7625 */ /* 0x000fca00078e000b */
[----:B------:R0:W-:Y:S02]  /*0e50*/  STG.E.64 [R10.64], R14 ;  /* 0x0000000e0a007986 */ /* 0x0001e4000c101b04 */
.L_x_3196:
[----:B------:R-:W-:-:S13]  /*0e60*/  ISETP.GE.AND P0, PT, R3, R2, PT ;  /* 0x000000020300720c */ /* 0x000fda0003f06270 */
[----:B------:R-:W-:Y:S05]  /*0e70*/  @P0 BRA `(.L_x_3198) ;  /* 0x000000d000000947 */ /* 0x000fea0003800000 */
[----:B0-----:R-:W-:Y:S01]  /*0e80*/  IMAD.IADD R10, R0, 0x1, R3 ;  /* 0x00000001000a7824 */ /* 0x001fe200078e0203 */
[----:B------:R-:W-:Y:S01]  /*0e90*/  IADD3 R3, R3, 0x80, RZ ;  /* 0x0000008003037810 */ /* 0x000fe20007ffe0ff */
[----:B------:R-:W-:-:S04]  /*0ea0*/  IMAD.MOV.U32 R11, RZ, RZ, 0x8 ;  /* 0x00000008ff0b7424 */ /* 0x000fc800078e00ff */
[----:B------:R-:W-:-:S05]  /*0eb0*/  IMAD.WIDE.U32 R10, R10, R11, c[0x0][0x190] ;  /* 0x000064000a0a7625 */ /* 0x000fca00078e000b */
[----:B------:R0:W-:Y:S02]  /*0ec0*/  STG.E.64 [R10.64], R8 ;  /* 0x000000080a007986 */ /* 0x0001e4000c101b04 */
.L_x_3197:
[----:B------:R-:W-:-:S13]  /*0ed0*/  ISETP.GE.AND P0, PT, R3, R2, PT ;  /* 0x000000020300720c */ /* 0x000fda0003f06270 */
[----:B------:R-:W-:Y:S01]  /*0ee0*/  @P0 BREAK B1 ;  /* 0x0000000000010942 */ /* 0x000fe20003800000 */
[----:B------:R-:W-:Y:S05]  /*0ef0*/  @P0 BRA `(.L_x_3199) ;  /* 0x000000c000000947 */ /* 0x000fea0003800000 */
[----:B0-----:R-:W-:Y:S01]  /*0f00*/  IMAD.IADD R8, R0, 0x1, R3 ;  /* 0x0000000100087824 */ /* 0x001fe200078e0203 */
[----:B------:R-:W-:Y:S01]  /*0f10*/  IADD3 R3, R3, 0x80, RZ ;  /* 0x0000008003037810 */ /* 0x000fe20007ffe0ff */
[----:B------:R-:W-:-:S04]  /*0f20*/  IMAD.MOV.U32 R9, RZ, RZ, 0x8 ;  /* 0x00000008ff097424 */ /* 0x000fc800078e00ff */
[----:B------:R-:W-:-:S05]  /*0f30*/  IMAD.WIDE.U32 R8, R8, R9, c[0x0][0x190] ;  /* 0x0000640008087625 */ /* 0x000fca00078e0009 */
[----:B------:R0:W-:Y:S02]  /*0f40*/  STG.E.64 [R8.64], R6 ;  /* 0x0000000608007986 */ /* 0x0001e4000c101b04 */
.L_x_3198:
[----:B------:R-:W-:Y:S05]  /*0f50*/  BSYNC B1 ;  /* 0x0000000000017941 */ /* 0x000fea0003800000 */
.L_x_3194:
[----:B------:R-:W-:-:S13]  /*0f60*/  ISETP.GE.AND P0, PT, R3, R2, PT ;  /* 0x000000020300720c */ /* 0x000fda0003f06270 */
[----:B0-----:R-:W-:Y:S01]  /*0f70*/  @!P0 IADD3 R6, R0, R3, RZ ;  /* 0x0000000300068210 */ /* 0x001fe20007ffe0ff */
[----:B------:R-:W-:Y:S01]  /*0f80*/  @!P0 IMAD.MOV.U32 R7, RZ, RZ, 0x8 ;  /* 0x00000008ff078424 */ /* 0x000fe200078e00ff */
[----:B------:R-:W-:-:S03]  /*0f90*/  @!P0 IADD3 R3, R3, 0x80, RZ ;  /* 0x0000008003038810 */ /* 0x000fc60007ffe0ff */
[----:B------:R-:W-:-:S05]  /*0fa0*/  @!P0 IMAD.WIDE.U32 R6, R6, R7, c[0x0][0x190] ;  /* 0x0000640006068625 */ /* 0x000fca00078e0007 */
[----:B------:R0:W-:Y:S02]  /*0fb0*/  @!P0 STG.E.64 [R6.64], R16 ;  /* 0x0000001006008986 */ /* 0x0001e4000c101b04 */
.L_x_3199:
[----:B------:R-:W-:Y:S05]  /*0fc0*/  BSYNC B0 ;  /* 0x0000000000007941 */ /* 0x000fea0003800000 */
.L_x_3193:
[----:B------:R-:W-:Y:S01]  /*0fd0*/  WARPSYNC 0xffffffff ;  /* 0xffffffff00007948 */ /* 0x000fe20003800000 */
[----:B------:R-:W-:-:S13]  /*0fe0*/  ISETP.GE.AND P0, PT, R3, R2, PT ;  /* 0x000000020300720c */ /* 0x000fda0003f06270 */
[----:B------:R-:W-:Y:S05]  /*0ff0*/  @P0 EXIT ;  /* 0x000000000000094d */ /* 0x000fea0003800000 */
[----:B------:R-:W-:Y:S02]  /*1000*/  IMAD.IADD R3, R0, 0x1, R3 ;  /* 0x0000000100037824 */ /* 0x000fe400078e0203 */
[----:B------:R-:W-:-:S04]  /*1010*/  IMAD.MOV.U32 R2, RZ, RZ, 0x8 ;  /* 0x00000008ff027424 */ /* 0x000fc800078e00ff */
[----:B------:R-:W-:-:S05]  /*1020*/  IMAD.WIDE.U32 R2, R3, R2, c[0x0][0x190] ;  /* 0x0000640003027625 */ /* 0x000fca00078e0002 */
[----:B------:R-:W-:Y:S01]  /*1030*/  STG.E.64 [R2.64], R4 ;  /* 0x0000000402007986 */ /* 0x000fe2000c101b04 */
[----:B------:R-:W-:Y:S05]  /*1040*/  EXIT ;  /* 0x000000000000794d */ /* 0x000fea0003800000 */
.L_x_3200:
        /* <DEDUP_REMOVED lines=11> */
.L_x_5471:


//--------------------- .text._ZN2at6native29vectorized_elementwise_kernelILi4EZZZNS0_68_GLOBAL__N__08176361_30_ActivationHardsigmoidKernel_cu_1520ed90_304427hardsigmoid_backward_kernelERNS_18TensorIteratorBaseEENKUlvE_clEvENKUlvE_clEvEUlddE_St5arrayIPcLm3EEEEviT0_T1_ --------------------------
	.section	.text._ZN2at6native29vectorized_elementwise_kernelILi4EZZZNS0_68_GLOBAL__N__08176361_30_ActivationHardsigmoidKernel_cu_1520ed90_304427hardsigmoid_backward_kernelERNS_18TensorIteratorBaseEENKUlvE_clEvENKUlvE_clEvEUlddE_St5arrayIPcLm3EEEEviT0_T1_,"ax",@progbits
	.sectioninfo	@"SHI_REGISTERS=40"
	.align	128
        .global         _ZN2at6native29vectorized_elementwise_kernelILi4EZZZNS0_68_GLOBAL__N__08176361_30_ActivationHardsigmoidKernel_cu_1520ed90_304427hardsigmoid_backward_kernelERNS_18TensorIteratorBaseEENKUlvE_clEvENKUlvE_clEvEUlddE_St5arrayIPcLm3EEEEviT0_T1_
        .type           _ZN2at6native29vectorized_elementwise_kernelILi4EZZZNS0_68_GLOBAL__N__08176361_30_ActivationHardsigmoidKernel_cu_1520ed90_304427hardsigmoid_backward_kernelERNS_18TensorIteratorBaseEENKUlvE_clEvENKUlvE_clEvEUlddE_St5arrayIPcLm3EEEEviT0_T1_,@function
        .size           _ZN2at6native29vectorized_elementwise_kernelILi4EZZZNS0_68_GLOBAL__N__08176361_30_ActivationHardsigmoidKernel_cu_1520ed90_304427hardsigmoid_backward_kernelERNS_18TensorIteratorBaseEENKUlvE_clEvENKUlvE_clEvEUlddE_St5arrayIPcLm3EEEEviT0_T1_,(.L_x_5472 - _ZN2at6native29vectorized_elementwise_kernelILi4EZZZNS0_68_GLOBAL__N__08176361_30_ActivationHardsigmoidKernel_cu_1520ed90_304427hardsigmoid_backward_kernelERNS_18TensorIteratorBaseEENKUlvE_clEvENKUlvE_clEvEUlddE_St5arrayIPcLm3EEEEviT0_T1_)
        .other          _ZN2at6native29vectorized_elementwise_kernelILi4EZZZNS0_68_GLOBAL__N__08176361_30_ActivationHardsigmoidKernel_cu_1520ed90_304427hardsigmoid_backward_kernelERNS_18TensorIteratorBaseEENKUlvE_clEvENKUlvE_clEvEUlddE_St5arrayIPcLm3EEEEviT0_T1_,@"STO_CUDA_ENTRY STV_DEFAULT"
_ZN2at6native29vectorized_elementwise_kernelILi4EZZZNS0_68_GLOBAL__N__08176361_30_ActivationHardsigmoidKernel_cu_1520ed90_304427hardsigmoid_backward_kernelERNS_18TensorIteratorBaseEENKUlvE_clEvENKUlvE_clEvEUlddE_St5arrayIPcLm3EEEEviT0_T1_:
.text._ZN2at6native29vectorized_elementwise_kernelILi4EZZZNS0_68_GLOBAL__N__08176361_30_ActivationHardsigmoidKernel_cu_1520ed90_304427hardsigmoid_backward_kernelERNS_18TensorIteratorBaseEENKUlvE_clEvENKUlvE_clEvEUlddE_St5arrayIPcLm3EEEEviT0_T1_:
        /* <DEDUP_REMOVED lines=80> */
.L_x_3201:
        /* <DEDUP_REMOVED lines=143> */
.L_x_3204:
[----:B------:R-:W-:-:S13]  /*0df0*/  ISETP.GE.AND P0, PT, R3, R2, PT ;  /* 0x000000020300720c */ /* 0x000fda0003f06270 */
[----:B------:R-:W-:Y:S05]  /*0e00*/  @P0 BRA `(.L_x_3206) ;  /* 0x000000c000000947 */ /* 0x000fea0003800000 */
[----:B0-----:R-:W-:Y:S01]  /*0e10*/  MOV R11, 0x8 ;  /* 0x00000008000b7802 */ /* 0x001fe20000000f00 */
[----:B------:R-:W-:Y:S01]  /*0e20*/  IMAD.IADD R10, R0, 0x1, R3 ;  /* 0x00000001000a7824 */ /* 0x000fe200078e0203 */
[----:B------:R-:W-:-:S03]  /*0e30*/  IADD3 R3, R3, 0x80, RZ ;  /* 0x0000008003037810 */ /* 0x000fc60007ffe0ff */
[----:B------:R-:W-:-:S05]  /*0e40*/  IMAD.WIDE.U32 R10, R10, R11, c[0x0][0x190] ;  /* 0x000064000a0a7625 */ /* 0x000fca00078e000b */
[----:B------:R0:W-:Y:S02]  /*0e50*/  STG.E.64 [R10.64], R14 ;  /* 0x0000000e0a007986 */ /* 0x0001e4000c101b04 */
.L_x_3205:
[----:B------:R-:W-:-:S13]  /*0e60*/  ISETP.GE.AND P0, PT, R3, R2, PT ;  /* 0x000000020300720c */ /* 0x000fda0003f06270 */
[----:B------:R-:W-:Y:S05]  /*0e70*/  @P0 BRA `(.L_x_3207) ;  /* 0x000000d000000947 */ /* 0x000fea0003800000 */
[----:B0-----:R-:W-:Y:S01]  /*0e80*/  IMAD.IADD R10, R0, 0x1, R3 ;  /* 0x00000001000a7824 */ /* 0x001fe200078e0203 */
[----:B------:R-:W-:Y:S01]  /*0e90*/  IADD3 R3, R3, 0x80, RZ ;  /* 0x0000008003037810 */ /* 0x000fe20007ffe0ff */
[----:B------:R-:W-:-:S04]  /*0ea0*/  IMAD.MOV.U32 R11, RZ, RZ, 0x8 ;  /* 0x00000008ff0b7424 */ /* 0x000fc800078e00ff */
[----:B------:R-:W-:-:S05]  /*0eb0*/  IMAD.WIDE.U32 R10, R10, R11, c[0x0][0x190] ;  /* 0x000064000a0a7625 */ /* 0x000fca00078e000b */
[----:B------:R0:W-:Y:S02]  /*0ec0*/  STG.E.64 [R10.64], R8 ;  /* 0x000000080a007986 */ /* 0x0001e4000c101b04 */
.L_x_3206:
        /* <DEDUP_REMOVED lines=8> */
.L_x_3207:
[----:B------:R-:W-:Y:S05]  /*0f50*/  BSYNC B1 ;  /* 0x0000000000017941 */ /* 0x000fea0003800000 */
.L_x_3203:
[----:B------:R-:W-:-:S13]  /*0f60*/  ISETP.GE.AND P0, PT, R3, R2, PT ;  /* 0x000000020300720c */ /* 0x000fda0003f06270 */
[----:B0-----:R-:W-:Y:S01]  /*0f70*/  @!P0 IADD3 R6, R0, R3, RZ ;  /* 0x0000000300068210 */ /* 0x001fe20007ffe0ff */
[----:B------:R-:W-:Y:S01]  /*0f80*/  @!P0 IMAD.MOV.U32 R7, RZ, RZ, 0x8 ;  /* 0x00000008ff078424 */ /* 0x000fe200078e00ff */
[----:B------:R-:W-:-:S03]  /*0f90*/  @!P0 IADD3 R3, R3, 0x80, RZ ;  /* 0x0000008003038810 */ /* 0x000fc60007ffe0ff */
[----:B------:R-:W-:-:S05]  /*0fa0*/  @!P0 IMAD.WIDE.U32 R6, R6, R7, c[0x0][0x190] ;  /* 0x0000640006068625 */ /* 0x000fca00078e0007 */
[----:B------:R0:W-:Y:S02]  /*0fb0*/  @!P0 STG.E.64 [R6.64], R16 ;  /* 0x0000001006008986 */ /* 0x0001e4000c101b04 */
.L_x_3208:
[----:B------:R-:W-:Y:S05]  /*0fc0*/  BSYNC B0 ;  /* 0x0000000000007941 */ /* 0x000fea0003800000 */
.L_x_3202:
        /* <DEDUP_REMOVED lines=8> */
.L_x_3209:
        /* <DEDUP_REMOVED lines=11> */
.L_x_5472:


//--------------------- .text._ZN2at6native29vectorized_elementwise_kernelILi8EZZZNS0_68_GLOBAL__N__08176361_30_ActivationHardsigmoidKernel_cu_1520ed90_304427hardsigmoid_backward_kernelERNS_18TensorIteratorBaseEENKUlvE_clEvENKUlvE_clEvEUlddE_St5arrayIPcLm3EEEEviT0_T1_ --------------------------
	.section	.text._ZN2at6native29vectorized_elementwise_kernelILi8EZZZNS0_68_GLOBAL__N__08176361_30_ActivationHardsigmoidKernel_cu_1520ed90_304427hardsigmoid_backward_kernelERNS_18TensorIteratorBaseEENKUlvE_clEvENKUlvE_clEvEUlddE_St5arrayIPcLm3EEEEviT0_T1_,"ax",@progbits
	.sectioninfo	@"SHI_REGISTERS=4"
	.align	128
        .global         _ZN2at6native29vectorized_elementwise_kernelILi8EZZZNS0_68_GLOBAL__N__08176361_30_ActivationHardsigmoidKernel_cu_1520ed90_304427hardsigmoid_backward_kernelERNS_18TensorIteratorBaseEENKUlvE_clEvENKUlvE_clEvEUlddE_St5arrayIPcLm3EEEEviT0_T1_
        .type           _ZN2at6native29vectorized_elementwise_kernelILi8EZZZNS0_68_GLOBAL__N__08176361_30_ActivationHardsigmoidKernel_cu_1520ed90_304427hardsigmoid_backward_kernelERNS_18TensorIteratorBaseEENKUlvE_clEvENKUlvE_clEvEUlddE_St5arrayIPcLm3EEEEviT0_T1_,@function
        .size           _ZN2at6native29vectorized_elementwise_kernelILi8EZZZNS0_68_GLOBAL__N__08176361_30_ActivationHardsigmoidKernel_cu_1520ed90_304427hardsigmoid_backward_kernelERNS_18TensorIteratorBaseEENKUlvE_clEvENKUlvE_clEvEUlddE_St5arrayIPcLm3EEEEviT0_T1_,(.L_x_5473 - _ZN2at6native29vectorized_elementwise_kernelILi8EZZZNS0_68_GLOBAL__N__08176361_30_ActivationHardsigmoidKernel_cu_1520ed90_304427hardsigmoid_backward_kernelERNS_18TensorIteratorBaseEENKUlvE_clEvENKUlvE_clEvEUlddE_St5arrayIPcLm3EEEEviT0_T1_)
        .other          _ZN2at6native29vectorized_elementwise_kernelILi8EZZZNS0_68_GLOBAL__N__08176361_30_ActivationHardsigmoidKernel_cu_1520ed90_304427hardsigmoid_backward_kernelERNS_18TensorIteratorBaseEENKUlvE_clEvENKUlvE_clEvEUlddE_St5arrayIPcLm3EEEEviT0_T1_,@"STO_CUDA_ENTRY STV_DEFAULT"
_ZN2at6native29vectorized_elementwise_kernelILi8EZZZNS0_68_GLOBAL__N__08176361_30_ActivationHardsigmoidKernel_cu_1520ed90_304427hardsigmoid_backward_kernelERNS_18TensorIteratorBaseEENKUlvE_clEvENKUlvE_clEvEUlddE_St5arrayIPcLm3EEEEviT0_T1_:
.text._ZN2at6native29vectorized_elementwise_kernelILi8EZZZNS0_68_GLOBAL__N__08176361_30_ActivationHardsigmoidKernel_cu_1520ed90_304427hardsigmoid_backward_kernelERNS_18TensorIteratorBaseEENKUlvE_clEvENKUlvE_clEvEUlddE_St5arrayIPcLm3EEEEviT0_T1_:
[----:B------:R-:W-:Y:S02]  /*0000*/  MOV R1, c[0x0][0x28] ;  /* 0x00000a0000017a02 */ /* 0x000fe40000000f00 */
[----:B------:R-:W-:Y:S05]  /*0010*/  EXIT ;  /* 0x000000000000794d */ /* 0x000fea0003800000 */
.L_x_3210:
        /* <DEDUP_REMOVED lines=14> */
.L_x_5473:


//--------------------- .text._ZN2at6native18elementwise_kernelILi128ELi4EZNS0_15gpu_kernel_implIZZZNS0_68_GLOBAL__N__08176361_30_ActivationHardsigmoidKernel_cu_1520ed90_304418hardsigmoid_kernelERNS_18TensorIteratorBaseEENKUlvE_clEvENKUlvE2_clEvEUlN3c108BFloat16EE_EEvS5_RKT_EUliE_EEviT1_ --------------------------
	.section	.text._ZN2at6native18elementwise_kernelILi128ELi4EZNS0_15gpu_kernel_implIZZZNS0_68_GLOBAL__N__08176361_30_ActivationHardsigmoidKernel_cu_1520ed90_304418hardsigmoid_kernelERNS_18TensorIteratorBaseEENKUlvE_clEvENKUlvE2_clEvEUlN3c108BFloat16EE_EEvS5_RKT_EUliE_EEviT1_,"ax",@progbits
	.sectioninfo	@"SHI_REGISTERS=26"
	.align	128
        .global         _ZN2at6native18elementwise_kernelILi128ELi4EZNS0_15gpu_kernel_implIZZZNS0_68_GLOBAL__N__08176361_30_ActivationHardsigmoidKernel_cu_1520ed90_304418hardsigmoid_kernelERNS_18TensorIteratorBaseEENKUlvE_clEvENKUlvE2_clEvEUlN3c108BFloat16EE_EEvS5_RKT_EUliE_EEviT1_
        .type           _ZN2at6native18elementwise_kernelILi128ELi4EZNS0_15gpu_kernel_implIZZZNS0_68_GLOBAL__N__08176361_30_ActivationHardsigmoidKernel_cu_1520ed90_304418hardsigmoid_kernelERNS_18TensorIteratorBaseEENKUlvE_clEvENKUlvE2_clEvEUlN3c108BFloat16EE_EEvS5_RKT_EUliE_EEviT1_,@function
        .size           _ZN2at6native18elementwise_kernelILi128ELi4EZNS0_15gpu_kernel_implIZZZNS0_68_GLOBAL__N__08176361_30_ActivationHardsigmoidKernel_cu_1520ed90_304418hardsigmoid_kernelERNS_18TensorIteratorBaseEENKUlvE_clEvENKUlvE2_clEvEUlN3c108BFloat16EE_EEvS5_RKT_EUliE_EEviT1_,(.L_x_5474 - _ZN2at6native18elementwise_kernelILi128ELi4EZNS0_15gpu_kernel_implIZZZNS0_68_GLOBAL__N__08176361_30_ActivationHardsigmoidKernel_cu_1520ed90_304418hardsigmoid_kernelERNS_18TensorIteratorBaseEENKUlvE_clEvENKUlvE2_clEvEUlN3c108BFloat16EE_EEvS5_RKT_EUliE_EEviT1_)
        .other          _ZN2at6native18elementwise_kernelILi128ELi4EZNS0_15gpu_kernel_implIZZZNS0_68_GLOBAL__N__08176361_30_ActivationHardsigmoidKernel_cu_1520ed90_304418hardsigmoid_kernelERNS_18TensorIteratorBaseEENKUlvE_clEvENKUlvE2_clEvEUlN3c108BFloat16EE_EEvS5_RKT_EUliE_EEviT1_,@"STO_CUDA_ENTRY STV_DEFAULT"
_ZN2at6native18elementwise_kernelILi128ELi4EZNS0_15gpu_kernel_implIZZZNS0_68_GLOBAL__N__08176361_30_ActivationHardsigmoidKernel_cu_1520ed90_304418hardsigmoid_kernelERNS_18TensorIteratorBaseEENKUlvE_clEvENKUlvE2_clEvEUlN3c108BFloat16EE_EEvS5_RKT_EUliE_EEviT1_:
.text._ZN2at6native18elementwise_kernelILi128ELi4EZNS0_15gpu_kernel_implIZZZNS0_68_GLOBAL__N__08176361_30_ActivationHardsigmoidKernel_cu_1520ed90_304418hardsigmoid_kernelERNS_18TensorIteratorBaseEENKUlvE_clEvENKUlvE2_clEvEUlN3c108BFloat16EE_EEvS5_RKT_EUliE_EEviT1_:
        /* <DEDUP_REMOVED lines=10> */
[----:B------:R-:W-:-:S10]  /*00a0*/  IMAD.MOV.U32 R16, RZ, RZ, RZ ;  /* 0x000000ffff107224 */ /* 0x000fd400078e00ff */
        /* <DEDUP_REMOVED lines=211> */
[----:B------:R-:W-:Y:S01]  /*0de0*/  ISETP.NE.AND P0, PT, R6, 0x18, PT ;  /* 0x000000180600780c */ /* 0x000fe20003f05270 */
[----:B------:R-:W-:-:S04]  /*0df0*/  IMAD.MOV.U32 R2, RZ, RZ, RZ ;  /* 0x000000ffff027224 */ /* 0x000fc800078e00ff */
[----:B------:R-:W-:-:S05]  /*0e00*/  IMAD.HI.U32 R4, R3, c[0x0][0x284], R2 ;  /* 0x0000a10003047a27 */ /* 0x000fca00078e0002 */
[----:B------:R-:W-:-:S03]  /*0e10*/  SHF.R.U32.HI R5, RZ, c[0x0][0x288], R4 ;  /* 0x0000a200ff057a19 */ /* 0x000fc60000011604 */
[----:B------:R-:W-:Y:S02]  /*0e20*/  @P0 IMAD.MOV.U32 R4, RZ, RZ, RZ ;  /* 0x000000ffff040224 */ /* 0x000fe400078e00ff */
[--C-:B------:R-:W-:Y:S02]  /*0e30*/  IMAD.MOV R7, RZ, RZ, -R5.reuse ;  /* 0x000000ffff077224 */ /* 0x100fe400078e0a05 */
[----:B------:R-:W-:-:S04]  /*0e40*/  @P0 IMAD.HI.U32 R2, R5, c[0x0][0x290], R4 ;  /* 0x0000a40005020a27 */ /* 0x000fc800078e0004 */
[----:B------:R-:W-:Y:S01]  /*0e50*/  IMAD R3, R7, c[0x0][0x280], R3 ;  /* 0x0000a00007037a24 */ /* 0x000fe200078e0203 */
[----:B------:R-:W-:-:S03]  /*0e60*/  @P0 SHF.R.U32.HI R2, RZ, c[0x0][0x294], R2 ;  /* 0x0000a500ff020a19 */ /* 0x000fc60000011602 */
[C---:B------:R-:W-:Y:S02]  /*0e70*/  IMAD R16, R3.reuse, c[0x0][0x350], R16 ;  /* 0x0000d40003107a24 */ /* 0x040fe400078e0210 */
[----:B------:R-:W-:Y:S02]  /*0e80*/  @P0 IMAD.MOV R4, RZ, RZ, -R2 ;  /* 0x000000ffff040224 */ /* 0x000fe400078e0a02 */
[----:B------:R-:W-:Y:S02]  /*0e90*/  IMAD R0, R3, c[0x0][0x354], R0 ;  /* 0x0000d50003007a24 */ /* 0x000fe400078e0200 */
[----:B------:R-:W-:-:S04]  /*0ea0*/  @P0 IMAD R5, R4, c[0x0][0x28c], R5 ;  /* 0x0000a30004050a24 */ /* 0x000fc800078e0205 */
[C---:B------:R-:W-:Y:S02]  /*0eb0*/  @P0 IMAD R16, R5.reuse, c[0x0][0x358], R16 ;  /* 0x0000d60005100a24 */ /* 0x040fe400078e0210 */
[----:B------:R-:W-:Y:S02]  /*0ec0*/  @P0 IMAD R0, R5, c[0x0][0x35c], R0 ;  /* 0x0000d70005000a24 */ /* 0x000fe400078e0200 */
.L_x_3213:
        /* <DEDUP_REMOVED lines=20> */
.L_x_3217:
[----:B------:R-:W2:Y:S02]  /*1010*/  LDG.E.U8 R2, [R2.64] ;  /* 0x0000002402027981 */ /* 0x000ea4000c1e1100 */
[----:B--2---:R-:W0:Y:S02]  /*1020*/  I2F.U16 R0, R2 ;  /* 0x0000000200007306 */ /* 0x004e240000101000 */
[----:B0-----:R-:W-:Y:S01]  /*1030*/  F2FP.BF16.PACK_AB R0, RZ, R0 ;  /* 0x00000000ff00723e */ /* 0x001fe200000010ff */
[----:B------:R-:W-:Y:S05]  /*1040*/  BRA `(.L_x_3219) ;  /* 0x00000e3000007947 */ /* 0x000fea0003800000 */
.L_x_3216:
        /* <DEDUP_REMOVED lines=10> */
.L_x_3221:
[----:B------:R-:W2:Y:S02]  /*10f0*/  LDG.E R2, [R2.64] ;  /* 0x0000002402027981 */ /* 0x000ea4000c1e1900 */
[----:B--2---:R-:W0:Y:S02]  /*1100*/  I2F R0, R2 ;  /* 0x0000000200007306 */ /* 0x004e240000201400 */
[----:B0-----:R-:W-:Y:S01]  /*1110*/  F2FP.BF16.PACK_AB R0, RZ, R0 ;  /* 0x00000000ff00723e */ /* 0x001fe200000010ff */
[----:B------:R-:W-:Y:S05]  /*1120*/  BRA `(.L_x_3219) ;  /* 0x00000d5000007947 */ /* 0x000fea0003800000 */
.L_x_3220:
[----:B------:R-:W2:Y:S02]  /*1130*/  LDG.E.U16 R2, [R2.64] ;  /* 0x0000002402027981 */ /* 0x000ea4000c1e1500 */
[----:B--2---:R-:W0:Y:S02]  /*1140*/  I2F.S16 R0, R2 ;  /* 0x0000000200007306 */ /* 0x004e240000101400 */
[----:B0-----:R-:W-:Y:S01]  /*1150*/  F2FP.BF16.PACK_AB R0, RZ, R0 ;  /* 0x00000000ff00723e */ /* 0x001fe200000010ff */
[----:B------:R-:W-:Y:S05]  /*1160*/  BRA `(.L_x_3219) ;  /* 0x00000d1000007947 */ /* 0x000fea0003800000 */
.L_x_3215:
        /* <DEDUP_REMOVED lines=9> */
.L_x_3223:
[----:B------:R-:W2:Y:S02]  /*1200*/  LDG.E.U16 R0, [R2.64] ;  /* 0x0000002402007981 */ /* 0x000ea4000c1e1500 */
[----:B--2---:R-:W-:-:S05]  /*1210*/  HADD2.F32 R0, -RZ, R0.H0_H0 ;  /* 0x20000000ff007230 */ /* 0x004fca0000004100 */
[----:B------:R-:W-:Y:S01]  /*1220*/  F2FP.BF16.PACK_AB R0, RZ, R0 ;  /* 0x00000000ff00723e */ /* 0x000fe200000010ff */
[----:B------:R-:W-:Y:S05]  /*1230*/  BRA `(.L_x_3219) ;  /* 0x00000c4000007947 */ /* 0x000fea0003800000 */
.L_x_3222:
        /* <DEDUP_REMOVED lines=9> */
.L_x_3225:
[----:B------:R-:W2:Y:S02]  /*12d0*/  LDG.E.U16 R2, [R2.64] ;  /* 0x0000002402027981 */ /* 0x000ea4000c1e1500 */
[----:B--2---:R-:W-:-:S05]  /*12e0*/  HADD2.F32 R0, -RZ, R2.H0_H0 ;  /* 0x20000002ff007230 */ /* 0x004fca0000004100 */
[----:B------:R-:W-:Y:S01]  /*12f0*/  F2FP.BF16.PACK_AB R0, RZ, R0 ;  /* 0x00000000ff00723e */ /* 0x000fe200000010ff */
[----:B------:R-:W-:Y:S05]  /*1300*/  BRA `(.L_x_3219) ;  /* 0x00000b7000007947 */ /* 0x000fea0003800000 */
.L_x_3224:
[----:B------:R-:W2:Y:S02]  /*1310*/  LDG.E.64 R2, [R2.64] ;  /* 0x0000002402027981 */ /* 0x000ea4000c1e1b00 */
[----:B--2---:R-:W0:Y:S01]  /*1320*/  F2F.F32.F64 R0, R2 ;  /* 0x0000000200007310 */ /* 0x004e220000301000 */
[----:B------:R-:W0:-:S14]  /*1330*/  DSETP.GEU.AND P0, PT, |R2|, c[0x2][0x0], PT ;  /* 0x008000000200762a */ /* 0x000e1c0003f0e200 */
[----:B0-----:R-:W-:-:S05]  /*1340*/  @!P0 FMUL R0, R0, 1.175494350822287508e-38 ;  /* 0x0080000000008820 */ /* 0x001fca0000400000 */
[----:B------:R-:W-:Y:S01]  /*1350*/  F2FP.BF16.PACK_AB R0, RZ, R0 ;  /* 0x00000000ff00723e */ /* 0x000fe200000010ff */
[----:B------:R-:W-:Y:S05]  /*1360*/  BRA `(.L_x_3219) ;  /* 0x00000b1000007947 */ /* 0x000fea0003800000 */
.L_x_3214:
        /* <DEDUP_REMOVED lines=13> */
.L_x_3228:
[----:B------:R-:W2:Y:S02]  /*1440*/  LDG.E.64 R2, [R2.64] ;  /* 0x0000002402027981 */ /* 0x000ea4000c1e1b00 */
[----:B--2---:R-:W0:Y:S01]  /*1450*/  F2F.F32.F64 R0, R2 ;  /* 0x0000000200007310 */ /* 0x004e220000301000 */
[----:B------:R-:W0:-:S14]  /*1460*/  DSETP.GEU.AND P0, PT, |R2|, c[0x2][0x0], PT ;  /* 0x008000000200762a */ /* 0x000e1c0003f0e200 */
[----:B0-----:R-:W-:-:S05]  /*1470*/  @!P0 FMUL R0, R0, 1.175494350822287508e-38 ;  /* 0x0080000000008820 */ /* 0x001fca0000400000 */
[----:B------:R-:W-:Y:S01]  /*1480*/  F2FP.BF16.PACK_AB R0, RZ, R0 ;  /* 0x00000000ff00723e */ /* 0x000fe200000010ff */
[----:B------:R-:W-:Y:S05]  /*1490*/  BRA `(.L_x_3219) ;  /* 0x000009e000007947 */ /* 0x000fea0003800000 */
.L_x_3227:
        /* <DEDUP_REMOVED lines=28> */
.L_x_3230:
        /* <DEDUP_REMOVED lines=15> */
.L_x_3229:
[----:B------:R0:W5:Y:S01]  /*1750*/  LDG.E.U16 R0, [R2.64] ;  /* 0x0000002402007981 */ /* 0x000162000c1e1500 */
[----:B------:R-:W-:Y:S05]  /*1760*/  BRA `(.L_x_3219) ;  /* 0x0000071000007947 */ /* 0x000fea0003800000 */
.L_x_3226:
        /* <DEDUP_REMOVED lines=12> */
.L_x_3233:
        /* <DEDUP_REMOVED lines=21> */
.L_x_3237:
[----:B------:R-:W-:Y:S05]  /*1980*/  BSYNC B1 ;  /* 0x0000000000017941 */ /* 0x000fea0003800000 */
.L_x_3236:
[----:B------:R-:W-:Y:S01]  /*1990*/  LEA R3, R0, 0x3b800000, 0x17 ;  /* 0x3b80000000037811 */ /* 0x000fe200078eb8ff */
[----:B------:R-:W-:-:S05]  /*19a0*/  IMAD.SHL.U32 R0, R2, 0x100000, RZ ;  /* 0x0010000002007824 */ /* 0x000fca00078e00ff */
[----:B------:R-:W-:Y:S02]  /*19b0*/  LOP3.LUT R0, R3, R0, R4, 0xfe, !PT ;  /* 0x0000000003007212 */ /* 0x000fe400078efe04 */
.L_x_3235:
[----:B------:R-:W-:Y:S05]  /*19c0*/  BSYNC B0 ;  /* 0x0000000000007941 */ /* 0x000fea0003800000 */
.L_x_3234:
[----:B------:R-:W-:Y:S01]  /*19d0*/  F2FP.BF16.PACK_AB R0, RZ, R0 ;  /* 0x00000000ff00723e */ /* 0x000fe200000010ff */
[----:B------:R-:W-:Y:S05]  /*19e0*/  BRA `(.L_x_3219) ;  /* 0x0000049000007947 */ /* 0x000fea0003800000 */
.L_x_3232:
        /* <DEDUP_REMOVED lines=21> */
.L_x_3241:
[----:B------:R-:W-:Y:S05]  /*1b40*/  BSYNC B1 ;  /* 0x0000000000017941 */ /* 0x000fea0003800000 */
.L_x_3240:
[----:B------:R-:W-:Y:S01]  /*1b50*/  LEA R3, R0, 0x37800000, 0x17 ;  /* 0x3780000000037811 */ /* 0x000fe200078eb8ff */
[----:B------:R-:W-:-:S05]  /*1b60*/  IMAD.SHL.U32 R0, R2, 0x200000, RZ ;  /* 0x0020000002007824 */ /* 0x000fca00078e00ff */
[----:B------:R-:W-:Y:S02]  /*1b70*/  LOP3.LUT R0, R3, R0, R4, 0xfe, !PT ;  /* 0x0000000003007212 */ /* 0x000fe400078efe04 */
.L_x_3239:
[----:B------:R-:W-:Y:S05]  /*1b80*/  BSYNC B0 ;  /* 0x0000000000007941 */ /* 0x000fea0003800000 */
.L_x_3238:
[----:B------:R-:W-:Y:S01]  /*1b90*/  F2FP.BF16.PACK_AB R0, RZ, R0 ;  /* 0x00000000ff00723e */ /* 0x000fe200000010ff */
[----:B------:R-:W-:Y:S05]  /*1ba0*/  BRA `(.L_x_3219) ;  /* 0x000002d000007947 */ /* 0x000fea0003800000 */
.L_x_3231:
        /* <DEDUP_REMOVED lines=14> */
.L_x_3245:
[----:B------:R-:W-:Y:S05]  /*1c90*/  BSYNC B0 ;  /* 0x0000000000007941 */ /* 0x000fea0003800000 */
.L_x_3244:
[----:B------:R-:W-:Y:S01]  /*1ca0*/  F2FP.BF16.PACK_AB R0, RZ, R0 ;  /* 0x00000000ff00723e */ /* 0x000fe200000010ff */
[----:B------:R-:W-:Y:S05]  /*1cb0*/  BRA `(.L_x_3219) ;  /* 0x000001c000007947 */ /* 0x000fea0003800000 */
.L_x_3218:
        /* <DEDUP_REMOVED lines=19> */
[----:B------:R-:W-:Y:S01]  /*1df0*/  PRMT R0, RZ, 0x7610, R0 ;  /* 0x00007610ff007816 */ /* 0x000fe20000000000 */
[----:B------:R-:W-:Y:S05]  /*1e00*/  BRA `(.L_x_3219) ;  /* 0x0000007000007947 */ /* 0x000fea0003800000 */
.L_x_3243:
[----:B------:R-:W2:Y:S02]  /*1e10*/  LDG.E.64 R2, [R2.64] ;  /* 0x0000002402027981 */ /* 0x000ea4000c1e1b00 */
[----:B--2---:R-:W0:Y:S02]  /*1e20*/  I2F.U64 R0, R2 ;  /* 0x0000000200007312 */ /* 0x004e240000301000 */
[----:B0-----:R-:W-:Y:S01]  /*1e30*/  F2FP.BF16.PACK_AB R0, RZ, R0 ;  /* 0x00000000ff00723e */ /* 0x001fe200000010ff */
[----:B------:R-:W-:Y:S05]  /*1e40*/  BRA `(.L_x_3219) ;  /* 0x0000003000007947 */ /* 0x000fea0003800000 */
.L_x_3242:
[----:B------:R-:W2:Y:S02]  /*1e50*/  LDG.E R2, [R2.64] ;  /* 0x0000002402027981 */ /* 0x000ea4000c1e1900 */
[----:B--2---:R-:W0:Y:S02]  /*1e60*/  I2F.U32 R0, R2 ;  /* 0x0000000200007306 */ /* 0x004e240000201000 */
[----:B0-----:R-:W-:-:S06]  /*1e70*/  F2FP.BF16.PACK_AB R0, RZ, R0 ;  /* 0x00000000ff00723e */ /* 0x001fcc00000010ff */
.L_x_3219:
[----:B0-----:R-:W0:Y:S01]  /*1e80*/  LDC.U8 R3, c[0x0][0x388] ;  /* 0x0000e200ff037b82 */ /* 0x001e220000000000 */
[----:B-----5:R-:W-:-:S05]  /*1e90*/  PRMT R0, RZ, 0x5410, R0 ;  /* 0x00005410ff007816 */ /* 0x020fca0000000000 */
[----:B------:R-:W-:-:S05]  /*1ea0*/  FADD.FTZ R0, R0, 3 ;  /* 0x4040000000007421 */ /* 0x000fca0000010000 */
[----:B------:R-:W-:-:S04]  /*1eb0*/  FSETP.GEU.FTZ.AND P0, PT, R0, c[0x0][0x370], PT ;  /* 0x0000dc0000007a0b */ /* 0x000fc80003f1e000 */
[----:B------:R-:W-:-:S04]  /*1ec0*/  FSEL R0, R0, c[0x0][0x370], P0 ;  /* 0x0000dc0000007a08 */ /* 0x000fc80000000000 */
[----:B------:R-:W-:-:S04]  /*1ed0*/  FSETP.GT.FTZ.AND P0, PT, R0, c[0x0][0x37c], PT ;  /* 0x0000df0000007a0b */ /* 0x000fc80003f14000 */
[----:B------:R-:W-:Y:S02]  /*1ee0*/  FSEL R0, R0, c[0x0][0x37c], !P0 ;  /* 0x0000df0000007a08 */ /* 0x000fe40004000000 */
[----:B0-----:R-:W-:-:S03]  /*1ef0*/  PRMT R2, R3, 0x9910, RZ ;  /* 0x0000991003027816 */ /* 0x001fc600000000ff */
[----:B------:R-:W-:Y:S01]  /*1f00*/  FMUL.FTZ R0, R0, 0.16666667163372039795 ;  /* 0x3e2aaaab00007820 */ /* 0x000fe20000410000 */
[----:B------:R-:W-:-:S04]  /*1f10*/  ISETP.GT.AND P0, PT, R2, 0x9, PT ;  /* 0x000000090200780c */ /* 0x000fc80003f04270 */
[----:B------:R-:W-:-:S09]  /*1f20*/  F2FP.BF16.PACK_AB R0, RZ, R0 ;  /* 0x00000000ff00723e */ /* 0x000fd200000010ff */
        /* <DEDUP_REMOVED lines=13> */
.L_x_3249:
[----:B------:R-:W-:-:S06]  /*2000*/  PRMT R3, RZ, 0x5410, R0 ;  /* 0x00005410ff037816 */ /* 0x000fcc0000000000 */
[----:B------:R-:W0:Y:S02]  /*2010*/  F2I.S64.TRUNC R2, R3 ;  /* 0x0000000300027311 */ /* 0x000e24000020d900 */
[----:B0-----:R0:W-:Y:S01]  /*2020*/  STG.E.U8 [R16.64], R2 ;  /* 0x0000000210007986 */ /* 0x0011e2000c101124 */
[----:B------:R-:W-:Y:S05]  /*2030*/  BRA `(.L_x_3251) ;  /* 0x00000e4000007947 */ /* 0x000fea0003800000 */
.L_x_3248:
        /* <DEDUP_REMOVED lines=10> */
.L_x_3253:
[----:B------:R-:W-:-:S04]  /*20e0*/  PRMT R0, RZ, 0x5410, R0 ;  /* 0x00005410ff007816 */ /* 0x000fc80000000000 */
[----:B------:R-:W0:Y:S02]  /*20f0*/  F2I.FTZ.TRUNC.NTZ R3, R0 ;  /* 0x0000000000037305 */ /* 0x000e24000021f100 */
[----:B0-----:R0:W-:Y:S01]  /*2100*/  STG.E [R16.64], R3 ;  /* 0x0000000310007986 */ /* 0x0011e2000c101924 */
[----:B------:R-:W-:Y:S05]  /*2110*/  BRA `(.L_x_3251) ;  /* 0x00000d6000007947 */ /* 0x000fea0003800000 */
.L_x_3252:
[----:B------:R-:W-:-:S04]  /*2120*/  PRMT R0, RZ, 0x5410, R0 ;  /* 0x00005410ff007816 */ /* 0x000fc80000000000 */
[----:B------:R-:W0:Y:S02]  /*2130*/  F2I.FTZ.TRUNC.NTZ R3, R0 ;  /* 0x0000000000037305 */ /* 0x000e24000021f100 */
[----:B0-----:R0:W-:Y:S01]  /*2140*/  STG.E.U16 [R16.64], R3 ;  /* 0x0000000310007986 */ /* 0x0011e2000c101524 */
[----:B------:R-:W-:Y:S05]  /*2150*/  BRA `(.L_x_3251) ;  /* 0x00000d2000007947 */ /* 0x000fea0003800000 */
.L_x_3247:
        /* <DEDUP_REMOVED lines=9> */
.L_x_3255:
[----:B------:R-:W-:-:S04]  /*21f0*/  PRMT R0, RZ, 0x5410, R0 ;  /* 0x00005410ff007816 */ /* 0x000fc80000000000 */
[----:B------:R-:W-:-:S05]  /*2200*/  F2FP.PACK_AB R0, RZ, R0 ;  /* 0x00000000ff00723e */ /* 0x000fca00000000ff */
[----:B------:R0:W-:Y:S01]  /*2210*/  STG.E.U16 [R16.64], R0 ;  /* 0x0000000010007986 */ /* 0x0001e2000c101524 */
[----:B------:R-:W-:Y:S05]  /*2220*/  BRA `(.L_x_3251) ;  /* 0x00000c5000007947 */ /* 0x000fea0003800000 */
.L_x_3254:
        /* <DEDUP_REMOVED lines=10> */
.L_x_3257:
[----:B------:R-:W-:-:S04]  /*22d0*/  PRMT R0, RZ, 0x5410, R0 ;  /* 0x00005410ff007816 */ /* 0x000fc80000000000 */
[----:B------:R-:W-:-:S04]  /*22e0*/  F2FP.PACK_AB R3, RZ, R0 ;  /* 0x00000000ff03723e */ /* 0x000fc800000000ff */
[----:B------:R-:W-:-:S05]  /*22f0*/  PRMT R3, R3, 0x5410, RZ ;  /* 0x0000541003037816 */ /* 0x000fca00000000ff */
[----:B------:R0:W-:Y:S01]  /*2300*/  STG.E [R16.64], R3 ;  /* 0x0000000310007986 */ /* 0x0001e2000c101924 */
[----:B------:R-:W-:Y:S05]  /*2310*/  BRA `(.L_x_3251) ;  /* 0x00000b6000007947 */ /* 0x000fea0003800000 */
.L_x_3256:
[----:B------:R-:W-:-:S05]  /*2320*/  PRMT R2, RZ, 0x5410, R0 ;  /* 0x00005410ff027816 */ /* 0x000fca0000000000 */
[----:B------:R-:W-:-:S06]  /*2330*/  FMUL.FTZ R2, R2, 1 ;  /* 0x3f80000002027820 */ /* 0x000fcc0000410000 */
[----:B------:R-:W0:Y:S02]  /*2340*/  F2F.F64.F32 R2, R2 ;  /* 0x0000000200027310 */ /* 0x000e240000201800 */
[----:B0-----:R0:W-:Y:S01]  /*2350*/  STG.E.64 [R16.64], R2 ;  /* 0x0000000210007986 */ /* 0x0011e2000c101b24 */
[----:B------:R-:W-:Y:S05]  /*2360*/  BRA `(.L_x_3251) ;  /* 0x00000b1000007947 */ /* 0x000fea0003800000 */
.L_x_3246:
        /* <DEDUP_REMOVED lines=13> */
.L_x_3260:
[----:B------:R-:W-:Y:S01]  /*2440*/  PRMT R0, RZ, 0x5410, R0 ;  /* 0x00005410ff007816 */ /* 0x000fe20000000000 */
[----:B------:R-:W-:-:S04]  /*2450*/  CS2R R6, SRZ ;  /* 0x0000000000067805 */ /* 0x000fc8000001ff00 */
[----:B------:R-:W-:-:S04]  /*2460*/  FMUL.FTZ R0, R0, 1 ;  /* 0x3f80000000007820 */ /* 0x000fc80000410000 */
[----:B------:R-:W0:Y:S02]  /*2470*/  F2F.F64.F32 R4, R0 ;  /* 0x0000000000047310 */ /* 0x000e240000201800 */
[----:B0-----:R0:W-:Y:S01]  /*2480*/  STG.E.128 [R16.64], R4 ;  /* 0x0000000410007986 */ /* 0x0011e2000c101d24 */
[----:B------:R-:W-:Y:S05]  /*2490*/  BRA `(.L_x_3251) ;  /* 0x000009e000007947 */ /* 0x000fea0003800000 */
.L_x_3259:
        /* <DEDUP_REMOVED lines=21> */
.L_x_3264:
[----:B------:R-:W-:Y:S05]  /*25f0*/  BSYNC B0 ;  /* 0x0000000000007941 */ /* 0x000fea0003800000 */
.L_x_3263:
[----:B------:R-:W-:-:S05]  /*2600*/  LOP3.LUT R3, R0, R3, RZ, 0xfc, !PT ;  /* 0x0000000300037212 */ /* 0x000fca00078efcff */
[----:B------:R0:W-:Y:S01]  /*2610*/  STG.E.U8 [R16.64], R3 ;  /* 0x0000000310007986 */ /* 0x0001e2000c101124 */
[----:B------:R-:W-:Y:S05]  /*2620*/  BRA `(.L_x_3251) ;  /* 0x0000085000007947 */ /* 0x000fea0003800000 */
.L_x_3262:
        /* <DEDUP_REMOVED lines=13> */
.L_x_3266:
[----:B------:R-:W-:Y:S01]  /*2700*/  IMAD.MOV.U32 R0, RZ, RZ, 0x7f ;  /* 0x0000007fff007424 */ /* 0x000fe200078e00ff */
[----:B------:R-:W-:-:S04]  /*2710*/  ISETP.GT.U32.AND P0, PT, R2, 0x7f800000, PT ;  /* 0x7f8000000200780c */ /* 0x000fc80003f04070 */
[----:B------:R-:W-:-:S04]  /*2720*/  SEL R0, R0, 0x7c, P0 ;  /* 0x0000007c00007807 */ /* 0x000fc80000000000 */
.L_x_3267:
[----:B------:R-:W-:Y:S05]  /*2730*/  BSYNC B0 ;  /* 0x0000000000007941 */ /* 0x000fea0003800000 */
.L_x_3265:
[----:B------:R-:W-:-:S04]  /*2740*/  LOP3.LUT R2, R3, 0x80000000, RZ, 0xc0, !PT ;  /* 0x8000000003027812 */ /* 0x000fc800078ec0ff */
[----:B------:R-:W-:-:S04]  /*2750*/  SHF.R.U32.HI R3, RZ, 0x18, R2 ;  /* 0x00000018ff037819 */ /* 0x000fc80000011602 */
[----:B------:R-:W-:-:S05]  /*2760*/  LOP3.LUT R3, R0, R3, RZ, 0xfc, !PT ;  /* 0x0000000300037212 */ /* 0x000fca00078efcff */
[----:B------:R0:W-:Y:S01]  /*2770*/  STG.E.U8 [R16.64], R3 ;  /* 0x0000000310007986 */ /* 0x0001e2000c101124 */
[----:B------:R-:W-:Y:S05]  /*2780*/  BRA `(.L_x_3251) ;  /* 0x000006f000007947 */ /* 0x000fea0003800000 */
.L_x_3261:
[----:B------:R0:W-:Y:S01]  /*2790*/  STG.E.U16 [R16.64], R0 ;  /* 0x0000000010007986 */ /* 0x0001e2000c101524 */
[----:B------:R-:W-:Y:S05]  /*27a0*/  BRA `(.L_x_3251) ;  /* 0x000006d000007947 */ /* 0x000fea0003800000 */
.L_x_3258:
        /* <DEDUP_REMOVED lines=12> */
.L_x_3270:
        /* <DEDUP_REMOVED lines=17> */
.L_x_3273:
[----:B------:R-:W-:-:S04]  /*2980*/  LOP3.LUT R2, R3, 0x80000000, RZ, 0xc0, !PT ;  /* 0x8000000003027812 */ /* 0x000fc800078ec0ff */
[----:B------:R-:W-:-:S04]  /*2990*/  SHF.R.U32.HI R3, RZ, 0x18, R2 ;  /* 0x00000018ff037819 */ /* 0x000fc80000011602 */
[----:B------:R-:W-:-:S04]  /*29a0*/  LOP3.LUT R0, R0, R3, RZ, 0xfc, !PT ;  /* 0x0000000300007212 */ /* 0x000fc800078efcff */
[----:B------:R-:W-:Y:S02]  /*29b0*/  PRMT R8, R0, 0x7610, R8 ;  /* 0x0000761000087816 */ /* 0x000fe40000000008 */
.L_x_3272:
[----:B------:R-:W-:Y:S05]  /*29c0*/  BSYNC B0 ;  /* 0x0000000000007941 */ /* 0x000fea0003800000 */
.L_x_3271:
[----:B------:R0:W-:Y:S01]  /*29d0*/  STG.E.U8 [R16.64], R8 ;  /* 0x0000000810007986 */ /* 0x0001e2000c101124 */
[----:B------:R-:W-:Y:S05]  /*29e0*/  BRA `(.L_x_3251) ;  /* 0x0000049000007947 */ /* 0x000fea0003800000 */
.L_x_3269:
        /* <DEDUP_REMOVED lines=17> */
.L_x_3276:
[----:B------:R-:W-:-:S04]  /*2b00*/  LOP3.LUT R2, R3, 0x80000000, RZ, 0xc0, !PT ;  /* 0x8000000003027812 */ /* 0x000fc800078ec0ff */
[----:B------:R-:W-:-:S04]  /*2b10*/  SHF.R.U32.HI R3, RZ, 0x18, R2 ;  /* 0x00000018ff037819 */ /* 0x000fc80000011602 */
[----:B------:R-:W-:-:S04]  /*2b20*/  LOP3.LUT R0, R0, R3, RZ, 0xfc, !PT ;  /* 0x0000000300007212 */ /* 0x000fc800078efcff */
[----:B------:R-:W-:Y:S02]  /*2b30*/  PRMT R8, R0, 0x7610, R8 ;  /* 0x0000761000087816 */ /* 0x000fe40000000008 */
.L_x_3275:
[----:B------:R-:W-:Y:S05]  /*2b40*/  BSYNC B0 ;  /* 0x0000000000007941 */ /* 0x000fea0003800000 */
.L_x_3274:
[----:B------:R0:W-:Y:S01]  /*2b50*/  STG.E.U8 [R16.64], R8 ;  /* 0x0000000810007986 */ /* 0x0001e2000c101124 */
[----:B------:R-:W-:Y:S05]  /*2b60*/  BRA `(.L_x_3251) ;  /* 0x0000031000007947 */ /* 0x000fea0003800000 */
.L_x_3268:
        /* <DEDUP_REMOVED lines=22> */
.L_x_3250:
        /* <DEDUP_REMOVED lines=20> */
.L_x_3278:
[----:B------:R-:W-:-:S06]  /*2e10*/  PRMT R2, RZ, 0x5410, R0 ;  /* 0x00005410ff027816 */ /* 0x000fcc0000000000 */
[----:B------:R-:W0:Y:S02]  /*2e20*/  F2I.U64.TRUNC R2, R2 ;  /* 0x0000000200027311 */ /* 0x000e24000020d800 */
[----:B0-----:R0:W-:Y:S01]  /*2e30*/  STG.E.64 [R16.64], R2 ;  /* 0x0000000210007986 */ /* 0x0011e2000c101b24 */
[----:B------:R-:W-:Y:S05]  /*2e40*/  BRA `(.L_x_3251) ;  /* 0x0000003000007947 */ /* 0x000fea0003800000 */
.L_x_3277:
[----:B------:R-:W-:-:S04]  /*2e50*/  PRMT R0, RZ, 0x5410, R0 ;  /* 0x00005410ff007816 */ /* 0x000fc80000000000 */
[----:B------:R-:W0:Y:S02]  /*2e60*/  F2I.FTZ.U32.TRUNC.NTZ R3, R0 ;  /* 0x0000000000037305 */ /* 0x000e24000021f000 */
[----:B0-----:R0:W-:Y:S02]  /*2e70*/  STG.E [R16.64], R3 ;  /* 0x0000000310007986 */ /* 0x0011e4000c101924 */
.L_x_3251:
[----:B------:R-:W-:-:S05]  /*2e80*/  IMAD R18, R18, 0x200, R23 ;  /* 0x0000020012127824 */ /* 0x000fca00078e0217 */
[----:B------:R-:W-:Y:S02]  /*2e90*/  IADD3 R19, R18, 0x80, RZ ;  /* 0x0000008012137810 */ /* 0x000fe40007ffe0ff */
.L_x_3212:
[----:B------:R-:W-:Y:S05]  /*2ea0*/  BSYNC B6 ;  /* 0x0000000000067941 */ /* 0x000fea0003800000 */
.L_x_3211:
[----:B------:R-:W-:Y:S01]  /*2eb0*/  ISETP.GE.AND P0, PT, R19, c[0x0][0x160], PT ;  /* 0x0000580013007a0c */ /* 0x000fe20003f06270 */
[----:B------:R-:W-:-:S12]  /*2ec0*/  BSSY B6, `(.L_x_3279) ;  /* 0x00005c4000067945 */ /* 0x000fd80003800000 */
[----:B------:R-:W-:Y:S05]  /*2ed0*/  @P0 BRA `(.L_x_3280) ;  /* 0x00005c2000000947 */ /* 0x000fea0003800000 */
[----:B------:R-:W-:Y:S01]  /*2ee0*/  ISETP.NE.AND P0, PT, RZ, c[0x0][0x168], PT ;  /* 0x00005a00ff007a0c */ /* 0x000fe20003f05270 */
[----:B0-----:R-:W-:Y:S02]  /*2ef0*/  IMAD.MOV.U32 R0, RZ, RZ, RZ ;  /* 0x000000ffff007224 */ /* 0x001fe400078e00ff */
[----:B------:R-:W-:-:S10]  /*2f00*/  IMAD.MOV.U32 R16, RZ, RZ, RZ ;  /* 0x000000ffff107224 */ /* 0x000fd400078e00ff */
        /* <DEDUP_REMOVED lines=225> */
.L_x_3281:
        /* <DEDUP_REMOVED lines=20> */
.L_x_3285:
[----:B------:R-:W2:Y:S02]  /*3e60*/  LDG.E.U8 R2, [R2.64] ;  /* 0x0000002402027981 */ /* 0x000ea4000c1e1100 */
[----:B--2---:R-:W0:Y:S02]  /*3e70*/  I2F.U16 R0, R2 ;  /* 0x0000000200007306 */ /* 0x004e240000101000 */
[----:B0-----:R-:W-:Y:S01]  /*3e80*/  F2FP.BF16.PACK_AB R0, RZ, R0 ;  /* 0x00000000ff00723e */ /* 0x001fe200000010ff */
[----:B------:R-:W-:Y:S05]  /*3e90*/  BRA `(.L_x_3287) ;  /* 0x00000e3000007947 */ /* 0x000fea0003800000 */
.L_x_3284:
        /* <DEDUP_REMOVED lines=10> */
.L_x_3289:
[----:B------:R-:W2:Y:S02]  /*3f40*/  LDG.E R2, [R2.64] ;  /* 0x0000002402027981 */ /* 0x000ea4000c1e1900 */
[----:B--2---:R-:W0:Y:S02]  /*3f50*/  I2F R0, R2 ;  /* 0x0000000200007306 */ /* 0x004e240000201400 */
[----:B0-----:R-:W-:Y:S01]  /*3f60*/  F2FP.BF16.PACK_AB R0, RZ, R0 ;  /* 0x00000000ff00723e */ /* 0x001fe200000010ff */
[----:B------:R-:W-:Y:S05]  /*3f70*/  BRA `(.L_x_3287) ;  /* 0x00000d5000007947 */ /* 0x000fea0003800000 */
.L_x_3288:
[----:B------:R-:W2:Y:S02]  /*3f80*/  LDG.E.U16 R2, [R2.64] ;  /* 0x0000002402027981 */ /* 0x000ea4000c1e1500 */
[----:B--2---:R-:W0:Y:S02]  /*3f90*/  I2F.S16 R0, R2 ;  /* 0x0000000200007306 */ /* 0x004e240000101400 */
[----:B0-----:R-:W-:Y:S01]  /*3fa0*/  F2FP.BF16.PACK_AB R0, RZ, R0 ;  /* 0x00000000ff00723e */ /* 0x001fe200000010ff */
[----:B------:R-:W-:Y:S05]  /*3fb0*/  BRA `(.L_x_3287) ;  /* 0x00000d1000007947 */ /* 0x000fea0003800000 */
.L_x_3283:
        /* <DEDUP_REMOVED lines=9> */
.L_x_3291:
[----:B------:R-:W2:Y:S02]  /*4050*/  LDG.E.U16 R0, [R2.64] ;  /* 0x0000002402007981 */ /* 0x000ea4000c1e1500 */
[----:B--2---:R-:W-:-:S05]  /*4060*/  HADD2.F32 R0, -RZ, R0.H0_H0 ;  /* 0x20000000ff007230 */ /* 0x004fca0000004100 */
[----:B------:R-:W-:Y:S01]  /*4070*/  F2FP.BF16.PACK_AB R0, RZ, R0 ;  /* 0x00000000ff00723e */ /* 0x000fe200000010ff */
[----:B------:R-:W-:Y:S05]  /*4080*/  BRA `(.L_x_3287) ;  /* 0x00000c4000007947 */ /* 0x000fea0003800000 */
.L_x_3290:
        /* <DEDUP_REMOVED lines=9> */
.L_x_3293:
[----:B------:R-:W2:Y:S02]  /*4120*/  LDG.E.U16 R2, [R2.64] ;  /* 0x0000002402027981 */ /* 0x000ea4000c1e1500 */
[----:B--2---:R-:W-:-:S05]  /*4130*/  HADD2.F32 R0, -RZ, R2.H0_H0 ;  /* 0x20000002ff007230 */ /* 0x004fca0000004100 */
[----:B------:R-:W-:Y:S01]  /*4140*/  F2FP.BF16.PACK_AB R0, RZ, R0 ;  /* 0x00000000ff00723e */ /* 0x000fe200000010ff */
[----:B------:R-:W-:Y:S05]  /*4150*/  BRA `(.L_x_3287) ;  /* 0x00000b7000007947 */ /* 0x000fea0003800000 */
.L_x_3292:
[----:B------:R-:W2:Y:S02]  /*4160*/  LDG.E.64 R2, [R2.64] ;  /* 0x0000002402027981 */ /* 0x000ea4000c1e1b00 */
[----:B--2---:R-:W0:Y:S01]  /*4170*/  F2F.F32.F64 R0, R2 ;  /* 0x0000000200007310 */ /* 0x004e220000301000 */
[----:B------:R-:W0:-:S14]  /*4180*/  DSETP.GEU.AND P0, PT, |R2|, c[0x2][0x0], PT ;  /* 0x008000000200762a */ /* 0x000e1c0003f0e200 */
[----:B0-----:R-:W-:-:S05]  /*4190*/  @!P0 FMUL R0, R0, 1.175494350822287508e-38 ;  /* 0x0080000000008820 */ /* 0x001fca0000400000 */
[----:B------:R-:W-:Y:S01]  /*41a0*/  F2FP.BF16.PACK_AB R0, RZ, R0 ;  /* 0x00000000ff00723e */ /* 0x000fe200000010ff */
[----:B------:R-:W-:Y:S05]  /*41b0*/  BRA `(.L_x_3287) ;  /* 0x00000b1000007947 */ /* 0x000fea0003800000 */
.L_x_3282:
        /* <DEDUP_REMOVED lines=13> */
.L_x_3296:
[----:B------:R-:W2:Y:S02]  /*4290*/  LDG.E.64 R2, [R2.64] ;  /* 0x0000002402027981 */ /* 0x000ea4000c1e1b00 */
[----:B--2---:R-:W0:Y:S01]  /*42a0*/  F2F.F32.F64 R0, R2 ;  /* 0x0000000200007310 */ /* 0x004e220000301000 */
[----:B------:R-:W0:-:S14]  /*42b0*/  DSETP.GEU.AND P0, PT, |R2|, c[0x2][0x0], PT ;  /* 0x008000000200762a */ /* 0x000e1c0003f0e200 */
[----:B0-----:R-:W-:-:S05]  /*42c0*/  @!P0 FMUL R0, R0, 1.175494350822287508e-38 ;  /* 0x0080000000008820 */ /* 0x001fca0000400000 */
[----:B------:R-:W-:Y:S01]  /*42d0*/  F2FP.BF16.PACK_AB R0, RZ, R0 ;  /* 0x00000000ff00723e */ /* 0x000fe200000010ff */
[----:B------:R-:W-:Y:S05]  /*42e0*/  BRA `(.L_x_3287) ;  /* 0x000009e000007947 */ /* 0x000fea0003800000 */
.L_x_3295:
        /* <DEDUP_REMOVED lines=28> */
.L_x_3298:
        /* <DEDUP_REMOVED lines=15> */
.L_x_3297:
[----:B------:R0:W5:Y:S01]  /*45a0*/  LDG.E.U16 R0, [R2.64] ;  /* 0x0000002402007981 */ /* 0x000162000c1e1500 */
[----:B------:R-:W-:Y:S05]  /*45b0*/  BRA `(.L_x_3287) ;  /* 0x0000071000007947 */ /* 0x000fea0003800000 */
.L_x_3294:
        /* <DEDUP_REMOVED lines=12> */
.L_x_3301:
        /* <DEDUP_REMOVED lines=21> */
.L_x_3305:
[----:B------:R-:W-:Y:S05]  /*47d0*/  BSYNC B1 ;  /* 0x0000000000017941 */ /* 0x000fea0003800000 */
.L_x_3304:
[----:B------:R-:W-:Y:S01]  /*47e0*/  LEA R3, R0, 0x3b800000, 0x17 ;  /* 0x3b80000000037811 */ /* 0x000fe200078eb8ff */
[----:B------:R-:W-:-:S05]  /*47f0*/  IMAD.SHL.U32 R0, R2, 0x100000, RZ ;  /* 0x0010000002007824 */ /* 0x000fca00078e00ff */
[----:B------:R-:W-:Y:S02]  /*4800*/  LOP3.LUT R0, R3, R0, R4, 0xfe, !PT ;  /* 0x0000000003007212 */ /* 0x000fe400078efe04 */
.L_x_3303:
[----:B------:R-:W-:Y:S05]  /*4810*/  BSYNC B0 ;  /* 0x0000000000007941 */ /* 0x000fea0003800000 */
.L_x_3302:
[----:B------:R-:W-:Y:S01]  /*4820*/  F2FP.BF16.PACK_AB R0, RZ, R0 ;  /* 0x00000000ff00723e */ /* 0x000fe200000010ff */
[----:B------:R-:W-:Y:S05]  /*4830*/  BRA `(.L_x_3287) ;  /* 0x0000049000007947 */ /* 0x000fea0003800000 */
.L_x_3300:
        /* <DEDUP_REMOVED lines=21> */
.L_x_3309:
[----:B------:R-:W-:Y:S05]  /*4990*/  BSYNC B1 ;  /* 0x0000000000017941 */ /* 0x000fea0003800000 */
.L_x_3308:
[----:B------:R-:W-:Y:S01]  /*49a0*/  LEA R3, R0, 0x37800000, 0x17 ;  /* 0x3780000000037811 */ /* 0x000fe200078eb8ff */
[----:B------:R-:W-:-:S05]  /*49b0*/  IMAD.SHL.U32 R0, R2, 0x200000, RZ ;  /* 0x0020000002007824 */ /* 0x000fca00078e00ff */
[----:B------:R-:W-:Y:S02]  /*49c0*/  LOP3.LUT R0, R3, R0, R4, 0xfe, !PT ;  /* 0x0000000003007212 */ /* 0x000fe400078efe04 */
.L_x_3307:
[----:B------:R-:W-:Y:S05]  /*49d0*/  BSYNC B0 ;  /* 0x0000000000007941 */ /* 0x000fea0003800000 */
.L_x_3306:
[----:B------:R-:W-:Y:S01]  /*49e0*/  F2FP.BF16.PACK_AB R0, RZ, R0 ;  /* 0x00000000ff00723e */ /* 0x000fe200000010ff */
[----:B------:R-:W-:Y:S05]  /*49f0*/  BRA `(.L_x_3287) ;  /* 0x000002d000007947 */ /* 0x000fea0003800000 */
.L_x_3299:
        /* <DEDUP_REMOVED lines=14> */
.L_x_3313:
[----:B------:R-:W-:Y:S05]  /*4ae0*/  BSYNC B0 ;  /* 0x0000000000007941 */ /* 0x000fea0003800000 */
.L_x_3312:
[----:B------:R-:W-:Y:S01]  /*4af0*/  F2FP.BF16.PACK_AB R0, RZ, R0 ;  /* 0x00000000ff00723e */ /* 0x000fe200000010ff */
[----:B------:R-:W-:Y:S05]  /*4b00*/  BRA `(.L_x_3287) ;  /* 0x000001c000007947 */ /* 0x000fea0003800000 */
.L_x_3286:
        /* <DEDUP_REMOVED lines=21> */
.L_x_3311:
[----:B------:R-:W2:Y:S02]  /*4c60*/  LDG.E.64 R2, [R2.64] ;  /* 0x0000002402027981 */ /* 0x000ea4000c1e1b00 */
[----:B--2---:R-:W0:Y:S02]  /*4c70*/  I2F.U64 R0, R2 ;  /* 0x0000000200007312 */ /* 0x004e240000301000 */
[----:B0-----:R-:W-:Y:S01]  /*4c80*/  F2FP.BF16.PACK_AB R0, RZ, R0 ;  /* 0x00000000ff00723e */ /* 0x001fe200000010ff */
[----:B------:R-:W-:Y:S05]  /*4c90*/  BRA `(.L_x_3287) ;  /* 0x0000003000007947 */ /* 0x000fea0003800000 */
.L_x_3310:
[----:B------:R-:W2:Y:S02]  /*4ca0*/  LDG.E R2, [R2.64] ;  /* 0x0000002402027981 */ /* 0x000ea4000c1e1900 */
[----:B--2---:R-:W0:Y:S02]  /*4cb0*/  I2F.U32 R0, R2 ;  /* 0x0000000200007306 */ /* 0x004e240000201000 */
[----:B0-----:R-:W-:-:S06]  /*4cc0*/  F2FP.BF16.PACK_AB R0, RZ, R0 ;  /* 0x00000000ff00723e */ /* 0x001fcc00000010ff */
.L_x_3287:
        /* <DEDUP_REMOVED lines=24> */
.L_x_3317:
[----:B------:R-:W-:-:S06]  /*4e50*/  PRMT R3, RZ, 0x5410, R0 ;  /* 0x00005410ff037816 */ /* 0x000fcc0000000000 */
[----:B------:R-:W0:Y:S02]  /*4e60*/  F2I.S64.TRUNC R2, R3 ;  /* 0x0000000300027311 */ /* 0x000e24000020d900 */
[----:B0-----:R0:W-:Y:S01]  /*4e70*/  STG.E.U8 [R16.64], R2 ;  /* 0x0000000210007986 */ /* 0x0011e2000c101124 */
[----:B------:R-:W-:Y:S05]  /*4e80*/  BRA `(.L_x_3319) ;  /* 0x00000e4000007947 */ /* 0x000fea0003800000 */
.L_x_3316:
        /* <DEDUP_REMOVED lines=10> */
.L_x_3321:
[----:B------:R-:W-:-:S04]  /*4f30*/  PRMT R0, RZ, 0x5410, R0 ;  /* 0x00005410ff007816 */ /* 0x000fc80000000000 */
[----:B------:R-:W0:Y:S02]  /*4f40*/  F2I.FTZ.TRUNC.NTZ R3, R0 ;  /* 0x0000000000037305 */ /* 0x000e24000021f100 */
[----:B0-----:R0:W-:Y:S01]  /*4f50*/  STG.E [R16.64], R3 ;  /* 0x0000000310007986 */ /* 0x0011e2000c101924 */
[----:B------:R-:W-:Y:S05]  /*4f60*/  BRA `(.L_x_3319) ;  /* 0x00000d6000007947 */ /* 0x000fea0003800000 */
.L_x_3320:
[----:B------:R-:W-:-:S04]  /*4f70*/  PRMT R0, RZ, 0x5410, R0 ;  /* 0x00005410ff007816 */ /* 0x000fc80000000000 */
[----:B------:R-:W0:Y:S02]  /*4f80*/  F2I.FTZ.TRUNC.NTZ R3, R0 ;  /* 0x0000000000037305 */ /* 0x000e24000021f100 */
[----:B0-----:R0:W-:Y:S01]  /*4f90*/  STG.E.U16 [R16.64], R3 ;  /* 0x0000000310007986 */ /* 0x0011e2000c101524 */
[----:B------:R-:W-:Y:S05]  /*4fa0*/  BRA `(.L_x_3319) ;  /* 0x00000d2000007947 */ /* 0x000fea0003800000 */
.L_x_3315:
        /* <DEDUP_REMOVED lines=9> */
.L_x_3323:
[----:B------:R-:W-:-:S04]  /*5040*/  PRMT R0, RZ, 0x5410, R0 ;  /* 0x00005410ff007816 */ /* 0x000fc80000000000 */
[----:B------:R-:W-:-:S05]  /*5050*/  F2FP.PACK_AB R0, RZ, R0 ;  /* 0x00000000ff00723e */ /* 0x000fca00000000ff */
[----:B------:R0:W-:Y:S01]  /*5060*/  STG.E.U16 [R16.64], R0 ;  /* 0x0000000010007986 */ /* 0x0001e2000c101524 */
[----:B------:R-:W-:Y:S05]  /*5070*/  BRA `(.L_x_3319) ;  /* 0x00000c5000007947 */ /* 0x000fea0003800000 */
.L_x_3322:
        /* <DEDUP_REMOVED lines=10> */
.L_x_3325:
[----:B------:R-:W-:-:S04]  /*5120*/  PRMT R0, RZ, 0x5410, R0 ;  /* 0x00005410ff007816 */ /* 0x000fc80000000000 */
[----:B------:R-:W-:-:S04]  /*5130*/  F2FP.PACK_AB R3, RZ, R0 ;  /* 0x00000000ff03723e */ /* 0x000fc800000000ff */
[----:B------:R-:W-:-:S05]  /*5140*/  PRMT R3, R3, 0x5410, RZ ;  /* 0x0000541003037816 */ /* 0x000fca00000000ff */
[----:B------:R0:W-:Y:S01]  /*5150*/  STG.E [R16.64], R3 ;  /* 0x0000000310007986 */ /* 0x0001e2000c101924 */
[----:B------:R-:W-:Y:S05]  /*5160*/  BRA `(.L_x_3319) ;  /* 0x00000b6000007947 */ /* 0x000fea0003800000 */
.L_x_3324:
[----:B------:R-:W-:-:S05]  /*5170*/  PRMT R2, RZ, 0x5410, R0 ;  /* 0x00005410ff027816 */ /* 0x000fca0000000000 */
[----:B------:R-:W-:-:S06]  /*5180*/  FMUL.FTZ R2, R2, 1 ;  /* 0x3f80000002027820 */ /* 0x000fcc0000410000 */
[----:B------:R-:W0:Y:S02]  /*5190*/  F2F.F64.F32 R2, R2 ;  /* 0x0000000200027310 */ /* 0x000e240000201800 */
[----:B0-----:R0:W-:Y:S01]  /*51a0*/  STG.E.64 [R16.64], R2 ;  /* 0x0000000210007986 */ /* 0x0011e2000c101b24 */
[----:B------:R-:W-:Y:S05]  /*51b0*/  BRA `(.L_x_3319) ;  /* 0x00000b1000007947 */ /* 0x000fea0003800000 */
.L_x_3314:
        /* <DEDUP_REMOVED lines=13> */
.L_x_3328:
[----:B------:R-:W-:Y:S01]  /*5290*/  PRMT R0, RZ, 0x5410, R0 ;  /* 0x00005410ff007816 */ /* 0x000fe20000000000 */
[----:B------:R-:W-:-:S04]  /*52a0*/  CS2R R6, SRZ ;  /* 0x0000000000067805 */ /* 0x000fc8000001ff00 */
[----:B------:R-:W-:-:S04]  /*52b0*/  FMUL.FTZ R0, R0, 1 ;  /* 0x3f80000000007820 */ /* 0x000fc80000410000 */
[----:B------:R-:W0:Y:S02]  /*52c0*/  F2F.F64.F32 R4, R0 ;  /* 0x0000000000047310 */ /* 0x000e240000201800 */
[----:B0-----:R0:W-:Y:S01]  /*52d0*/  STG.E.128 [R16.64], R4 ;  /* 0x0000000410007986 */ /* 0x0011e2000c101d24 */
[----:B------:R-:W-:Y:S05]  /*52e0*/  BRA `(.L_x_3319) ;  /* 0x000009e000007947 */ /* 0x000fea0003800000 */
.L_x_3327:
        /* <DEDUP_REMOVED lines=21> */
.L_x_3332:
[----:B------:R-:W-:Y:S05]  /*5440*/  BSYNC B0 ;  /* 0x0000000000007941 */ /* 0x000fea0003800000 */
.L_x_3331:
[----:B------:R-:W-:-:S05]  /*5450*/  LOP3.LUT R3, R0, R3, RZ, 0xfc, !PT ;  /* 0x0000000300037212 */ /* 0x000fca00078efcff */
[----:B------:R0:W-:Y:S01]  /*5460*/  STG.E.U8 [R16.64], R3 ;  /* 0x0000000310007986 */ /* 0x0001e2000c101124 */
[----:B------:R-:W-:Y:S05]  /*5470*/  BRA `(.L_x_3319) ;  /* 0x0000085000007947 */ /* 0x000fea0003800000 */
.L_x_3330:
        /* <DEDUP_REMOVED lines=13> */
.L_x_3334:
[----:B------:R-:W-:Y:S01]  /*5550*/  IMAD.MOV.U32 R0, RZ, RZ, 0x7f ;  /* 0x0000007fff007424 */ /* 0x000fe200078e00ff */
[----:B------:R-:W-:-:S04]  /*5560*/  ISETP.GT.U32.AND P0, PT, R2, 0x7f800000, PT ;  /* 0x7f8000000200780c */ /* 0x000fc80003f04070 */
[----:B------:R-:W-:-:S04]  /*5570*/  SEL R0, R0, 0x7c, P0 ;  /* 0x0000007c00007807 */ /* 0x000fc80000000000 */
.L_x_3335:
[----:B------:R-:W-:Y:S05]  /*5580*/  BSYNC B0 ;  /* 0x0000000000007941 */ /* 0x000fea0003800000 */
.L_x_3333:
[----:B------:R-:W-:-:S04]  /*5590*/  LOP3.LUT R2, R3, 0x80000000, RZ, 0xc0, !PT ;  /* 0x8000000003027812 */ /* 0x000fc800078ec0ff */
[----:B------:R-:W-:-:S04]  /*55a0*/  SHF.R.U32.HI R3, RZ, 0x18, R2 ;  /* 0x00000018ff037819 */ /* 0x000fc80000011602 */
[----:B------:R-:W-:-:S05]  /*55b0*/  LOP3.LUT R3, R0, R3, RZ, 0xfc, !PT ;  /* 0x0000000300037212 */ /* 0x000fca00078efcff */
[----:B------:R0:W-:Y:S01]  /*55c0*/  STG.E.U8 [R16.64], R3 ;  /* 0x0000000310007986 */ /* 0x0001e2000c101124 */
[----:B------:R-:W-:Y:S05]  /*55d0*/  BRA `(.L_x_3319) ;  /* 0x000006f000007947 */ /* 0x000fea0003800000 */
.L_x_3329:
[----:B------:R0:W-:Y:S01]  /*55e0*/  STG.E.U16 [R16.64], R0 ;  /* 0x0000000010007986 */ /* 0x0001e2000c101524 */
[----:B------:R-:W-:Y:S05]  /*55f0*/  BRA `(.L_x_3319) ;  /* 0x000006d000007947 */ /* 0x000fea0003800000 */
.L_x_3326:
        /* <DEDUP_REMOVED lines=12> */
.L_x_3338:
        /* <DEDUP_REMOVED lines=17> */
.L_x_3341:
[----:B------:R-:W-:-:S04]  /*57d0*/  LOP3.LUT R2, R3, 0x80000000, RZ, 0xc0, !PT ;  /* 0x8000000003027812 */ /* 0x000fc800078ec0ff */
[----:B------:R-:W-:-:S04]  /*57e0*/  SHF.R.U32.HI R3, RZ, 0x18, R2 ;  /* 0x00000018ff037819 */ /* 0x000fc80000011602 */
[----:B------:R-:W-:-:S04]  /*57f0*/  LOP3.LUT R0, R0, R3, RZ, 0xfc, !PT ;  /* 0x0000000300007212 */ /* 0x000fc800078efcff */
[----:B------:R-:W-:Y:S02]  /*5800*/  PRMT R8, R0, 0x7610, R8 ;  /* 0x0000761000087816 */ /* 0x000fe40000000008 */
.L_x_3340:
[----:B------:R-:W-:Y:S05]  /*5810*/  BSYNC B0 ;  /* 0x0000000000007941 */ /* 0x000fea0003800000 */
.L_x_3339:
[----:B------:R0:W-:Y:S01]  /*5820*/  STG.E.U8 [R16.64], R8 ;  /* 0x0000000810007986 */ /* 0x0001e2000c101124 */
[----:B------:R-:W-:Y:S05]  /*5830*/  BRA `(.L_x_3319) ;  /* 0x0000049000007947 */ /* 0x000fea0003800000 */
.L_x_3337:
        /* <DEDUP_REMOVED lines=17> */
.L_x_3344:
[----:B------:R-:W-:-:S04]  /*5950*/  LOP3.LUT R2, R3, 0x80000000, RZ, 0xc0, !PT ;  /* 0x8000000003027812 */ /* 0x000fc800078ec0ff */
[----:B------:R-:W-:-:S04]  /*5960*/  SHF.R.U32.HI R3, RZ, 0x18, R2 ;  /* 0x00000018ff037819 */ /* 0x000fc80000011602 */
[----:B------:R-:W-:-:S04]  /*5970*/  LOP3.LUT R0, R0, R3, RZ, 0xfc, !PT ;  /* 0x0000000300007212 */ /* 0x000fc800078efcff */
[----:B------:R-:W-:Y:S02]  /*5980*/  PRMT R8, R0, 0x7610, R8 ;  /* 0x0000761000087816 */ /* 0x000fe40000000008 */
.L_x_3343:
[----:B------:R-:W-:Y:S05]  /*5990*/  BSYNC B0 ;  /* 0x0000000000007941 */ /* 0x000fea0003800000 */
.L_x_3342:
[----:B------:R0:W-:Y:S01]  /*59a0*/  STG.E.U8 [R16.64], R8 ;  /* 0x0000000810007986 */ /* 0x0001e2000c101124 */
[----:B------:R-:W-:Y:S05]  /*59b0*/  BRA `(.L_x_3319) ;  /* 0x0000031000007947 */ /* 0x000fea0003800000 */
.L_x_3336:
        /* <DEDUP_REMOVED lines=22> */
.L_x_3318:
        /* <DEDUP_REMOVED lines=20> */
.L_x_3346:
[----:B------:R-:W-:-:S06]  /*5c60*/  PRMT R2, RZ, 0x5410, R0 ;  /* 0x00005410ff027816 */ /* 0x000fcc0000000000 */
[----:B------:R-:W0:Y:S02]  /*5c70*/  F2I.U64.TRUNC R2, R2 ;  /* 0x0000000200027311 */ /* 0x000e24000020d800 */
[----:B0-----:R0:W-:Y:S01]  /*5c80*/  STG.E.64 [R16.64], R2 ;  /* 0x0000000210007986 */ /* 0x0011e2000c101b24 */
[----:B------:R-:W-:Y:S05]  /*5c90*/  BRA `(.L_x_3319) ;  /* 0x0000003000007947 */ /* 0x000fea0003800000 */
.L_x_3345:
[----:B------:R-:W-:-:S04]  /*5ca0*/  PRMT R0, RZ, 0x5410, R0 ;  /* 0x00005410ff007816 */ /* 0x000fc80000000000 */
[----:B------:R-:W0:Y:S02]  /*5cb0*/  F2I.FTZ.U32.TRUNC.NTZ R3, R0 ;  /* 0x0000000000037305 */ /* 0x000e24000021f000 */
[----:B0-----:R0:W-:Y:S02]  /*5cc0*/  STG.E [R16.64], R3 ;  /* 0x0000000310007986 */ /* 0x0011e4000c101924 */
.L_x_3319:
[----:B------:R-:W-:-:S04]  /*5cd0*/  IADD3 R19, R19, 0x80, RZ ;  /* 0x0000008013137810 */ /* 0x000fc80007ffe0ff */
[----:B------:R-:W-:-:S13]  /*5ce0*/  ISETP.GE.AND P0, PT, R19, c[0x0][0x160], PT ;  /* 0x0000580013007a0c */ /* 0x000fda0003f06270 */
        /* <DEDUP_REMOVED lines=229> */
.L_x_3347:
        /* <DEDUP_REMOVED lines=20> */
.L_x_3351:
[----:B------:R-:W2:Y:S02]  /*6c80*/  LDG.E.U8 R2, [R2.64] ;  /* 0x0000002402027981 */ /* 0x000ea4000c1e1100 */
[----:B--2---:R-:W0:Y:S02]  /*6c90*/  I2F.U16 R0, R2 ;  /* 0x0000000200007306 */ /* 0x004e240000101000 */
[----:B0-----:R-:W-:Y:S01]  /*6ca0*/  F2FP.BF16.PACK_AB R0, RZ, R0 ;  /* 0x00000000ff00723e */ /* 0x001fe200000010ff */
[----:B------:R-:W-:Y:S05]  /*6cb0*/  BRA `(.L_x_3353) ;  /* 0x00000e3000007947 */ /* 0x000fea0003800000 */
.L_x_3350:
        /* <DEDUP_REMOVED lines=10> */
.L_x_3355:
[----:B------:R-:W2:Y:S02]  /*6d60*/  LDG.E R2, [R2.64] ;  /* 0x0000002402027981 */ /* 0x000ea4000c1e1900 */
[----:B--2---:R-:W0:Y:S02]  /*6d70*/  I2F R0, R2 ;  /* 0x0000000200007306 */ /* 0x004e240000201400 */
[----:B0-----:R-:W-:Y:S01]  /*6d80*/  F2FP.BF16.PACK_AB R0, RZ, R0 ;  /* 0x00000000ff00723e */ /* 0x001fe200000010ff */
[----:B------:R-:W-:Y:S05]  /*6d90*/  BRA `(.L_x_3353) ;  /* 0x00000d5000007947 */ /* 0x000fea0003800000 */
.L_x_3354:
[----:B------:R-:W2:Y:S02]  /*6da0*/  LDG.E.U16 R2, [R2.64] ;  /* 0x0000002402027981 */ /* 0x000ea4000c1e1500 */
[----:B--2---:R-:W0:Y:S02]  /*6db0*/  I2F.S16 R0, R2 ;  /* 0x0000000200007306 */ /* 0x004e240000101400 */
[----:B0-----:R-:W-:Y:S01]  /*6dc0*/  F2FP.BF16.PACK_AB R0, RZ, R0 ;  /* 0x00000000ff00723e */ /* 0x001fe200000010ff */
[----:B------:R-:W-:Y:S05]  /*6dd0*/  BRA `(.L_x_3353) ;  /* 0x00000d1000007947 */ /* 0x000fea0003800000 */
.L_x_3349:
        /* <DEDUP_REMOVED lines=9> */
.L_x_3357:
[----:B------:R-:W2:Y:S02]  /*6e70*/  LDG.E.U16 R0, [R2.64] ;  /* 0x0000002402007981 */ /* 0x000ea4000c1e1500 */
[----:B--2---:R-:W-:-:S05]  /*6e80*/  HADD2.F32 R0, -RZ, R0.H0_H0 ;  /* 0x20000000ff007230 */ /* 0x004fca0000004100 */
[----:B------:R-:W-:Y:S01]  /*6e90*/  F2FP.BF16.PACK_AB R0, RZ, R0 ;  /* 0x00000000ff00723e */ /* 0x000fe200000010ff */
[----:B------:R-:W-:Y:S05]  /*6ea0*/  BRA `(.L_x_3353) ;  /* 0x00000c4000007947 */ /* 0x000fea0003800000 */
.L_x_3356:
        /* <DEDUP_REMOVED lines=9> */
.L_x_3359:
[----:B------:R-:W2:Y:S02]  /*6f40*/  LDG.E.U16 R2, [R2.64] ;  /* 0x0000002402027981 */ /* 0x000ea4000c1e1500 */
[----:B--2---:R-:W-:-:S05]  /*6f50*/  HADD2.F32 R0, -RZ, R2.H0_H0 ;  /* 0x20000002ff007230 */ /* 0x004fca0000004100 */
[----:B------:R-:W-:Y:S01]  /*6f60*/  F2FP.BF16.PACK_AB R0, RZ, R0 ;  /* 0x00000000ff00723e */ /* 0x000fe200000010ff */
[----:B------:R-:W-:Y:S05]  /*6f70*/  BRA `(.L_x_3353) ;  /* 0x00000b7000007947 */ /* 0x000fea0003800000 */
.L_x_3358:
[----:B------:R-:W2:Y:S02]  /*6f80*/  LDG.E.64 R2, [R2.64] ;  /* 0x0000002402027981 */ /* 0x000ea4000c1e1b00 */
[----:B--2---:R-:W0:Y:S01]  /*6f90*/  F2F.F32.F64 R0, R2 ;  /* 0x0000000200007310 */ /* 0x004e220000301000 */
[----:B------:R-:W0:-:S14]  /*6fa0*/  DSETP.GEU.AND P0, PT, |R2|, c[0x2][0x0], PT ;  /* 0x008000000200762a */ /* 0x000e1c0003f0e200 */
[----:B0-----:R-:W-:-:S05]  /*6fb0*/  @!P0 FMUL R0, R0, 1.175494350822287508e-38 ;  /* 0x0080000000008820 */ /* 0x001fca0000400000 */
[----:B------:R-:W-:Y:S01]  /*6fc0*/  F2FP.BF16.PACK_AB R0, RZ, R0 ;  /* 0x00000000ff00723e */ /* 0x000fe200000010ff */
[----:B------:R-:W-:Y:S05]  /*6fd0*/  BRA `(.L_x_3353) ;  /* 0x00000b1000007947 */ /* 0x000fea0003800000 */
.L_x_3348:
        /* <DEDUP_REMOVED lines=13> */
.L_x_3362:
[----:B------:R-:W2:Y:S02]  /*70b0*/  LDG.E.64 R2, [R2.64] ;  /* 0x0000002402027981 */ /* 0x000ea4000c1e1b00 */
[----:B--2---:R-:W0:Y:S01]  /*70c0*/  F2F.F32.F64 R0, R2 ;  /* 0x0000000200007310 */ /* 0x004e220000301000 */
[----:B------:R-:W0:-:S14]  /*70d0*/  DSETP.GEU.AND P0, PT, |R2|, c[0x2][0x0], PT ;  /* 0x008000000200762a */ /* 0x000e1c0003f0e200 */
[----:B0-----:R-:W-:-:S05]  /*70e0*/  @!P0 FMUL R0, R0, 1.175494350822287508e-38 ;  /* 0x0080000000008820 */ /* 0x001fca0000400000 */
[----:B------:R-:W-:Y:S01]  /*70f0*/  F2FP.BF16.PACK_AB R0, RZ, R0 ;  /* 0x00000000ff00723e */ /* 0x000fe200000010ff */
[----:B------:R-:W-:Y:S05]  /*7100*/  BRA `(.L_x_3353) ;  /* 0x000009e000007947 */ /* 0x000fea0003800000 */
.L_x_3361:
        /* <DEDUP_REMOVED lines=28> */
.L_x_3364:
        /* <DEDUP_REMOVED lines=15> */
.L_x_3363:
[----:B------:R0:W5:Y:S01]  /*73c0*/  LDG.E.U16 R0, [R2.64] ;  /* 0x0000002402007981 */ /* 0x000162000c1e1500 */
[----:B------:R-:W-:Y:S05]  /*73d0*/  BRA `(.L_x_3353) ;  /* 0x0000071000007947 */ /* 0x000fea0003800000 */
.L_x_3360:
        /* <DEDUP_REMOVED lines=12> */
.L_x_3367:
        /* <DEDUP_REMOVED lines=21> */
.L_x_3371:
[----:B------:R-:W-:Y:S05]  /*75f0*/  BSYNC B1 ;  /* 0x0000000000017941 */ /* 0x000fea0003800000 */
.L_x_3370:
[----:B------:R-:W-:Y:S01]  /*7600*/  LEA R3, R0, 0x3b800000, 0x17 ;  /* 0x3b80000000037811 */ /* 0x000fe200078eb8ff */
[----:B------:R-:W-:-:S05]  /*7610*/  IMAD.SHL.U32 R0, R2, 0x100000, RZ ;  /* 0x0010000002007824 */ /* 0x000fca00078e00ff */
[----:B------:R-:W-:Y:S02]  /*7620*/  LOP3.LUT R0, R3, R0, R4, 0xfe, !PT ;  /* 0x0000000003007212 */ /* 0x000fe400078efe04 */
.L_x_3369:
[----:B------:R-:W-:Y:S05]  /*7630*/  BSYNC B0 ;  /* 0x0000000000007941 */ /* 0x000fea0003800000 */
.L_x_3368:
[----:B------:R-:W-:Y:S01]  /*7640*/  F2FP.BF16.PACK_AB R0, RZ, R0 ;  /* 0x00000000ff00723e */ /* 0x000fe200000010ff */
[----:B------:R-:W-:Y:S05]  /*7650*/  BRA `(.L_x_3353) ;  /* 0x0000049000007947 */ /* 0x000fea0003800000 */
.L_x_3366:
        /* <DEDUP_REMOVED lines=21> */
.L_x_3375:
[----:B------:R-:W-:Y:S05]  /*77b0*/  BSYNC B1 ;  /* 0x0000000000017941 */ /* 0x000fea0003800000 */
.L_x_3374:
[----:B------:R-:W-:Y:S01]  /*77c0*/  LEA R3, R0, 0x37800000, 0x17 ;  /* 0x3780000000037811 */ /* 0x000fe200078eb8ff */
[----:B------:R-:W-:-:S05]  /*77d0*/  IMAD.SHL.U32 R0, R2, 0x200000, RZ ;  /* 0x0020000002007824 */ /* 0x000fca00078e00ff */
[----:B------:R-:W-:Y:S02]  /*77e0*/  LOP3.LUT R0, R3, R0, R4, 0xfe, !PT ;  /* 0x0000000003007212 */ /* 0x000fe400078efe04 */
.L_x_3373:
[----:B------:R-:W-:Y:S05]  /*77f0*/  BSYNC B0 ;  /* 0x0000000000007941 */ /* 0x000fea0003800000 */
.L_x_3372:
[----:B------:R-:W-:Y:S01]  /*7800*/  F2FP.BF16.PACK_AB R0, RZ, R0 ;  /* 0x00000000ff00723e */ /* 0x000fe200000010ff */
[----:B------:R-:W-:Y:S05]  /*7810*/  BRA `(.L_x_3353) ;  /* 0x000002d000007947 */ /* 0x000fea0003800000 */
.L_x_3365:
        /* <DEDUP_REMOVED lines=14> */
.L_x_3379:
[----:B------:R-:W-:Y:S05]  /*7900*/  BSYNC B0 ;  /* 0x0000000000007941 */ /* 0x000fea0003800000 */
.L_x_3378:
[----:B------:R-:W-:Y:S01]  /*7910*/  F2FP.BF16.PACK_AB R0, RZ, R0 ;  /* 0x00000000ff00723e */ /* 0x000fe200000010ff */
[----:B------:R-:W-:Y:S05]  /*7920*/  BRA `(.L_x_3353) ;  /* 0x000001c000007947 */ /* 0x000fea0003800000 */
.L_x_3352:
        /* <DEDUP_REMOVED lines=21> */
.L_x_3377:
[----:B------:R-:W2:Y:S02]  /*7a80*/  LDG.E.64 R2, [R2.64] ;  /* 0x0000002402027981 */ /* 0x000ea4000c1e1b00 */
[----:B--2---:R-:W0:Y:S02]  /*7a90*/  I2F.U64 R0, R2 ;  /* 0x0000000200007312 */ /* 0x004e240000301000 */
[----:B0-----:R-:W-:Y:S01]  /*7aa0*/  F2FP.BF16.PACK_AB R0, RZ, R0 ;  /* 0x00000000ff00723e */ /* 0x001fe200000010ff */
[----:B------:R-:W-:Y:S05]  /*7ab0*/  BRA `(.L_x_3353) ;  /* 0x0000003000007947 */ /* 0x000fea0003800000 */
.L_x_3376:
[----:B------:R-:W2:Y:S02]  /*7ac0*/  LDG.E R2, [R2.64] ;  /* 0x0000002402027981 */ /* 0x000ea4000c1e1900 */
[----:B--2---:R-:W0:Y:S02]  /*7ad0*/  I2F.U32 R0, R2 ;  /* 0x0000000200007306 */ /* 0x004e240000201000 */
[----:B0-----:R-:W-:-:S06]  /*7ae0*/  F2FP.BF16.PACK_AB R0, RZ, R0 ;  /* 0x00000000ff00723e */ /* 0x001fcc00000010ff */
.L_x_3353:
        /* <DEDUP_REMOVED lines=24> */
.L_x_3383:
[----:B------:R-:W-:-:S06]  /*7c70*/  PRMT R3, RZ, 0x5410, R0 ;  /* 0x00005410ff037816 */ /* 0x000fcc0000000000 */
[----:B------:R-:W0:Y:S02]  /*7c80*/  F2I.S64.TRUNC R2, R3 ;  /* 0x0000000300027311 */ /* 0x000e24000020d900 */
[----:B0-----:R0:W-:Y:S01]  /*7c90*/  STG.E.U8 [R16.64], R2 ;  /* 0x0000000210007986 */ /* 0x0011e2000c101124 */
[----:B------:R-:W-:Y:S05]  /*7ca0*/  BRA `(.L_x_3385) ;  /* 0x00000e4000007947 */ /* 0x000fea0003800000 */
.L_x_3382:
        /* <DEDUP_REMOVED lines=10> */
.L_x_3387:
[----:B------:R-:W-:-:S04]  /*7d50*/  PRMT R0, RZ, 0x5410, R0 ;  /* 0x00005410ff007816 */ /* 0x000fc80000000000 */
[----:B------:R-:W0:Y:S02]  /*7d60*/  F2I.FTZ.TRUNC.NTZ R3, R0 ;  /* 0x0000000000037305 */ /* 0x000e24000021f100 */
[----:B0-----:R0:W-:Y:S01]  /*7d70*/  STG.E [R16.64], R3 ;  /* 0x0000000310007986 */ /* 0x0011e2000c101924 */
[----:B------:R-:W-:Y:S05]  /*7d80*/  BRA `(.L_x_3385) ;  /* 0x00000d6000007947 */ /* 0x000fea0003800000 */
.L_x_3386:
[----:B------:R-:W-:-:S04]  /*7d90*/  PRMT R0, RZ, 0x5410, R0 ;  /* 0x00005410ff007816 */ /* 0x000fc80000000000 */
[----:B------:R-:W0:Y:S02]  /*7da0*/  F2I.FTZ.TRUNC.NTZ R3, R0 ;  /* 0x0000000000037305 */ /* 0x000e24000021f100 */
[----:B0-----:R0:W-:Y:S01]  /*7db0*/  STG.E.U16 [R16.64], R3 ;  /* 0x0000000310007986 */ /* 0x0011e2000c101524 */
[----:B------:R-:W-:Y:S05]  /*7dc0*/  BRA `(.L_x_3385) ;  /* 0x00000d2000007947 */ /* 0x000fea0003800000 */
.L_x_3381:
        /* <DEDUP_REMOVED lines=9> */
.L_x_3389:
[----:B------:R-:W-:-:S04]  /*7e60*/  PRMT R0, RZ, 0x5410, R0 ;  /* 0x00005410ff007816 */ /* 0x000fc80000000000 */
[----:B------:R-:W-:-:S05]  /*7e70*/  F2FP.PACK_AB R0, RZ, R0 ;  /* 0x00000000ff00723e */ /* 0x000fca00000000ff */
[----:B------:R0:W-:Y:S01]  /*7e80*/  STG.E.U16 [R16.64], R0 ;  /* 0x0000000010007986 */ /* 0x0001e2000c101524 */
[----:B------:R-:W-:Y:S05]  /*7e90*/  BRA `(.L_x_3385) ;  /* 0x00000c5000007947 */ /* 0x000fea0003800000 */
.L_x_3388:
        /* <DEDUP_REMOVED lines=10> */
.L_x_3391:
[----:B------:R-:W-:-:S04]  /*7f40*/  PRMT R0, RZ, 0x5410, R0 ;  /* 0x00005410ff007816 */ /* 0x000fc80000000000 */
[----:B------:R-:W-:-:S04]  /*7f50*/  F2FP.PACK_AB R3, RZ, R0 ;  /* 0x00000000ff03723e */ /* 0x000fc800000000ff */
[----:B------:R-:W-:-:S05]  /*7f60*/  PRMT R3, R3, 0x5410, RZ ;  /* 0x0000541003037816 */ /* 0x000fca00000000ff */
[----:B------:R0:W-:Y:S01]  /*7f70*/  STG.E [R16.64], R3 ;  /* 0x0000000310007986 */ /* 0x0001e2000c101924 */
[----:B------:R-:W-:Y:S05]  /*7f80*/  BRA `(.L_x_3385) ;  /* 0x00000b6000007947 */ /* 0x000fea0003800000 */
.L_x_3390:
[----:B------:R-:W-:-:S05]  /*7f90*/  PRMT R2, RZ, 0x5410, R0 ;  /* 0x00005410ff027816 */ /* 0x000fca0000000000 */
[----:B------:R-:W-:-:S06]  /*7fa0*/  FMUL.FTZ R2, R2, 1 ;  /* 0x3f80000002027820 */ /* 0x000fcc0000410000 */
[----:B------:R-:W0:Y:S02]  /*7fb0*/  F2F.F64.F32 R2, R2 ;  /* 0x0000000200027310 */ /* 0x000e240000201800 */
[----:B0-----:R0:W-:Y:S01]  /*7fc0*/  STG.E.64 [R16.64], R2 ;  /* 0x0000000210007986 */ /* 0x0011e2000c101b24 */
[----:B------:R-:W-:Y:S05]  /*7fd0*/  BRA `(.L_x_3385) ;  /* 0x00000b1000007947 */ /* 0x000fea0003800000 */
.L_x_3380:
        /* <DEDUP_REMOVED lines=13> */
.L_x_3394:
[----:B------:R-:W-:Y:S01]  /*80b0*/  PRMT R0, RZ, 0x5410, R0 ;  /* 0x00005410ff007816 */ /* 0x000fe20000000000 */
[----:B------:R-:W-:-:S04]  /*80c0*/  CS2R R6, SRZ ;  /* 0x0000000000067805 */ /* 0x000fc8000001ff00 */
[----:B------:R-:W-:-:S04]  /*80d0*/  FMUL.FTZ R0, R0, 1 ;  /* 0x3f80000000007820 */ /* 0x000fc80000410000 */
[----:B------:R-:W0:Y:S02]  /*80e0*/  F2F.F64.F32 R4, R0 ;  /* 0x0000000000047310 */ /* 0x000e240000201800 */
[----:B0-----:R0:W-:Y:S01]  /*80f0*/  STG.E.128 [R16.64], R4 ;  /* 0x0000000410007986 */ /* 0x0011e2000c101d24 */
[----:B------:R-:W-:Y:S05]  /*8100*/  BRA `(.L_x_3385) ;  /* 0x000009e000007947 */ /* 0x000fea0003800000 */
.L_x_3393:
        /* <DEDUP_REMOVED lines=21> */
.L_x_3398:
[----:B------:R-:W-:Y:S05]  /*8260*/  BSYNC B0 ;  /* 0x0000000000007941 */ /* 0x000fea0003800000 */
.L_x_3397:
[----:B------:R-:W-:-:S05]  /*8270*/  LOP3.LUT R3, R0, R3, RZ, 0xfc, !PT ;  /* 0x0000000300037212 */ /* 0x000fca00078efcff */
[----:B------:R0:W-:Y:S01]  /*8280*/  STG.E.U8 [R16.64], R3 ;  /* 0x0000000310007986 */ /* 0x0001e2000c101124 */
[----:B------:R-:W-:Y:S05]  /*8290*/  BRA `(.L_x_3385) ;  /* 0x0000085000007947 */ /* 0x000fea0003800000 */
.L_x_3396:
        /* <DEDUP_REMOVED lines=13> */
.L_x_3400:
[----:B------:R-:W-:Y:S01]  /*8370*/  IMAD.MOV.U32 R0, RZ, RZ, 0x7f ;  /* 0x0000007fff007424 */ /* 0x000fe200078e00ff */
[----:B------:R-:W-:-:S04]  /*8380*/  ISETP.GT.U32.AND P0, PT, R2, 0x7f800000, PT ;  /* 0x7f8000000200780c */ /* 0x000fc80003f04070 */
[----:B------:R-:W-:-:S04]  /*8390*/  SEL R0, R0, 0x7c, P0 ;  /* 0x0000007c00007807 */ /* 0x000fc80000000000 */
.L_x_3401:
[----:B------:R-:W-:Y:S05]  /*83a0*/  BSYNC B0 ;  /* 0x0000000000007941 */ /* 0x000fea0003800000 */
.L_x_3399:
[----:B------:R-:W-:-:S04]  /*83b0*/  LOP3.LUT R2, R3, 0x80000000, RZ, 0xc0, !PT ;  /* 0x8000000003027812 */ /* 0x000fc800078ec0ff */
[----:B------:R-:W-:-:S04]  /*83c0*/  SHF.R.U32.HI R3, RZ, 0x18, R2 ;  /* 0x00000018ff037819 */ /* 0x000fc80000011602 */
[----:B------:R-:W-:-:S05]  /*83d0*/  LOP3.LUT R3, R0, R3, RZ, 0xfc, !PT ;  /* 0x0000000300037212 */ /* 0x000fca00078efcff */
[----:B------:R0:W-:Y:S01]  /*83e0*/  STG.E.U8 [R16.64], R3 ;  /* 0x0000000310007986 */ /* 0x0001e2000c101124 */
[----:B------:R-:W-:Y:S05]  /*83f0*/  BRA `(.L_x_3385) ;  /* 0x000006f000007947 */ /* 0x000fea0003800000 */
.L_x_3395:
[----:B------:R0:W-:Y:S01]  /*8400*/  STG.E.U16 [R16.64], R0 ;  /* 0x0000000010007986 */ /* 0x0001e2000c101524 */
[----:B------:R-:W-:Y:S05]  /*8410*/  BRA `(.L_x_3385) ;  /* 0x000006d000007947 */ /* 0x000fea0003800000 */
.L_x_3392:
        /* <DEDUP_REMOVED lines=12> */
.L_x_3404:
        /* <DEDUP_REMOVED lines=17> */
.L_x_3407:
[----:B------:R-:W-:-:S04]  /*85f0*/  LOP3.LUT R2, R3, 0x80000000, RZ, 0xc0, !PT ;  /* 0x8000000003027812 */ /* 0x000fc800078ec0ff */
[----:B------:R-:W-:-:S04]  /*8600*/  SHF.R.U32.HI R3, RZ, 0x18, R2 ;  /* 0x00000018ff037819 */ /* 0x000fc80000011602 */
[----:B------:R-:W-:-:S04]  /*8610*/  LOP3.LUT R0, R0, R3, RZ, 0xfc, !PT ;  /* 0x0000000300007212 */ /* 0x000fc800078efcff */
[----:B------:R-:W-:Y:S02]  /*8620*/  PRMT R8, R0, 0x7610, R8 ;  /* 0x0000761000087816 */ /* 0x000fe40000000008 */
.L_x_3406:
[----:B------:R-:W-:Y:S05]  /*8630*/  BSYNC B0 ;  /* 0x0000000000007941 */ /* 0x000fea0003800000 */
.L_x_3405:
[----:B------:R0:W-:Y:S01]  /*8640*/  STG.E.U8 [R16.64], R8 ;  /* 0x0000000810007986 */ /* 0x0001e2000c101124 */
[----:B------:R-:W-:Y:S05]  /*8650*/  BRA `(.L_x_3385) ;  /* 0x0000049000007947 */ /* 0x000fea0003800000 */
.L_x_3403:
        /* <DEDUP_REMOVED lines=17> */
.L_x_3410:
[----:B------:R-:W-:-:S04]  /*8770*/  LOP3.LUT R2, R3, 0x80000000, RZ, 0xc0, !PT ;  /* 0x8000000003027812 */ /* 0x000fc800078ec0ff */
[----:B------:R-:W-:-:S04]  /*8780*/  SHF.R.U32.HI R3, RZ, 0x18, R2 ;  /* 0x00000018ff037819 */ /* 0x000fc80000011602 */
[----:B------:R-:W-:-:S04]  /*8790*/  LOP3.LUT R0, R0, R3, RZ, 0xfc, !PT ;  /* 0x0000000300007212 */ /* 0x000fc800078efcff */
[----:B------:R-:W-:Y:S02]  /*87a0*/  PRMT R8, R0, 0x7610, R8 ;  /* 0x0000761000087816 */ /* 0x000fe40000000008 */
.L_x_3409:
[----:B------:R-:W-:Y:S05]  /*87b0*/  BSYNC B0 ;  /* 0x0000000000007941 */ /* 0x000fea0003800000 */
.L_x_3408:
[----:B------:R0:W-:Y:S01]  /*87c0*/  STG.E.U8 [R16.64], R8 ;  /* 0x0000000810007986 */ /* 0x0001e2000c101124 */
[----:B------:R-:W-:Y:S05]  /*87d0*/  BRA `(.L_x_3385) ;  /* 0x0000031000007947 */ /* 0x000fea0003800000 */
.L_x_3402:
        /* <DEDUP_REMOVED lines=22> */
.L_x_3384:
        /* <DEDUP_REMOVED lines=20> */
.L_x_3412:
[----:B------:R-:W-:-:S06]  /*8a80*/  PRMT R2, RZ, 0x5410, R0 ;  /* 0x00005410ff027816 */ /* 0x000fcc0000000000 */
[----:B------:R-:W0:Y:S02]  /*8a90*/  F2I.U64.TRUNC R2, R2 ;  /* 0x0000000200027311 */ /* 0x000e24000020d800 */
[----:B0-----:R0:W-:Y:S01]  /*8aa0*/  STG.E.64 [R16.64], R2 ;  /* 0x0000000210007986 */ /* 0x0011e2000c101b24 */
[----:B------:R-:W-:Y:S05]  /*8ab0*/  BRA `(.L_x_3385) ;  /* 0x0000003000007947 */ /* 0x000fea0003800000 */
.L_x_3411:
[----:B------:R-:W-:-:S04]  /*8ac0*/  PRMT R0, RZ, 0x5410, R0 ;  /* 0x00005410ff007816 */ /* 0x000fc80000000000 */
[----:B------:R-:W0:Y:S02]  /*8ad0*/  F2I.FTZ.U32.TRUNC.NTZ R3, R0 ;  /* 0x0000000000037305 */ /* 0x000e24000021f000 */
[----:B0-----:R0:W-:Y:S02]  /*8ae0*/  STG.E [R16.64], R3 ;  /* 0x0000000310007986 */ /* 0x0011e4000c101924 */
.L_x_3385:
[----:B------:R-:W-:Y:S02]  /*8af0*/  IADD3 R19, R19, 0x80, RZ ;  /* 0x0000008013137810 */ /* 0x000fe40007ffe0ff */
.L_x_3280:
[----:B------:R-:W-:Y:S05]  /*8b00*/  BSYNC B6 ;  /* 0x0000000000067941 */ /* 0x000fea0003800000 */
.L_x_3279:
[----:B------:R-:W-:-:S13]  /*8b10*/  ISETP.GE.AND P0, PT, R19, c[0x0][0x160], PT ;  /* 0x0000580013007a0c */ /* 0x000fda0003f06270 */
[----:B------:R-:W-:Y:S05]  /*8b20*/  @P0 EXIT ;  /* 0x000000000000094d */ /* 0x000fea0003800000 */
        /* <DEDUP_REMOVED lines=228> */
.L_x_3413:
        /* <DEDUP_REMOVED lines=20> */
.L_x_3417:
[----:B------:R-:W2:Y:S02]  /*9ab0*/  LDG.E.U8 R2, [R2.64] ;  /* 0x0000002402027981 */ /* 0x000ea4000c1e1100 */
[----:B--2---:R-:W0:Y:S02]  /*9ac0*/  I2F.U16 R0, R2 ;  /* 0x0000000200007306 */ /* 0x004e240000101000 */
[----:B0-----:R-:W-:Y:S01]  /*9ad0*/  F2FP.BF16.PACK_AB R0, RZ, R0 ;  /* 0x00000000ff00723e */ /* 0x001fe200000010ff */
[----:B------:R-:W-:Y:S05]  /*9ae0*/  BRA `(.L_x_3419) ;  /* 0x00000e3000007947 */ /* 0x000fea0003800000 */
.L_x_3416:
        /* <DEDUP_REMOVED lines=10> */
.L_x_3421:
[----:B------:R-:W2:Y:S02]  /*9b90*/  LDG.E R2, [R2.64] ;  /* 0x0000002402027981 */ /* 0x000ea4000c1e1900 */
[----:B--2---:R-:W0:Y:S02]  /*9ba0*/  I2F R0, R2 ;  /* 0x0000000200007306 */ /* 0x004e240000201400 */
[----:B0-----:R-:W-:Y:S01]  /*9bb0*/  F2FP.BF16.PACK_AB R0, RZ, R0 ;  /* 0x00000000ff00723e */ /* 0x001fe200000010ff */
[----:B------:R-:W-:Y:S05]  /*9bc0*/  BRA `(.L_x_3419) ;  /* 0x00000d5000007947 */ /* 0x000fea0003800000 */
.L_x_3420:
[----:B------:R-:W2:Y:S02]  /*9bd0*/  LDG.E.U16 R2, [R2.64] ;  /* 0x0000002402027981 */ /* 0x000ea4000c1e1500 */
[----:B--2---:R-:W0:Y:S02]  /*9be0*/  I2F.S16 R0, R2 ;  /* 0x0000000200007306 */ /* 0x004e240000101400 */
[----:B0-----:R-:W-:Y:S01]  /*9bf0*/  F2FP.BF16.PACK_AB R0, RZ, R0 ;  /* 0x00000000ff00723e */ /* 0x001fe200000010ff */
[----:B------:R-:W-:Y:S05]  /*9c00*/  BRA `(.L_x_3419) ;  /* 0x00000d1000007947 */ /* 0x000fea0003800000 */
.L_x_3415:
        /* <DEDUP_REMOVED lines=9> */
.L_x_3423:
[----:B------:R-:W2:Y:S02]  /*9ca0*/  LDG.E.U16 R0, [R2.64] ;  /* 0x0000002402007981 */ /* 0x000ea4000c1e1500 */
[----:B--2---:R-:W-:-:S05]  /*9cb0*/  HADD2.F32 R0, -RZ, R0.H0_H0 ;  /* 0x20000000ff007230 */ /* 0x004fca0000004100 */
[----:B------:R-:W-:Y:S01]  /*9cc0*/  F2FP.BF16.PACK_AB R0, RZ, R0 ;  /* 0x00000000ff00723e */ /* 0x000fe200000010ff */
[----:B------:R-:W-:Y:S05]  /*9cd0*/  BRA `(.L_x_3419) ;  /* 0x00000c4000007947 */ /* 0x000fea0003800000 */
.L_x_3422:
        /* <DEDUP_REMOVED lines=9> */
.L_x_3425:
[----:B------:R-:W2:Y:S02]  /*9d70*/  LDG.E.U16 R2, [R2.64] ;  /* 0x0000002402027981 */ /* 0x000ea4000c1e1500 */
[----:B--2---:R-:W-:-:S05]  /*9d80*/  HADD2.F32 R0, -RZ, R2.H0_H0 ;  /* 0x20000002ff007230 */ /* 0x004fca0000004100 */
[----:B------:R-:W-:Y:S01]  /*9d90*/  F2FP.BF16.PACK_AB R0, RZ, R0 ;  /* 0x00000000ff00723e */ /* 0x000fe200000010ff */
[----:B------:R-:W-:Y:S05]  /*9da0*/  BRA `(.L_x_3419) ;  /* 0x00000b7000007947 */ /* 0x000fea0003800000 */
.L_x_3424:
[----:B------:R-:W2:Y:S02]  /*9db0*/  LDG.E.64 R2, [R2.64] ;  /* 0x0000002402027981 */ /* 0x000ea4000c1e1b00 */
[----:B--2---:R-:W0:Y:S01]  /*9dc0*/  F2F.F32.F64 R0, R2 ;  /* 0x0000000200007310 */ /* 0x004e220000301000 */
[----:B------:R-:W0:-:S14]  /*9dd0*/  DSETP.GEU.AND P0, PT, |R2|, c[0x2][0x0], PT ;  /* 0x008000000200762a */ /* 0x000e1c0003f0e200 */
[----:B0-----:R-:W-:-:S05]  /*9de0*/  @!P0 FMUL R0, R0, 1.175494350822287508e-38 ;  /* 0x0080000000008820 */ /* 0x001fca0000400000 */
[----:B------:R-:W-:Y:S01]  /*9df0*/  F2FP.BF16.PACK_AB R0, RZ, R0 ;  /* 0x00000000ff00723e */ /* 0x000fe200000010ff */
[----:B------:R-:W-:Y:S05]  /*9e00*/  BRA `(.L_x_3419) ;  /* 0x00000b1000007947 */ /* 0x000fea0003800000 */
.L_x_3414:
        /* <DEDUP_REMOVED lines=13> */
.L_x_3428:
[----:B------:R-:W2:Y:S02]  /*9ee0*/  LDG.E.64 R2, [R2.64] ;  /* 0x0000002402027981 */ /* 0x000ea4000c1e1b00 */
[----:B--2---:R-:W0:Y:S01]  /*9ef0*/  F2F.F32.F64 R0, R2 ;  /* 0x0000000200007310 */ /* 0x004e220000301000 */
[----:B------:R-:W0:-:S14]  /*9f00*/  DSETP.GEU.AND P0, PT, |R2|, c[0x2][0x0], PT ;  /* 0x008000000200762a */ /* 0x000e1c0003f0e200 */
[----:B0-----:R-:W-:-:S05]  /*9f10*/  @!P0 FMUL R0, R0, 1.175494350822287508e-38 ;  /* 0x0080000000008820 */ /* 0x001fca0000400000 */
[----:B------:R-:W-:Y:S01]  /*9f20*/  F2FP.BF16.PACK_AB R0, RZ, R0 ;  /* 0x00000000ff00723e */ /* 0x000fe200000010ff */
[----:B------:R-:W-:Y:S05]  /*9f30*/  BRA `(.L_x_3419) ;  /* 0x000009e000007947 */ /* 0x000fea0003800000 */
.L_x_3427:
        /* <DEDUP_REMOVED lines=28> */
.L_x_3430:
        /* <DEDUP_REMOVED lines=15> */
.L_x_3429:
[----:B------:R0:W5:Y:S01]  /*a1f0*/  LDG.E.U16 R0, [R2.64] ;  /* 0x0000002402007981 */ /* 0x000162000c1e1500 */
[----:B------:R-:W-:Y:S05]  /*a200*/  BRA `(.L_x_3419) ;  /* 0x0000071000007947 */ /* 0x000fea0003800000 */
.L_x_3426:
        /* <DEDUP_REMOVED lines=12> */
.L_x_3433:
        /* <DEDUP_REMOVED lines=21> */
.L_x_3437:
[----:B------:R-:W-:Y:S05]  /*a420*/  BSYNC B1 ;  /* 0x0000000000017941 */ /* 0x000fea0003800000 */
.L_x_3436:
[----:B------:R-:W-:Y:S01]  /*a430*/  LEA R3, R0, 0x3b800000, 0x17 ;  /* 0x3b80000000037811 */ /* 0x000fe200078eb8ff */
[----:B------:R-:W-:-:S05]  /*a440*/  IMAD.SHL.U32 R0, R2, 0x100000, RZ ;  /* 0x0010000002007824 */ /* 0x000fca00078e00ff */
[----:B------:R-:W-:Y:S02]  /*a450*/  LOP3.LUT R0, R3, R0, R4, 0xfe, !PT ;  /* 0x0000000003007212 */ /* 0x000fe400078efe04 */
.L_x_3435:
[----:B------:R-:W-:Y:S05]  /*a460*/  BSYNC B0 ;  /* 0x0000000000007941 */ /* 0x000fea0003800000 */
.L_x_3434:
[----:B------:R-:W-:Y:S01]  /*a470*/  F2FP.BF16.PACK_AB R0, RZ, R0 ;  /* 0x00000000ff00723e */ /* 0x000fe200000010ff */
[----:B------:R-:W-:Y:S05]  /*a480*/  BRA `(.L_x_3419) ;  /* 0x0000049000007947 */ /* 0x000fea0003800000 */
.L_x_3432:
        /* <DEDUP_REMOVED lines=21> */
.L_x_3441:
[----:B------:R-:W-:Y:S05]  /*a5e0*/  BSYNC B1 ;  /* 0x0000000000017941 */ /* 0x000fea0003800000 */
.L_x_3440:
[----:B------:R-:W-:Y:S01]  /*a5f0*/  LEA R3, R0, 0x37800000, 0x17 ;  /* 0x3780000000037811 */ /* 0x000fe200078eb8ff */
[----:B------:R-:W-:-:S05]  /*a600*/  IMAD.SHL.U32 R0, R2, 0x200000, RZ ;  /* 0x0020000002007824 */ /* 0x000fca00078e00ff */
[----:B------:R-:W-:Y:S02]  /*a610*/  LOP3.LUT R0, R3, R0, R4, 0xfe, !PT ;  /* 0x0000000003007212 */ /* 0x000fe400078efe04 */
.L_x_3439:
[----:B------:R-:W-:Y:S05]  /*a620*/  BSYNC B0 ;  /* 0x0000000000007941 */ /* 0x000fea0003800000 */
.L_x_3438:
[----:B------:R-:W-:Y:S01]  /*a630*/  F2FP.BF16.PACK_AB R0, RZ, R0 ;  /* 0x00000000ff00723e */ /* 0x000fe200000010ff */
[----:B------:R-:W-:Y:S05]  /*a640*/  BRA `(.L_x_3419) ;  /* 0x000002d000007947 */ /* 0x000fea0003800000 */
.L_x_3431:
        /* <DEDUP_REMOVED lines=14> */
.L_x_3445:
[----:B------:R-:W-:Y:S05]  /*a730*/  BSYNC B0 ;  /* 0x0000000000007941 */ /* 0x000fea0003800000 */
.L_x_3444:
[----:B------:R-:W-:Y:S01]  /*a740*/  F2FP.BF16.PACK_AB R0, RZ, R0 ;  /* 0x00000000ff00723e */ /* 0x000fe200000010ff */
[----:B------:R-:W-:Y:S05]  /*a750*/  BRA `(.L_x_3419) ;  /* 0x000001c000007947 */ /* 0x000fea0003800000 */
.L_x_3418:
        /* <DEDUP_REMOVED lines=21> */
.L_x_3443:
[----:B------:R-:W2:Y:S02]  /*a8b0*/  LDG.E.64 R2, [R2.64] ;  /* 0x0000002402027981 */ /* 0x000ea4000c1e1b00 */
[----:B--2---:R-:W0:Y:S02]  /*a8c0*/  I2F.U64 R0, R2 ;  /* 0x0000000200007312 */ /* 0x004e240000301000 */
[----:B0-----:R-:W-:Y:S01]  /*a8d0*/  F2FP.BF16.PACK_AB R0, RZ, R0 ;  /* 0x00000000ff00723e */ /* 0x001fe200000010ff */
[----:B------:R-:W-:Y:S05]  /*a8e0*/  BRA `(.L_x_3419) ;  /* 0x0000003000007947 */ /* 0x000fea0003800000 */
.L_x_3442:
[----:B------:R-:W2:Y:S02]  /*a8f0*/  LDG.E R2, [R2.64] ;  /* 0x0000002402027981 */ /* 0x000ea4000c1e1900 */
[----:B--2---:R-:W0:Y:S02]  /*a900*/  I2F.U32 R0, R2 ;  /* 0x0000000200007306 */ /* 0x004e240000201000 */
[----:B0-----:R-:W-:-:S06]  /*a910*/  F2FP.BF16.PACK_AB R0, RZ, R0 ;  /* 0x00000000ff00723e */ /* 0x001fcc00000010ff */
.L_x_3419:
        /* <DEDUP_REMOVED lines=24> */
.L_x_3449:
[----:B------:R-:W-:-:S06]  /*aaa0*/  PRMT R3, RZ, 0x5410, R0 ;  /* 0x00005410ff037816 */ /* 0x000fcc0000000000 */
[----:B------:R-:W0:Y:S02]  /*aab0*/  F2I.S64.TRUNC R2, R3 ;  /* 0x0000000300027311 */ /* 0x000e24000020d900 */
[----:B0-----:R-:W-:Y:S01]  /*aac0*/  STG.E.U8 [R16.64], R2 ;  /* 0x0000000210007986 */ /* 0x001fe2000c101124 */
[----:B------:R-:W-:Y:S05]  /*aad0*/  EXIT ;  /* 0x000000000000794d */ /* 0x000fea0003800000 */
.L_x_3448:
        /* <DEDUP_REMOVED lines=10> */
.L_x_3452:
[----:B------:R-:W-:-:S04]  /*ab80*/  PRMT R0, RZ, 0x5410, R0 ;  /* 0x00005410ff007816 */ /* 0x000fc80000000000 */
[----:B------:R-:W0:Y:S02]  /*ab90*/  F2I.FTZ.TRUNC.NTZ R3, R0 ;  /* 0x0000000000037305 */ /* 0x000e24000021f100 */
[----:B0-----:R-:W-:Y:S01]  /*aba0*/  STG.E [R16.64], R3 ;  /* 0x0000000310007986 */ /* 0x001fe2000c101924 */
[----:B------:R-:W-:Y:S05]  /*abb0*/  EXIT ;  /* 0x000000000000794d */ /* 0x000fea0003800000 */
.L_x_3451:
[----:B------:R-:W-:-:S04]  /*abc0*/  PRMT R0, RZ, 0x5410, R0 ;  /* 0x00005410ff007816 */ /* 0x000fc80000000000 */
[----:B------:R-:W0:Y:S02]  /*abd0*/  F2I.FTZ.TRUNC.NTZ R3, R0 ;  /* 0x0000000000037305 */ /* 0x000e24000021f100 */
[----:B0-----:R-:W-:Y:S01]  /*abe0*/  STG.E.U16 [R16.64], R3 ;  /* 0x0000000310007986 */ /* 0x001fe2000c101524 */
[----:B------:R-:W-:Y:S05]  /*abf0*/  EXIT ;  /* 0x000000000000794d */ /* 0x000fea0003800000 */
.L_x_3447:
        /* <DEDUP_REMOVED lines=9> */
.L_x_3454:
[----:B------:R-:W-:-:S04]  /*ac90*/  PRMT R0, RZ, 0x5410, R0 ;  /* 0x00005410ff007816 */ /* 0x000fc80000000000 */
[----:B------:R-:W-:-:S05]  /*aca0*/  F2FP.PACK_AB R0, RZ, R0 ;  /* 0x00000000ff00723e */ /* 0x000fca00000000ff */
[----:B------:R-:W-:Y:S01]  /*acb0*/  STG.E.U16 [R16.64], R0 ;  /* 0x0000000010007986 */ /* 0x000fe2000c101524 */
[----:B------:R-:W-:Y:S05]  /*acc0*/  EXIT ;  /* 0x000000000000794d */ /* 0x000fea0003800000 */
.L_x_3453:
        /* <DEDUP_REMOVED lines=10> */
.L_x_3456:
[----:B------:R-:W-:-:S04]  /*ad70*/  PRMT R0, RZ, 0x5410, R0 ;  /* 0x00005410ff007816 */ /* 0x000fc80000000000 */
[----:B------:R-:W-:-:S04]  /*ad80*/  F2FP.PACK_AB R3, RZ, R0 ;  /* 0x00000000ff03723e */ /* 0x000fc800000000ff */
[----:B------:R-:W-:-:S05]  /*ad90*/  PRMT R3, R3, 0x5410, RZ ;  /* 0x0000541003037816 */ /* 0x000fca00000000ff */
[----:B------:R-:W-:Y:S01]  /*ada0*/  STG.E [R16.64], R3 ;  /* 0x0000000310007986 */ /* 0x000fe2000c101924 */
[----:B------:R-:W-:Y:S05]  /*adb0*/  EXIT ;  /* 0x000000000000794d */ /* 0x000fea0003800000 */
.L_x_3455:
[----:B------:R-:W-:-:S05]  /*adc0*/  PRMT R2, RZ, 0x5410, R0 ;  /* 0x00005410ff027816 */ /* 0x000fca0000000000 */
[----:B------:R-:W-:-:S06]  /*add0*/  FMUL.FTZ R2, R2, 1 ;  /* 0x3f80000002027820 */ /* 0x000fcc0000410000 */
[----:B------:R-:W0:Y:S02]  /*ade0*/  F2F.F64.F32 R2, R2 ;  /* 0x0000000200027310 */ /* 0x000e240000201800 */
[----:B0-----:R-:W-:Y:S01]  /*adf0*/  STG.E.64 [R16.64], R2 ;  /* 0x0000000210007986 */ /* 0x001fe2000c101b24 */
[----:B------:R-:W-:Y:S05]  /*ae00*/  EXIT ;  /* 0x000000000000794d */ /* 0x000fea0003800000 */
.L_x_3446:
        /* <DEDUP_REMOVED lines=13> */
.L_x_3459:
[----:B------:R-:W-:Y:S01]  /*aee0*/  PRMT R0, RZ, 0x5410, R0 ;  /* 0x00005410ff007816 */ /* 0x000fe20000000000 */
[----:B------:R-:W-:-:S04]  /*aef0*/  CS2R R6, SRZ ;  /* 0x0000000000067805 */ /* 0x000fc8000001ff00 */
[----:B------:R-:W-:-:S04]  /*af00*/  FMUL.FTZ R0, R0, 1 ;  /* 0x3f80000000007820 */ /* 0x000fc80000410000 */
[----:B------:R-:W0:Y:S02]  /*af10*/  F2F.F64.F32 R4, R0 ;  /* 0x0000000000047310 */ /* 0x000e240000201800 */
[----:B0-----:R-:W-:Y:S01]  /*af20*/  STG.E.128 [R16.64], R4 ;  /* 0x0000000410007986 */ /* 0x001fe2000c101d24 */
[----:B------:R-:W-:Y:S05]  /*af30*/  EXIT ;  /* 0x000000000000794d */ /* 0x000fea0003800000 */
.L_x_3458:
        /* <DEDUP_REMOVED lines=21> */
.L_x_3463:
[----:B------:R-:W-:Y:S05]  /*b090*/  BSYNC B0 ;  /* 0x0000000000007941 */ /* 0x000fea0003800000 */
.L_x_3462:
[----:B------:R-:W-:-:S05]  /*b0a0*/  LOP3.LUT R3, R0, R3, RZ, 0xfc, !PT ;  /* 0x0000000300037212 */ /* 0x000fca00078efcff */
[----:B------:R-:W-:Y:S01]  /*b0b0*/  STG.E.U8 [R16.64], R3 ;  /* 0x0000000310007986 */ /* 0x000fe2000c101124 */
[----:B------:R-:W-:Y:S05]  /*b0c0*/  EXIT ;  /* 0x000000000000794d */ /* 0x000fea0003800000 */
.L_x_3461:
        /* <DEDUP_REMOVED lines=13> */
.L_x_3465:
[----:B------:R-:W-:Y:S01]  /*b1a0*/  IMAD.MOV.U32 R0, RZ, RZ, 0x7f ;  /* 0x0000007fff007424 */ /* 0x000fe200078e00ff */
[----:B------:R-:W-:-:S04]  /*b1b0*/  ISETP.GT.U32.AND P0, PT, R2, 0x7f800000, PT ;  /* 0x7f8000000200780c */ /* 0x000fc80003f04070 */
[----:B------:R-:W-:-:S04]  /*b1c0*/  SEL R0, R0, 0x7c, P0 ;  /* 0x0000007c00007807 */ /* 0x000fc80000000000 */
.L_x_3466:
[----:B------:R-:W-:Y:S05]  /*b1d0*/  BSYNC B0 ;  /* 0x0000000000007941 */ /* 0x000fea0003800000 */
.L_x_3464:
[----:B------:R-:W-:-:S04]  /*b1e0*/  LOP3.LUT R2, R3, 0x80000000, RZ, 0xc0, !PT ;  /* 0x8000000003027812 */ /* 0x000fc800078ec0ff */
[----:B------:R-:W-:-:S04]  /*b1f0*/  SHF.R.U32.HI R3, RZ, 0x18, R2 ;  /* 0x00000018ff037819 */ /* 0x000fc80000011602 */
[----:B------:R-:W-:-:S05]  /*b200*/  LOP3.LUT R3, R0, R3, RZ, 0xfc, !PT ;  /* 0x0000000300037212 */ /* 0x000fca00078efcff */
[----:B------:R-:W-:Y:S01]  /*b210*/  STG.E.U8 [R16.64], R3 ;  /* 0x0000000310007986 */ /* 0x000fe2000c101124 */
[----:B------:R-:W-:Y:S05]  /*b220*/  EXIT ;  /* 0x000000000000794d */ /* 0x000fea0003800000 */
.L_x_3460:
[----:B------:R-:W-:Y:S01]  /*b230*/  STG.E.U16 [R16.64], R0 ;  /* 0x0000000010007986 */ /* 0x000fe2000c101524 */
[----:B------:R-:W-:Y:S05]  /*b240*/  EXIT ;  /* 0x000000000000794d */ /* 0x000fea0003800000 */
.L_x_3457:
        /* <DEDUP_REMOVED lines=12> */
.L_x_3469:
        /* <DEDUP_REMOVED lines=17> */
.L_x_3472:
[----:B------:R-:W-:-:S04]  /*b420*/  LOP3.LUT R2, R3, 0x80000000, RZ, 0xc0, !PT ;  /* 0x8000000003027812 */ /* 0x000fc800078ec0ff */
[----:B------:R-:W-:-:S04]  /*b430*/  SHF.R.U32.HI R3, RZ, 0x18, R2 ;  /* 0x00000018ff037819 */ /* 0x000fc80000011602 */
[----:B------:R-:W-:-:S04]  /*b440*/  LOP3.LUT R0, R0, R3, RZ, 0xfc, !PT ;  /* 0x0000000300007212 */ /* 0x000fc800078efcff */
[----:B------:R-:W-:Y:S02]  /*b450*/  PRMT R8, R0, 0x7610, R8 ;  /* 0x0000761000087816 */ /* 0x000fe40000000008 */
.L_x_3471:
[----:B------:R-:W-:Y:S05]  /*b460*/  BSYNC B0 ;  /* 0x0000000000007941 */ /* 0x000fea0003800000 */
.L_x_3470:
[----:B------:R-:W-:Y:S01]  /*b470*/  STG.E.U8 [R16.64], R8 ;  /* 0x0000000810007986 */ /* 0x000fe2000c101124 */
[----:B------:R-:W-:Y:S05]  /*b480*/  EXIT ;  /* 0x000000000000794d */ /* 0x000fea0003800000 */
.L_x_3468:
        /* <DEDUP_REMOVED lines=17> */
.L_x_3475:
[----:B------:R-:W-:-:S04]  /*b5a0*/  LOP3.LUT R2, R3, 0x80000000, RZ, 0xc0, !PT ;  /* 0x8000000003027812 */ /* 0x000fc800078ec0ff */
[----:B------:R-:W-:-:S04]  /*b5b0*/  SHF.R.U32.HI R3, RZ, 0x18, R2 ;  /* 0x00000018ff037819 */ /* 0x000fc80000011602 */
[----:B------:R-:W-:-:S04]  /*b5c0*/  LOP3.LUT R0, R0, R3, RZ, 0xfc, !PT ;  /* 0x0000000300007212 */ /* 0x000fc800078efcff */
[----:B------:R-:W-:Y:S02]  /*b5d0*/  PRMT R8, R0, 0x7610, R8 ;  /* 0x0000761000087816 */ /* 0x000fe40000000008 */
.L_x_3474:
[----:B------:R-:W-:Y:S05]  /*b5e0*/  BSYNC B0 ;  /* 0x0000000000007941 */ /* 0x000fea0003800000 */
.L_x_3473:
[----:B------:R-:W-:Y:S01]  /*b5f0*/  STG.E.U8 [R16.64], R8 ;  /* 0x0000000810007986 */ /* 0x000fe2000c101124 */
[----:B------:R-:W-:Y:S05]  /*b600*/  EXIT ;  /* 0x000000000000794d */ /* 0x000fea0003800000 */
.L_x_3467:
        /* <DEDUP_REMOVED lines=22> */
.L_x_3450:
        /* <DEDUP_REMOVED lines=20> */
.L_x_3477:
[----:B------:R-:W-:-:S06]  /*b8b0*/  PRMT R2, RZ, 0x5410, R0 ;  /* 0x00005410ff027816 */ /* 0x000fcc0000000000 */
[----:B------:R-:W0:Y:S02]  /*b8c0*/  F2I.U64.TRUNC R2, R2 ;  /* 0x0000000200027311 */ /* 0x000e24000020d800 */
[----:B0-----:R-:W-:Y:S01]  /*b8d0*/  STG.E.64 [R16.64], R2 ;  /* 0x0000000210007986 */ /* 0x001fe2000c101b24 */
[----:B------:R-:W-:Y:S05]  /*b8e0*/  EXIT ;  /* 0x000000000000794d */ /* 0x000fea0003800000 */
.L_x_3476:
[----:B------:R-:W-:-:S04]  /*b8f0*/  PRMT R0, RZ, 0x5410, R0 ;  /* 0x00005410ff007816 */ /* 0x000fc80000000000 */
[----:B------:R-:W0:Y:S02]  /*b900*/  F2I.FTZ.U32.TRUNC.NTZ R3, R0 ;  /* 0x0000000000037305 */ /* 0x000e24000021f000 */
[----:B0-----:R-:W-:Y:S01]  /*b910*/  STG.E [R16.64], R3 ;  /* 0x0000000310007986 */ /* 0x001fe2000c101924 */
[----:B------:R-:W-:Y:S05]  /*b920*/  EXIT ;  /* 0x000000000000794d */ /* 0x000fea0003800000 */
.L_x_3478:
        /* <DEDUP_REMOVED lines=13> */
.L_x_5474:


//--------------------- .text._ZN2at6native27unrolled_elementwise_kernelIZZZNS0_68_GLOBAL__N__08176361_30_ActivationHardsigmoidKernel_cu_1520ed90_304418hardsigmoid_kernelERNS_18TensorIteratorBaseEENKUlvE_clEvENKUlvE2_clEvEUlN3c108BFloat16EE_St5arrayIPcLm2EELi4E23TrivialOffsetCalculatorILi1EjESE_NS0_6memory12LoadWithCastILi1EEENSF_13StoreWithCastILi1EEEEEviT_T0_T2_T3_T4_T5_ --------------------------
	.section	.text._ZN2at6native27unrolled_elementwise_kernelIZZZNS0_68_GLOBAL__N__08176361_30_ActivationHardsigmoidKernel_cu_1520ed90_304418hardsigmoid_kernelERNS_18TensorIteratorBaseEENKUlvE_clEvENKUlvE2_clEvEUlN3c108BFloat16EE_St5arrayIPcLm2EELi4E23TrivialOffsetCalculatorILi1EjESE_NS0_6memory12LoadWithCastILi1EEENSF_13StoreWithCastILi1EEEEEviT_T0_T2_T3_T4_T5_,"ax",@progbits
	.sectioninfo	@"SHI_REGISTERS=28"
	.align	128
        .global         _ZN2at6native27unrolled_elementwise_kernelIZZZNS0_68_GLOBAL__N__08176361_30_ActivationHardsigmoidKernel_cu_1520ed90_304418hardsigmoid_kernelERNS_18TensorIteratorBaseEENKUlvE_clEvENKUlvE2_clEvEUlN3c108BFloat16EE_St5arrayIPcLm2EELi4E23TrivialOffsetCalculatorILi1EjESE_NS0_6memory12LoadWithCastILi1EEENSF_13StoreWithCastILi1EEEEEviT_T0_T2_T3_T4_T5_
        .type           _ZN2at6native27unrolled_elementwise_kernelIZZZNS0_68_GLOBAL__N__08176361_30_ActivationHardsigmoidKernel_cu_1520ed90_304418hardsigmoid_kernelERNS_18TensorIteratorBaseEENKUlvE_clEvENKUlvE2_clEvEUlN3c108BFloat16EE_St5arrayIPcLm2EELi4E23TrivialOffsetCalculatorILi1EjESE_NS0_6memory12LoadWithCastILi1EEENSF_13StoreWithCastILi1EEEEEviT_T0_T2_T3_T4_T5_,@function
        .size           _ZN2at6native27unrolled_elementwise_kernelIZZZNS0_68_GLOBAL__N__08176361_30_ActivationHardsigmoidKernel_cu_1520ed90_304418hardsigmoid_kernelERNS_18TensorIteratorBaseEENKUlvE_clEvENKUlvE2_clEvEUlN3c108BFloat16EE_St5arrayIPcLm2EELi4E23TrivialOffsetCalculatorILi1EjESE_NS0_6memory12LoadWithCastILi1EEENSF_13StoreWithCastILi1EEEEEviT_T0_T2_T3_T4_T5_,(.L_x_5475 - _ZN2at6native27unrolled_elementwise_kernelIZZZNS0_68_GLOBAL__N__08176361_30_ActivationHardsigmoidKernel_cu_1520ed90_304418hardsigmoid_kernelERNS_18TensorIteratorBaseEENKUlvE_clEvENKUlvE2_clEvEUlN3c108BFloat16EE_St5arrayIPcLm2EELi4E23TrivialOffsetCalculatorILi1EjESE_NS0_6memory12LoadWithCastILi1EEENSF_13StoreWithCastILi1EEEEEviT_T0_T2_T3_T4_T5_)
        .other          _ZN2at6native27unrolled_elementwise_kernelIZZZNS0_68_GLOBAL__N__08176361_30_ActivationHardsigmoidKernel_cu_1520ed90_304418hardsigmoid_kernelERNS_18TensorIteratorBaseEENKUlvE_clEvENKUlvE2_clEvEUlN3c108BFloat16EE_St5arrayIPcLm2EELi4E23TrivialOffsetCalculatorILi1EjESE_NS0_6memory12LoadWithCastILi1EEENSF_13StoreWithCastILi1EEEEEviT_T0_T2_T3_T4_T5_,@"STO_CUDA_ENTRY STV_DEFAULT"
_ZN2at6native27unrolled_elementwise_kernelIZZZNS0_68_GLOBAL__N__08176361_30_ActivationHardsigmoidKernel_cu_1520ed90_304418hardsigmoid_kernelERNS_18TensorIteratorBaseEENKUlvE_clEvENKUlvE2_clEvEUlN3c108BFloat16EE_St5arrayIPcLm2EELi4E23TrivialOffsetCalculatorILi1EjESE_NS0_6memory12LoadWithCastILi1EEENSF_13StoreWithCastILi1EEEEEviT_T0_T2_T3_T4_T5_:
.text._ZN2at6native27unrolled_elementwise_kernelIZZZNS0_68_GLOBAL__N__08176361_30_ActivationHardsigmoidKernel_cu_1520ed90_304418hardsigmoid_kernelERNS_18TensorIteratorBaseEENKUlvE_clEvENKUlvE2_clEvEUlN3c108BFloat16EE_St5arrayIPcLm2EELi4E23TrivialOffsetCalculatorILi1EjESE_NS0_6memory12LoadWithCastILi1EEENSF_13StoreWithCastILi1EEEEEviT_T0_T2_T3_T4_T5_:
        /* <DEDUP_REMOVED lines=8> */
[----:B------:R-:W-:Y:S01]  /*0080*/  PRMT R22, RZ, 0x7610, R22 ;  /* 0x00007610ff167816 */ /* 0x000fe20000000016 */
[----:B0-----:R-:W-:-:S05]  /*0090*/  IMAD R17, R16, R17, c[0x0][0x160] ;  /* 0x0000580010117624 */ /* 0x001fca00078e0211 */
[----:B--2---:R-:W-:-:S13]  /*00a0*/  ISETP.GE.AND P0, PT, R24, R17, PT ;  /* 0x000000111800720c */ /* 0x004fda0003f06270 */
[----:B------:R-:W-:Y:S05]  /*00b0*/  @P0 BRA `(.L_x_3480) ;  /* 0x000010c000000947 */ /* 0x000fea0003800000 */
[----:B-1----:R-:W-:Y:S01]  /*00c0*/  PRMT R0, R19, 0x9910, RZ ;  /* 0x0000991013007816 */ /* 0x002fe200000000ff */
        /* <DEDUP_REMOVED lines=19> */
.L_x_3484:
[----:B------:R-:W2:Y:S02]  /*0200*/  LDG.E.U8 R2, [R2.64] ;  /* 0x0000002402027981 */ /* 0x000ea4000c1e1100 */
[----:B--2---:R-:W0:Y:S02]  /*0210*/  I2F.U16 R0, R2 ;  /* 0x0000000200007306 */ /* 0x004e240000101000 */
[----:B0-----:R-:W-:-:S04]  /*0220*/  F2FP.BF16.PACK_AB R0, RZ, R0 ;  /* 0x00000000ff00723e */ /* 0x001fc800000010ff */
[----:B------:R-:W-:Y:S01]  /*0230*/  PRMT R22, R0, 0x7610, R22 ;  /* 0x0000761000167816 */ /* 0x000fe20000000016 */
[----:B------:R-:W-:Y:S05]  /*0240*/  BRA `(.L_x_3486) ;  /* 0x00000f1000007947 */ /* 0x000fea0003800000 */
.L_x_3483:
        /* <DEDUP_REMOVED lines=11> */
.L_x_3488:
[----:B------:R-:W2:Y:S02]  /*0300*/  LDG.E R2, [R2.64] ;  /* 0x0000002402027981 */ /* 0x000ea4000c1e1900 */
[----:B--2---:R-:W0:Y:S02]  /*0310*/  I2F R0, R2 ;  /* 0x0000000200007306 */ /* 0x004e240000201400 */
[----:B0-----:R-:W-:-:S04]  /*0320*/  F2FP.BF16.PACK_AB R0, RZ, R0 ;  /* 0x00000000ff00723e */ /* 0x001fc800000010ff */
[----:B------:R-:W-:Y:S01]  /*0330*/  PRMT R22, R0, 0x7610, R22 ;  /* 0x0000761000167816 */ /* 0x000fe20000000016 */
[----:B------:R-:W-:Y:S05]  /*0340*/  BRA `(.L_x_3486) ;  /* 0x00000e1000007947 */ /* 0x000fea0003800000 */
.L_x_3487:
[----:B------:R-:W2:Y:S02]  /*0350*/  LDG.E.U16 R2, [R2.64] ;  /* 0x0000002402027981 */ /* 0x000ea4000c1e1500 */
[----:B--2---:R-:W0:Y:S02]  /*0360*/  I2F.S16 R0, R2 ;  /* 0x0000000200007306 */ /* 0x004e240000101400 */
[----:B0-----:R-:W-:-:S04]  /*0370*/  F2FP.BF16.PACK_AB R0, RZ, R0 ;  /* 0x00000000ff00723e */ /* 0x001fc800000010ff */
[----:B------:R-:W-:Y:S01]  /*0380*/  PRMT R22, R0, 0x7610, R22 ;  /* 0x0000761000167816 */ /* 0x000fe20000000016 */
[----:B------:R-:W-:Y:S05]  /*0390*/  BRA `(.L_x_3486) ;  /* 0x00000dc000007947 */ /* 0x000fea0003800000 */
.L_x_3482:
        /* <DEDUP_REMOVED lines=9> */
.L_x_3490:
[----:B------:R-:W2:Y:S02]  /*0430*/  LDG.E.U16 R0, [R2.64] ;  /* 0x0000002402007981 */ /* 0x000ea4000c1e1500 */
[----:B--2---:R-:W-:-:S05]  /*0440*/  HADD2.F32 R0, -RZ, R0.H0_H0 ;  /* 0x20000000ff007230 */ /* 0x004fca0000004100 */
[----:B------:R-:W-:-:S04]  /*0450*/  F2FP.BF16.PACK_AB R0, RZ, R0 ;  /* 0x00000000ff00723e */ /* 0x000fc800000010ff */
[----:B------:R-:W-:Y:S01]  /*0460*/  PRMT R22, R0, 0x7610, R22 ;  /* 0x0000761000167816 */ /* 0x000fe20000000016 */
[----:B------:R-:W-:Y:S05]  /*0470*/  BRA `(.L_x_3486) ;  /* 0x00000ce000007947 */ /* 0x000fea0003800000 */
.L_x_3489:
        /* <DEDUP_REMOVED lines=9> */
.L_x_3492:
[----:B------:R-:W2:Y:S02]  /*0510*/  LDG.E.U16 R2, [R2.64] ;  /* 0x0000002402027981 */ /* 0x000ea4000c1e1500 */
[----:B--2---:R-:W-:-:S05]  /*0520*/  HADD2.F32 R0, -RZ, R2.H0_H0 ;  /* 0x20000002ff007230 */ /* 0x004fca0000004100 */
[----:B------:R-:W-:-:S04]  /*0530*/  F2FP.BF16.PACK_AB R0, RZ, R0 ;  /* 0x00000000ff00723e */ /* 0x000fc800000010ff */
[----:B------:R-:W-:Y:S01]  /*0540*/  PRMT R22, R0, 0x7610, R22 ;  /* 0x0000761000167816 */ /* 0x000fe20000000016 */
[----:B------:R-:W-:Y:S05]  /*0550*/  BRA `(.L_x_3486) ;  /* 0x00000c0000007947 */ /* 0x000fea0003800000 */
.L_x_3491:
[----:B------:R-:W2:Y:S02]  /*0560*/  LDG.E.64 R2, [R2.64] ;  /* 0x0000002402027981 */ /* 0x000ea4000c1e1b00 */
[----:B--2---:R-:W0:Y:S01]  /*0570*/  F2F.F32.F64 R0, R2 ;  /* 0x0000000200007310 */ /* 0x004e220000301000 */
[----:B------:R-:W0:-:S14]  /*0580*/  DSETP.GEU.AND P0, PT, |R2|, c[0x2][0x0], PT ;  /* 0x008000000200762a */ /* 0x000e1c0003f0e200 */
[----:B0-----:R-:W-:-:S05]  /*0590*/  @!P0 FMUL R0, R0, 1.175494350822287508e-38 ;  /* 0x0080000000008820 */ /* 0x001fca0000400000 */
[----:B------:R-:W-:-:S04]  /*05a0*/  F2FP.BF16.PACK_AB R0, RZ, R0 ;  /* 0x00000000ff00723e */ /* 0x000fc800000010ff */
[----:B------:R-:W-:Y:S01]  /*05b0*/  PRMT R22, R0, 0x7610, R22 ;  /* 0x0000761000167816 */ /* 0x000fe20000000016 */
[----:B------:R-:W-:Y:S05]  /*05c0*/  BRA `(.L_x_3486) ;  /* 0x00000b9000007947 */ /* 0x000fea0003800000 */
.L_x_3481:
        /* <DEDUP_REMOVED lines=14> */
.L_x_3495:
[----:B------:R-:W2:Y:S02]  /*06b0*/  LDG.E.64 R2, [R2.64] ;  /* 0x0000002402027981 */ /* 0x000ea4000c1e1b00 */
[----:B--2---:R-:W0:Y:S01]  /*06c0*/  F2F.F32.F64 R0, R2 ;  /* 0x0000000200007310 */ /* 0x004e220000301000 */
[----:B------:R-:W0:-:S14]  /*06d0*/  DSETP.GEU.AND P0, PT, |R2|, c[0x2][0x0], PT ;  /* 0x008000000200762a */ /* 0x000e1c0003f0e200 */
[----:B0-----:R-:W-:-:S05]  /*06e0*/  @!P0 FMUL R0, R0, 1.175494350822287508e-38 ;  /* 0x0080000000008820 */ /* 0x001fca0000400000 */
[----:B------:R-:W-:-:S04]  /*06f0*/  F2FP.BF16.PACK_AB R0, RZ, R0 ;  /* 0x00000000ff00723e */ /* 0x000fc800000010ff */
[----:B------:R-:W-:Y:S01]  /*0700*/  PRMT R22, R0, 0x7610, R22 ;  /* 0x0000761000167816 */ /* 0x000fe20000000016 */
[----:B------:R-:W-:Y:S05]  /*0710*/  BRA `(.L_x_3486) ;  /* 0x00000a4000007947 */ /* 0x000fea0003800000 */
.L_x_3494:
        /* <DEDUP_REMOVED lines=28> */
.L_x_3497:
        /* <DEDUP_REMOVED lines=16> */
.L_x_3496:
[----:B------:R0:W5:Y:S01]  /*09e0*/  LDG.E.U16 R22, [R2.64] ;  /* 0x0000002402167981 */ /* 0x000162000c1e1500 */
[----:B------:R-:W-:Y:S05]  /*09f0*/  BRA `(.L_x_3486) ;  /* 0x0000076000007947 */ /* 0x000fea0003800000 */
.L_x_3493:
        /* <DEDUP_REMOVED lines=12> */
.L_x_3500:
        /* <DEDUP_REMOVED lines=21> */
.L_x_3504:
[----:B------:R-:W-:Y:S05]  /*0c10*/  BSYNC B1 ;  /* 0x0000000000017941 */ /* 0x000fea0003800000 */
.L_x_3503:
[----:B------:R-:W-:Y:S01]  /*0c20*/  LEA R3, R0, 0x3b800000, 0x17 ;  /* 0x3b80000000037811 */ /* 0x000fe200078eb8ff */
[----:B------:R-:W-:-:S05]  /*0c30*/  IMAD.SHL.U32 R0, R2, 0x100000, RZ ;  /* 0x0010000002007824 */ /* 0x000fca00078e00ff */
[----:B------:R-:W-:Y:S02]  /*0c40*/  LOP3.LUT R0, R3, R0, R4, 0xfe, !PT ;  /* 0x0000000003007212 */ /* 0x000fe400078efe04 */
.L_x_3502:
[----:B------:R-:W-:Y:S05]  /*0c50*/  BSYNC B0 ;  /* 0x0000000000007941 */ /* 0x000fea0003800000 */
.L_x_3501:
[----:B------:R-:W-:-:S04]  /*0c60*/  F2FP.BF16.PACK_AB R0, RZ, R0 ;  /* 0x00000000ff00723e */ /* 0x000fc800000010ff */
[----:B------:R-:W-:Y:S01]  /*0c70*/  PRMT R22, R0, 0x7610, R22 ;  /* 0x0000761000167816 */ /* 0x000fe20000000016 */
[----:B------:R-:W-:Y:S05]  /*0c80*/  BRA `(.L_x_3486) ;  /* 0x000004d000007947 */ /* 0x000fea0003800000 */
.L_x_3499:
        /* <DEDUP_REMOVED lines=21> */
.L_x_3508:
[----:B------:R-:W-:Y:S05]  /*0de0*/  BSYNC B1 ;  /* 0x0000000000017941 */ /* 0x000fea0003800000 */
.L_x_3507:
[----:B------:R-:W-:Y:S01]  /*0df0*/  LEA R3, R0, 0x37800000, 0x17 ;  /* 0x3780000000037811 */ /* 0x000fe200078eb8ff */
[----:B------:R-:W-:-:S05]  /*0e00*/  IMAD.SHL.U32 R0, R2, 0x200000, RZ ;  /* 0x0020000002007824 */ /* 0x000fca00078e00ff */
[----:B------:R-:W-:Y:S02]  /*0e10*/  LOP3.LUT R0, R3, R0, R4, 0xfe, !PT ;  /* 0x0000000003007212 */ /* 0x000fe400078efe04 */
.L_x_3506:
[----:B------:R-:W-:Y:S05]  /*0e20*/  BSYNC B0 ;  /* 0x0000000000007941 */ /* 0x000fea0003800000 */
.L_x_3505:
[----:B------:R-:W-:-:S04]  /*0e30*/  F2FP.BF16.PACK_AB R0, RZ, R0 ;  /* 0x00000000ff00723e */ /* 0x000fc800000010ff */
[----:B------:R-:W-:Y:S01]  /*0e40*/  PRMT R22, R0, 0x7610, R22 ;  /* 0x0000761000167816 */ /* 0x000fe20000000016 */
[----:B------:R-:W-:Y:S05]  /*0e50*/  BRA `(.L_x_3486) ;  /* 0x0000030000007947 */ /* 0x000fea0003800000 */
.L_x_3498:
        /* <DEDUP_REMOVED lines=14> */
.L_x_3512:
[----:B------:R-:W-:Y:S05]  /*0f40*/  BSYNC B0 ;  /* 0x0000000000007941 */ /* 0x000fea0003800000 */
.L_x_3511:
[----:B------:R-:W-:-:S04]  /*0f50*/  F2FP.BF16.PACK_AB R0, RZ, R0 ;  /* 0x00000000ff00723e */ /* 0x000fc800000010ff */
[----:B------:R-:W-:Y:S01]  /*0f60*/  PRMT R22, R0, 0x7610, R22 ;  /* 0x0000761000167816 */ /* 0x000fe20000000016 */
[----:B------:R-:W-:Y:S05]  /*0f70*/  BRA `(.L_x_3486) ;  /* 0x000001e000007947 */ /* 0x000fea0003800000 */
.L_x_3485:
        /* <DEDUP_REMOVED lines=21> */
.L_x_3510:
[----:B------:R-:W2:Y:S02]  /*10d0*/  LDG.E.64 R2, [R2.64] ;  /* 0x0000002402027981 */ /* 0x000ea4000c1e1b00 */
[----:B--2---:R-:W0:Y:S02]  /*10e0*/  I2F.U64 R0, R2 ;  /* 0x0000000200007312 */ /* 0x004e240000301000 */
[----:B0-----:R-:W-:-:S04]  /*10f0*/  F2FP.BF16.PACK_AB R0, RZ, R0 ;  /* 0x00000000ff00723e */ /* 0x001fc800000010ff */
[----:B------:R-:W-:Y:S01]  /*1100*/  PRMT R22, R0, 0x7610, R22 ;  /* 0x0000761000167816 */ /* 0x000fe20000000016 */
[----:B------:R-:W-:Y:S05]  /*1110*/  BRA `(.L_x_3486) ;  /* 0x0000004000007947 */ /* 0x000fea0003800000 */
.L_x_3509:
[----:B------:R-:W2:Y:S02]  /*1120*/  LDG.E R2, [R2.64] ;  /* 0x0000002402027981 */ /* 0x000ea4000c1e1900 */
[----:B--2---:R-:W0:Y:S02]  /*1130*/  I2F.U32 R0, R2 ;  /* 0x0000000200007306 */ /* 0x004e240000201000 */
[----:B0-----:R-:W-:-:S04]  /*1140*/  F2FP.BF16.PACK_AB R0, RZ, R0 ;  /* 0x00000000ff00723e */ /* 0x001fc800000010ff */
[----:B------:R-:W-:Y:S02]  /*1150*/  PRMT R22, R0, 0x7610, R22 ;  /* 0x0000761000167816 */ /* 0x000fe40000000016 */
.L_x_3486:
[----:B------:R-:W1:Y:S02]  /*1160*/  S2R R24, SR_TID.X ;  /* 0x0000000000187919 */ /* 0x000e640000002100 */
[----:B-1----:R-:W-:-:S03]  /*1170*/  IADD3 R24, R24, 0x80, RZ ;  /* 0x0000008018187810 */ /* 0x002fc60007ffe0ff */
.L_x_3480:
[----:B-1----:R-:W-:Y:S05]  /*1180*/  BSYNC B6 ;  /* 0x0000000000067941 */ /* 0x002fea0003800000 */
.L_x_3479:
[----:B------:R-:W-:Y:S01]  /*1190*/  ISETP.GE.AND P0, PT, R24, R17, PT ;  /* 0x000000111800720c */ /* 0x000fe20003f06270 */
[----:B------:R-:W-:-:S12]  /*11a0*/  BSSY B6, `(.L_x_3513) ;  /* 0x000010d000067945 */ /* 0x000fd80003800000 */
        /* <DEDUP_REMOVED lines=22> */
.L_x_3518:
[----:B------:R-:W2:Y:S02]  /*1310*/  LDG.E.U8 R2, [R2.64] ;  /* 0x0000002402027981 */ /* 0x000ea4000c1e1100 */
[----:B--2---:R-:W0:Y:S02]  /*1320*/  I2F.U16 R0, R2 ;  /* 0x0000000200007306 */ /* 0x004e240000101000 */
[----:B0-----:R-:W-:-:S04]  /*1330*/  F2FP.BF16.PACK_AB R0, RZ, R0 ;  /* 0x00000000ff00723e */ /* 0x001fc800000010ff */
[----:B------:R-:W-:Y:S01]  /*1340*/  PRMT R18, R0, 0x7610, R18 ;  /* 0x0000761000127816 */ /* 0x000fe20000000012 */
[----:B------:R-:W-:Y:S05]  /*1350*/  BRA `(.L_x_3520) ;  /* 0x00000f0000007947 */ /* 0x000fea0003800000 */
.L_x_3517:
        /* <DEDUP_REMOVED lines=11> */
.L_x_3522:
[----:B------:R-:W2:Y:S02]  /*1410*/  LDG.E R2, [R2.64] ;  /* 0x0000002402027981 */ /* 0x000ea4000c1e1900 */
[----:B--2---:R-:W0:Y:S02]  /*1420*/  I2F R0, R2 ;  /* 0x0000000200007306 */ /* 0x004e240000201400 */
[----:B0-----:R-:W-:-:S04]  /*1430*/  F2FP.BF16.PACK_AB R0, RZ, R0 ;  /* 0x00000000ff00723e */ /* 0x001fc800000010ff */
[----:B------:R-:W-:Y:S01]  /*1440*/  PRMT R18, R0, 0x7610, R18 ;  /* 0x0000761000127816 */ /* 0x000fe20000000012 */
[----:B------:R-:W-:Y:S05]  /*1450*/  BRA `(.L_x_3520) ;  /* 0x00000e0000007947 */ /* 0x000fea0003800000 */
.L_x_3521:
[----:B------:R-:W2:Y:S02]  /*1460*/  LDG.E.U16 R2, [R2.64] ;  /* 0x0000002402027981 */ /* 0x000ea4000c1e1500 */
[----:B--2---:R-:W0:Y:S02]  /*1470*/  I2F.S16 R0, R2 ;  /* 0x0000000200007306 */ /* 0x004e240000101400 */
[----:B0-----:R-:W-:-:S04]  /*1480*/  F2FP.BF16.PACK_AB R0, RZ, R0 ;  /* 0x00000000ff00723e */ /* 0x001fc800000010ff */
[----:B------:R-:W-:Y:S01]  /*1490*/  PRMT R18, R0, 0x7610, R18 ;  /* 0x0000761000127816 */ /* 0x000fe20000000012 */
[----:B------:R-:W-:Y:S05]  /*14a0*/  BRA `(.L_x_3520) ;  /* 0x00000db000007947 */ /* 0x000fea0003800000 */
.L_x_3516:
        /* <DEDUP_REMOVED lines=9> */
.L_x_3524:
[----:B------:R-:W2:Y:S02]  /*1540*/  LDG.E.U16 R0, [R2.64] ;  /* 0x0000002402007981 */ /* 0x000ea4000c1e1500 */
[----:B--2---:R-:W-:-:S05]  /*1550*/  HADD2.F32 R0, -RZ, R0.H0_H0 ;  /* 0x20000000ff007230 */ /* 0x004fca0000004100 */
[----:B------:R-:W-:-:S04]  /*1560*/  F2FP.BF16.PACK_AB R0, RZ, R0 ;  /* 0x00000000ff00723e */ /* 0x000fc800000010ff */
[----:B------:R-:W-:Y:S01]  /*1570*/  PRMT R18, R0, 0x7610, R18 ;  /* 0x0000761000127816 */ /* 0x000fe20000000012 */
[----:B------:R-:W-:Y:S05]  /*1580*/  BRA `(.L_x_3520) ;  /* 0x00000cd000007947 */ /* 0x000fea0003800000 */
.L_x_3523:
        /* <DEDUP_REMOVED lines=9> */
.L_x_3526:
[----:B------:R-:W2:Y:S02]  /*1620*/  LDG.E.U16 R2, [R2.64] ;  /* 0x0000002402027981 */ /* 0x000ea4000c1e1500 */
[----:B--2---:R-:W-:-:S05]  /*1630*/  HADD2.F32 R0, -RZ, R2.H0_H0 ;  /* 0x20000002ff007230 */ /* 0x004fca0000004100 */
[----:B------:R-:W-:-:S04]  /*1640*/  F2FP.BF16.PACK_AB R0, RZ, R0 ;  /* 0x00000000ff00723e */ /* 0x000fc800000010ff */
[----:B------:R-:W-:Y:S01]  /*1650*/  PRMT R18, R0, 0x7610, R18 ;  /* 0x0000761000127816 */ /* 0x000fe20000000012 */
[----:B------:R-:W-:Y:S05]  /*1660*/  BRA `(.L_x_3520) ;  /* 0x00000bf000007947 */ /* 0x000fea0003800000 */
.L_x_3525:
[----:B------:R-:W2:Y:S02]  /*1670*/  LDG.E.64 R2, [R2.64] ;  /* 0x0000002402027981 */ /* 0x000ea4000c1e1b00 */
[----:B--2---:R-:W0:Y:S01]  /*1680*/  F2F.F32.F64 R0, R2 ;  /* 0x0000000200007310 */ /* 0x004e220000301000 */
[----:B------:R-:W0:-:S14]  /*1690*/  DSETP.GEU.AND P0, PT, |R2|, c[0x2][0x0], PT ;  /* 0x008000000200762a */ /* 0x000e1c0003f0e200 */
[----:B0-----:R-:W-:-:S05]  /*16a0*/  @!P0 FMUL R0, R0, 1.175494350822287508e-38 ;  /* 0x0080000000008820 */ /* 0x001fca0000400000 */
[----:B------:R-:W-:-:S04]  /*16b0*/  F2FP.BF16.PACK_AB R0, RZ, R0 ;  /* 0x00000000ff00723e */ /* 0x000fc800000010ff */
[----:B------:R-:W-:Y:S01]  /*16c0*/  PRMT R18, R0, 0x7610, R18 ;  /* 0x0000761000127816 */ /* 0x000fe20000000012 */
[----:B------:R-:W-:Y:S05]  /*16d0*/  BRA `(.L_x_3520) ;  /* 0x00000b8000007947 */ /* 0x000fea0003800000 */
.L_x_3515:
        /* <DEDUP_REMOVED lines=14> */
.L_x_3529:
[----:B------:R-:W2:Y:S02]  /*17c0*/  LDG.E.64 R2, [R2.64] ;  /* 0x0000002402027981 */ /* 0x000ea4000c1e1b00 */
[----:B--2---:R-:W0:Y:S01]  /*17d0*/  F2F.F32.F64 R0, R2 ;  /* 0x0000000200007310 */ /* 0x004e220000301000 */
[----:B------:R-:W0:-:S14]  /*17e0*/  DSETP.GEU.AND P0, PT, |R2|, c[0x2][0x0], PT ;  /* 0x008000000200762a */ /* 0x000e1c0003f0e200 */
[----:B0-----:R-:W-:-:S05]  /*17f0*/  @!P0 FMUL R0, R0, 1.175494350822287508e-38 ;  /* 0x0080000000008820 */ /* 0x001fca0000400000 */
[----:B------:R-:W-:-:S04]  /*1800*/  F2FP.BF16.PACK_AB R0, RZ, R0 ;  /* 0x00000000ff00723e */ /* 0x000fc800000010ff */
[----:B------:R-:W-:Y:S01]  /*1810*/  PRMT R18, R0, 0x7610, R18 ;  /* 0x0000761000127816 */ /* 0x000fe20000000012 */
[----:B------:R-:W-:Y:S05]  /*1820*/  BRA `(.L_x_3520) ;  /* 0x00000a3000007947 */ /* 0x000fea0003800000 */
.L_x_3528:
        /* <DEDUP_REMOVED lines=28> */
.L_x_3531:
        /* <DEDUP_REMOVED lines=15> */
.L_x_3530:
[----:B------:R0:W5:Y:S01]  /*1ae0*/  LDG.E.U16 R18, [R2.64] ;  /* 0x0000002402127981 */ /* 0x000162000c1e1500 */
[----:B------:R-:W-:Y:S05]  /*1af0*/  BRA `(.L_x_3520) ;  /* 0x0000076000007947 */ /* 0x000fea0003800000 */
.L_x_3527:
        /* <DEDUP_REMOVED lines=12> */
.L_x_3534:
        /* <DEDUP_REMOVED lines=21> */
.L_x_3538:
[----:B------:R-:W-:Y:S05]  /*1d10*/  BSYNC B1 ;  /* 0x0000000000017941 */ /* 0x000fea0003800000 */
.L_x_3537:
[----:B------:R-:W-:Y:S01]  /*1d20*/  LEA R3, R0, 0x3b800000, 0x17 ;  /* 0x3b80000000037811 */ /* 0x000fe200078eb8ff */
[----:B------:R-:W-:-:S05]  /*1d30*/  IMAD.SHL.U32 R0, R2, 0x100000, RZ ;  /* 0x0010000002007824 */ /* 0x000fca00078e00ff */
[----:B------:R-:W-:Y:S02]  /*1d40*/  LOP3.LUT R0, R3, R0, R4, 0xfe, !PT ;  /* 0x0000000003007212 */ /* 0x000fe400078efe04 */
.L_x_3536:
[----:B------:R-:W-:Y:S05]  /*1d50*/  BSYNC B0 ;  /* 0x0000000000007941 */ /* 0x000fea0003800000 */
.L_x_3535:
[----:B------:R-:W-:-:S04]  /*1d60*/  F2FP.BF16.PACK_AB R0, RZ, R0 ;  /* 0x00000000ff00723e */ /* 0x000fc800000010ff */
[----:B------:R-:W-:Y:S01]  /*1d70*/  PRMT R18, R0, 0x7610, R18 ;  /* 0x0000761000127816 */ /* 0x000fe20000000012 */
[----:B------:R-:W-:Y:S05]  /*1d80*/  BRA `(.L_x_3520) ;  /* 0x000004d000007947 */ /* 0x000fea0003800000 */
.L_x_3533:
        /* <DEDUP_REMOVED lines=21> */
.L_x_3542:
[----:B------:R-:W-:Y:S05]  /*1ee0*/  BSYNC B1 ;  /* 0x0000000000017941 */ /* 0x000fea0003800000 */
.L_x_3541:
[----:B------:R-:W-:Y:S01]  /*1ef0*/  LEA R3, R0, 0x37800000, 0x17 ;  /* 0x3780000000037811 */ /* 0x000fe200078eb8ff */
[----:B------:R-:W-:-:S05]  /*1f00*/  IMAD.SHL.U32 R0, R2, 0x200000, RZ ;  /* 0x0020000002007824 */ /* 0x000fca00078e00ff */
[----:B------:R-:W-:Y:S02]  /*1f10*/  LOP3.LUT R0, R3, R0, R4, 0xfe, !PT ;  /* 0x0000000003007212 */ /* 0x000fe400078efe04 */
.L_x_3540:
[----:B------:R-:W-:Y:S05]  /*1f20*/  BSYNC B0 ;  /* 0x0000000000007941 */ /* 0x000fea0003800000 */
.L_x_3539:
[----:B------:R-:W-:-:S04]  /*1f30*/  F2FP.BF16.PACK_AB R0, RZ, R0 ;  /* 0x00000000ff00723e */ /* 0x000fc800000010ff */
[----:B------:R-:W-:Y:S01]  /*1f40*/  PRMT R18, R0, 0x7610, R18 ;  /* 0x0000761000127816 */ /* 0x000fe20000000012 */
[----:B------:R-:W-:Y:S05]  /*1f50*/  BRA `(.L_x_3520) ;  /* 0x0000030000007947 */ /* 0x000fea0003800000 */
.L_x_3532:
        /* <DEDUP_REMOVED lines=14> */
.L_x_3546:
[----:B------:R-:W-:Y:S05]  /*2040*/  BSYNC B0 ;  /* 0x0000000000007941 */ /* 0x000fea0003800000 */
.L_x_3545:
[----:B------:R-:W-:-:S04]  /*2050*/  F2FP.BF16.PACK_AB R0, RZ, R0 ;  /* 0x00000000ff00723e */ /* 0x000fc800000010ff */
[----:B------:R-:W-:Y:S01]  /*2060*/  PRMT R18, R0, 0x7610, R18 ;  /* 0x0000761000127816 */ /* 0x000fe20000000012 */
[----:B------:R-:W-:Y:S05]  /*2070*/  BRA `(.L_x_3520) ;  /* 0x000001e000007947 */ /* 0x000fea0003800000 */
.L_x_3519:
        /* <DEDUP_REMOVED lines=21> */
.L_x_3544:
[----:B------:R-:W2:Y:S02]  /*21d0*/  LDG.E.64 R2, [R2.64] ;  /* 0x0000002402027981 */ /* 0x000ea4000c1e1b00 */
[----:B--2---:R-:W0:Y:S02]  /*21e0*/  I2F.U64 R0, R2 ;  /* 0x0000000200007312 */ /* 0x004e240000301000 */
[----:B0-----:R-:W-:-:S04]  /*21f0*/  F2FP.BF16.PACK_AB R0, RZ, R0 ;  /* 0x00000000ff00723e */ /* 0x001fc800000010ff */
[----:B------:R-:W-:Y:S01]  /*2200*/  PRMT R18, R0, 0x7610, R18 ;  /* 0x0000761000127816 */ /* 0x000fe20000000012 */
[----:B------:R-:W-:Y:S05]  /*2210*/  BRA `(.L_x_3520) ;  /* 0x0000004000007947 */ /* 0x000fea0003800000 */
.L_x_3543:
[----:B------:R-:W2:Y:S02]  /*2220*/  LDG.E R2, [R2.64] ;  /* 0x0000002402027981 */ /* 0x000ea4000c1e1900 */
[----:B--2---:R-:W0:Y:S02]  /*2230*/  I2F.U32 R0, R2 ;  /* 0x0000000200007306 */ /* 0x004e240000201000 */
[----:B0-----:R-:W-:-:S04]  /*2240*/  F2FP.BF16.PACK_AB R0, RZ, R0 ;  /* 0x00000000ff00723e */ /* 0x001fc800000010ff */
[----:B------:R-:W-:Y:S02]  /*2250*/  PRMT R18, R0, 0x7610, R18 ;  /* 0x0000761000127816 */ /* 0x000fe40000000012 */
.L_x_3520:
[----:B------:R-:W-:-:S05]  /*2260*/  IADD3 R24, R24, 0x80, RZ ;  /* 0x0000008018187810 */ /* 0x000fca0007ffe0ff */
.L_x_3514:
[----:B------:R-:W-:Y:S05]  /*2270*/  BSYNC B6 ;  /* 0x0000000000067941 */ /* 0x000fea0003800000 */
.L_x_3513:
[----:B------:R-:W-:Y:S01]  /*2280*/  ISETP.GE.AND P0, PT, R24, R17, PT ;  /* 0x000000111800720c */ /* 0x000fe20003f06270 */
[----:B------:R-:W-:Y:S01]  /*2290*/  BSSY B6, `(.L_x_3547) ;  /* 0x000010f000067945 */ /* 0x000fe20003800000 */
[----:B------:R-:W-:Y:S02]  /*22a0*/  PRMT R23, RZ, 0x7610, R23 ;  /* 0x00007610ff177816 */ /* 0x000fe40000000017 */
[----:B------:R-:W-:-:S09]  /*22b0*/  PRMT R25, RZ, 0x7610, R25 ;  /* 0x00007610ff197816 */ /* 0x000fd20000000019 */
        /* <DEDUP_REMOVED lines=22> */
.L_x_3552:
[----:B------:R-:W2:Y:S02]  /*2420*/  LDG.E.U8 R2, [R2.64] ;  /* 0x0000002402027981 */ /* 0x000ea4000c1e1100 */
[----:B--2---:R-:W0:Y:S02]  /*2430*/  I2F.U16 R0, R2 ;  /* 0x0000000200007306 */ /* 0x004e240000101000 */
[----:B0-----:R-:W-:-:S04]  /*2440*/  F2FP.BF16.PACK_AB R0, RZ, R0 ;  /* 0x00000000ff00723e */ /* 0x001fc800000010ff */
[----:B------:R-:W-:Y:S01]  /*2450*/  PRMT R25, R0, 0x7610, R25 ;  /* 0x0000761000197816 */ /* 0x000fe20000000019 */
[----:B------:R-:W-:Y:S05]  /*2460*/  BRA `(.L_x_3554) ;  /* 0x00000f0000007947 */ /* 0x000fea0003800000 */
.L_x_3551:
        /* <DEDUP_REMOVED lines=11> */
.L_x_3556:
[----:B------:R-:W2:Y:S02]  /*2520*/  LDG.E R2, [R2.64] ;  /* 0x0000002402027981 */ /* 0x000ea4000c1e1900 */
[----:B--2---:R-:W0:Y:S02]  /*2530*/  I2F R0, R2 ;  /* 0x0000000200007306 */ /* 0x004e240000201400 */
[----:B0-----:R-:W-:-:S04]  /*2540*/  F2FP.BF16.PACK_AB R0, RZ, R0 ;  /* 0x00000000ff00723e */ /* 0x001fc800000010ff */
[----:B------:R-:W-:Y:S01]  /*2550*/  PRMT R25, R0, 0x7610, R25 ;  /* 0x0000761000197816 */ /* 0x000fe20000000019 */
[----:B------:R-:W-:Y:S05]  /*2560*/  BRA `(.L_x_3554) ;  /* 0x00000e0000007947 */ /* 0x000fea0003800000 */
.L_x_3555:
[----:B------:R-:W2:Y:S02]  /*2570*/  LDG.E.U16 R2, [R2.64] ;  /* 0x0000002402027981 */ /* 0x000ea4000c1e1500 */
[----:B--2---:R-:W0:Y:S02]  /*2580*/  I2F.S16 R0, R2 ;  /* 0x0000000200007306 */ /* 0x004e240000101400 */
[----:B0-----:R-:W-:-:S04]  /*2590*/  F2FP.BF16.PACK_AB R0, RZ, R0 ;  /* 0x00000000ff00723e */ /* 0x001fc800000010ff */
[----:B------:R-:W-:Y:S01]  /*25a0*/  PRMT R25, R0, 0x7610, R25 ;  /* 0x0000761000197816 */ /* 0x000fe20000000019 */
[----:B------:R-:W-:Y:S05]  /*25b0*/  BRA `(.L_x_3554) ;  /* 0x00000db000007947 */ /* 0x000fea0003800000 */
.L_x_3550:
        /* <DEDUP_REMOVED lines=9> */
.L_x_3558:
[----:B------:R-:W2:Y:S02]  /*2650*/  LDG.E.U16 R0, [R2.64] ;  /* 0x0000002402007981 */ /* 0x000ea4000c1e1500 */
[----:B--2---:R-:W-:-:S05]  /*2660*/  HADD2.F32 R0, -RZ, R0.H0_H0 ;  /* 0x20000000ff007230 */ /* 0x004fca0000004100 */
[----:B------:R-:W-:-:S04]  /*2670*/  F2FP.BF16.PACK_AB R0, RZ, R0 ;  /* 0x00000000ff00723e */ /* 0x000fc800000010ff */
[----:B------:R-:W-:Y:S01]  /*2680*/  PRMT R25, R0, 0x7610, R25 ;  /* 0x0000761000197816 */ /* 0x000fe20000000019 */
[----:B------:R-:W-:Y:S05]  /*2690*/  BRA `(.L_x_3554) ;  /* 0x00000cd000007947 */ /* 0x000fea0003800000 */
.L_x_3557:
        /* <DEDUP_REMOVED lines=9> */
.L_x_3560:
[----:B------:R-:W2:Y:S02]  /*2730*/  LDG.E.U16 R2, [R2.64] ;  /* 0x0000002402027981 */ /* 0x000ea4000c1e1500 */
[----:B--2---:R-:W-:-:S05]  /*2740*/  HADD2.F32 R0, -RZ, R2.H0_H0 ;  /* 0x20000002ff007230 */ /* 0x004fca0000004100 */
[----:B------:R-:W-:-:S04]  /*2750*/  F2FP.BF16.PACK_AB R0, RZ, R0 ;  /* 0x00000000ff00723e */ /* 0x000fc800000010ff */
[----:B------:R-:W-:Y:S01]  /*2760*/  PRMT R25, R0, 0x7610, R25 ;  /* 0x0000761000197816 */ /* 0x000fe20000000019 */
[----:B------:R-:W-:Y:S05]  /*2770*/  BRA `(.L_x_3554) ;  /* 0x00000bf000007947 */ /* 0x000fea0003800000 */
.L_x_3559:
[----:B------:R-:W2:Y:S02]  /*2780*/  LDG.E.64 R2, [R2.64] ;  /* 0x0000002402027981 */ /* 0x000ea4000c1e1b00 */
[----:B--2---:R-:W0:Y:S01]  /*2790*/  F2F.F32.F64 R0, R2 ;  /* 0x0000000200007310 */ /* 0x004e220000301000 */
[----:B------:R-:W0:-:S14]  /*27a0*/  DSETP.GEU.AND P0, PT, |R2|, c[0x2][0x0], PT ;  /* 0x008000000200762a */ /* 0x000e1c0003f0e200 */
[----:B0-----:R-:W-:-:S05]  /*27b0*/  @!P0 FMUL R0, R0, 1.175494350822287508e-38 ;  /* 0x0080000000008820 */ /* 0x001fca0000400000 */
[----:B------:R-:W-:-:S04]  /*27c0*/  F2FP.BF16.PACK_AB R0, RZ, R0 ;  /* 0x00000000ff00723e */ /* 0x000fc800000010ff */
[----:B------:R-:W-:Y:S01]  /*27d0*/  PRMT R25, R0, 0x7610, R25 ;  /* 0x0000761000197816 */ /* 0x000fe20000000019 */
[----:B------:R-:W-:Y:S05]  /*27e0*/  BRA `(.L_x_3554) ;  /* 0x00000b8000007947 */ /* 0x000fea0003800000 */
.L_x_3549:
        /* <DEDUP_REMOVED lines=14> */
.L_x_3563:
[----:B------:R-:W2:Y:S02]  /*28d0*/  LDG.E.64 R2, [R2.64] ;  /* 0x0000002402027981 */ /* 0x000ea4000c1e1b00 */
[----:B--2---:R-:W0:Y:S01]  /*28e0*/  F2F.F32.F64 R0, R2 ;  /* 0x0000000200007310 */ /* 0x004e220000301000 */
[----:B------:R-:W0:-:S14]  /*28f0*/  DSETP.GEU.AND P0, PT, |R2|, c[0x2][0x0], PT ;  /* 0x008000000200762a */ /* 0x000e1c0003f0e200 */
[----:B0-----:R-:W-:-:S05]  /*2900*/  @!P0 FMUL R0, R0, 1.175494350822287508e-38 ;  /* 0x0080000000008820 */ /* 0x001fca0000400000 */
[----:B------:R-:W-:-:S04]  /*2910*/  F2FP.BF16.PACK_AB R0, RZ, R0 ;  /* 0x00000000ff00723e */ /* 0x000fc800000010ff */
[----:B------:R-:W-:Y:S01]  /*2920*/  PRMT R25, R0, 0x7610, R25 ;  /* 0x0000761000197816 */ /* 0x000fe20000000019 */
[----:B------:R-:W-:Y:S05]  /*2930*/  BRA `(.L_x_3554) ;  /* 0x00000a3000007947 */ /* 0x000fea0003800000 */
.L_x_3562:
        /* <DEDUP_REMOVED lines=28> */
.L_x_3565:
        /* <DEDUP_REMOVED lines=15> */
.L_x_3564:
[----:B------:R0:W5:Y:S01]  /*2bf0*/  LDG.E.U16 R25, [R2.64] ;  /* 0x0000002402197981 */ /* 0x000162000c1e1500 */
[----:B------:R-:W-:Y:S05]  /*2c00*/  BRA `(.L_x_3554) ;  /* 0x0000076000007947 */ /* 0x000fea0003800000 */
.L_x_3561:
        /* <DEDUP_REMOVED lines=12> */
.L_x_3568:
        /* <DEDUP_REMOVED lines=21> */
.L_x_3572:
[----:B------:R-:W-:Y:S05]  /*2e20*/  BSYNC B1 ;  /* 0x0000000000017941 */ /* 0x000fea0003800000 */
.L_x_3571:
[----:B------:R-:W-:Y:S01]  /*2e30*/  LEA R3, R0, 0x3b800000, 0x17 ;  /* 0x3b80000000037811 */ /* 0x000fe200078eb8ff */
[----:B------:R-:W-:-:S05]  /*2e40*/  IMAD.SHL.U32 R0, R2, 0x100000, RZ ;  /* 0x0010000002007824 */ /* 0x000fca00078e00ff */
[----:B------:R-:W-:Y:S02]  /*2e50*/  LOP3.LUT R0, R3, R0, R4, 0xfe, !PT ;  /* 0x0000000003007212 */ /* 0x000fe400078efe04 */
.L_x_3570:
[----:B------:R-:W-:Y:S05]  /*2e60*/  BSYNC B0 ;  /* 0x0000000000007941 */ /* 0x000fea0003800000 */
.L_x_3569:
[----:B------:R-:W-:-:S04]  /*2e70*/  F2FP.BF16.PACK_AB R0, RZ, R0 ;  /* 0x00000000ff00723e */ /* 0x000fc800000010ff */
[----:B------:R-:W-:Y:S01]  /*2e80*/  PRMT R25, R0, 0x7610, R25 ;  /* 0x0000761000197816 */ /* 0x000fe20000000019 */
[----:B------:R-:W-:Y:S05]  /*2e90*/  BRA `(.L_x_3554) ;  /* 0x000004d000007947 */ /* 0x000fea0003800000 */
.L_x_3567:
        /* <DEDUP_REMOVED lines=21> */
.L_x_3576:
[----:B------:R-:W-:Y:S05]  /*2ff0*/  BSYNC B1 ;  /* 0x0000000000017941 */ /* 0x000fea0003800000 */
.L_x_3575:
[----:B------:R-:W-:Y:S01]  /*3000*/  LEA R3, R0, 0x37800000, 0x17 ;  /* 0x3780000000037811 */ /* 0x000fe200078eb8ff */
[----:B------:R-:W-:-:S05]  /*3010*/  IMAD.SHL.U32 R0, R2, 0x200000, RZ ;  /* 0x0020000002007824 */ /* 0x000fca00078e00ff */
[----:B------:R-:W-:Y:S02]  /*3020*/  LOP3.LUT R0, R3, R0, R4, 0xfe, !PT ;  /* 0x0000000003007212 */ /* 0x000fe400078efe04 */
.L_x_3574:
[----:B------:R-:W-:Y:S05]  /*3030*/  BSYNC B0 ;  /* 0x0000000000007941 */ /* 0x000fea0003800000 */
.L_x_3573:
[----:B------:R-:W-:-:S04]  /*3040*/  F2FP.BF16.PACK_AB R0, RZ, R0 ;  /* 0x00000000ff00723e */ /* 0x000fc800000010ff */
[----:B------:R-:W-:Y:S01]  /*3050*/  PRMT R25, R0, 0x7610, R25 ;  /* 0x0000761000197816 */ /* 0x000fe20000000019 */
[----:B------:R-:W-:Y:S05]  /*3060*/  BRA `(.L_x_3554) ;  /* 0x0000030000007947 */ /* 0x000fea0003800000 */
.L_x_3566:
        /* <DEDUP_REMOVED lines=14> */
.L_x_3580:
[----:B------:R-:W-:Y:S05]  /*3150*/  BSYNC B0 ;  /* 0x0000000000007941 */ /* 0x000fea0003800000 */
.L_x_3579:
[----:B------:R-:W-:-:S04]  /*3160*/  F2FP.BF16.PACK_AB R0, RZ, R0 ;  /* 0x00000000ff00723e */ /* 0x000fc800000010ff */
[----:B------:R-:W-:Y:S01]  /*3170*/  PRMT R25, R0, 0x7610, R25 ;  /* 0x0000761000197816 */ /* 0x000fe20000000019 */
[----:B------:R-:W-:Y:S05]  /*3180*/  BRA `(.L_x_3554) ;  /* 0x000001e000007947 */ /* 0x000fea0003800000 */
.L_x_3553:
        /* <DEDUP_REMOVED lines=21> */
.L_x_3578:
[----:B------:R-:W2:Y:S02]  /*32e0*/  LDG.E.64 R2, [R2.64] ;  /* 0x0000002402027981 */ /* 0x000ea4000c1e1b00 */
[----:B--2---:R-:W0:Y:S02]  /*32f0*/  I2F.U64 R0, R2 ;  /* 0x0000000200007312 */ /* 0x004e240000301000 */
[----:B0-----:R-:W-:-:S04]  /*3300*/  F2FP.BF16.PACK_AB R0, RZ, R0 ;  /* 0x00000000ff00723e */ /* 0x001fc800000010ff */
[----:B------:R-:W-:Y:S01]  /*3310*/  PRMT R25, R0, 0x7610, R25 ;  /* 0x0000761000197816 */ /* 0x000fe20000000019 */
[----:B------:R-:W-:Y:S05]  /*3320*/  BRA `(.L_x_3554) ;  /* 0x0000004000007947 */ /* 0x000fea0003800000 */
.L_x_3577:
[----:B------:R-:W2:Y:S02]  /*3330*/  LDG.E R2, [R2.64] ;  /* 0x0000002402027981 */ /* 0x000ea4000c1e1900 */
[----:B--2---:R-:W0:Y:S02]  /*3340*/  I2F.U32 R0, R2 ;  /* 0x0000000200007306 */ /* 0x004e240000201000 */
[----:B0-----:R-:W-:-:S04]  /*3350*/  F2FP.BF16.PACK_AB R0, RZ, R0 ;  /* 0x00000000ff00723e */ /* 0x001fc800000010ff */
[----:B------:R-:W-:Y:S02]  /*3360*/  PRMT R25, R0, 0x7610, R25 ;  /* 0x0000761000197816 */ /* 0x000fe40000000019 */
.L_x_3554:
[----:B------:R-:W-:-:S05]  /*3370*/  IADD3 R24, R24, 0x80, RZ ;  /* 0x0000008018187810 */ /* 0x000fca0007ffe0ff */
.L_x_3548:
[----:B------:R-:W-:Y:S05]  /*3380*/  BSYNC B6 ;  /* 0x0000000000067941 */ /* 0x000fea0003800000 */
.L_x_3547:
[----:B------:R-:W-:Y:S01]  /*3390*/  ISETP.GE.AND P0, PT, R24, R17, PT ;  /* 0x000000111800720c */ /* 0x000fe20003f06270 */
[----:B------:R-:W-:-:S12]  /*33a0*/  BSSY B6, `(.L_x_3581) ;  /* 0x000010b000067945 */ /* 0x000fd80003800000 */
[----:B------:R-:W-:Y:S05]  /*33b0*/  @P0 BRA `(.L_x_3582) ;  /* 0x0000109000000947 */ /* 0x000fea0003800000 */
[----:B------:R-:W-:Y:S01]  /*33c0*/  PRMT R0, R19, 0x9910, RZ ;  /* 0x0000991013007816 */ /* 0x000fe200000000ff */
[----:B------:R-:W-:-:S03]  /*33d0*/  IMAD R24, R16, 0x200, R24 ;  /* 0x0000020010187824 */ /* 0x000fc600078e0218 */
[----:B------:R-:W-:Y:S01]  /*33e0*/  ISETP.GT.AND P1, PT, R0, 0x9, PT ;  /* 0x000000090000780c */ /* 0x000fe20003f24270 */
[----:B------:R-:W-:-:S05]  /*33f0*/  IMAD R24, R24, c[0x0][0x198], RZ ;  /* 0x0000660018187a24 */ /* 0x000fca00078e02ff */
[----:B0-----:R-:W-:-:S05]  /*3400*/  IADD3 R2, P0, R24, c[0x0][0x188], RZ ;  /* 0x0000620018027a10 */ /* 0x001fca0007f1e0ff */
        /* <DEDUP_REMOVED lines=15> */
.L_x_3586:
[----:B------:R-:W2:Y:S02]  /*3500*/  LDG.E.U8 R2, [R2.64] ;  /* 0x0000002402027981 */ /* 0x000ea4000c1e1100 */
[----:B--2---:R-:W0:Y:S02]  /*3510*/  I2F.U16 R0, R2 ;  /* 0x0000000200007306 */ /* 0x004e240000101000 */
[----:B0-----:R-:W-:-:S04]  /*3520*/  F2FP.BF16.PACK_AB R0, RZ, R0 ;  /* 0x00000000ff00723e */ /* 0x001fc800000010ff */
[----:B------:R-:W-:Y:S01]  /*3530*/  PRMT R23, R0, 0x7610, R23 ;  /* 0x0000761000177816 */ /* 0x000fe20000000017 */
[----:B------:R-:W-:Y:S05]  /*3540*/  BRA `(.L_x_3582) ;  /* 0x00000f0000007947 */ /* 0x000fea0003800000 */
.L_x_3585:
        /* <DEDUP_REMOVED lines=11> */
.L_x_3589:
[----:B------:R-:W2:Y:S02]  /*3600*/  LDG.E R2, [R2.64] ;  /* 0x0000002402027981 */ /* 0x000ea4000c1e1900 */
[----:B--2---:R-:W0:Y:S02]  /*3610*/  I2F R0, R2 ;  /* 0x0000000200007306 */ /* 0x004e240000201400 */
[----:B0-----:R-:W-:-:S04]  /*3620*/  F2FP.BF16.PACK_AB R0, RZ, R0 ;  /* 0x00000000ff00723e */ /* 0x001fc800000010ff */
[----:B------:R-:W-:Y:S01]  /*3630*/  PRMT R23, R0, 0x7610, R23 ;  /* 0x0000761000177816 */ /* 0x000fe20000000017 */
[----:B------:R-:W-:Y:S05]  /*3640*/  BRA `(.L_x_3582) ;  /* 0x00000e0000007947 */ /* 0x000fea0003800000 */
.L_x_3588:
[----:B------:R-:W2:Y:S02]  /*3650*/  LDG.E.U16 R2, [R2.64] ;  /* 0x0000002402027981 */ /* 0x000ea4000c1e1500 */
[----:B--2---:R-:W0:Y:S02]  /*3660*/  I2F.S16 R0, R2 ;  /* 0x0000000200007306 */ /* 0x004e240000101400 */
[----:B0-----:R-:W-:-:S04]  /*3670*/  F2FP.BF16.PACK_AB R0, RZ, R0 ;  /* 0x00000000ff00723e */ /* 0x001fc800000010ff */
[----:B------:R-:W-:Y:S01]  /*3680*/  PRMT R23, R0, 0x7610, R23 ;  /* 0x0000761000177816 */ /* 0x000fe20000000017 */
[----:B------:R-:W-:Y:S05]  /*3690*/  BRA `(.L_x_3582) ;  /* 0x00000db000007947 */ /* 0x000fea0003800000 */
.L_x_3584:
        /* <DEDUP_REMOVED lines=9> */
.L_x_3591:
[----:B------:R-:W2:Y:S02]  /*3730*/  LDG.E.U16 R0, [R2.64] ;  /* 0x0000002402007981 */ /* 0x000ea4000c1e1500 */
[----:B--2---:R-:W-:-:S05]  /*3740*/  HADD2.F32 R0, -RZ, R0.H0_H0 ;  /* 0x20000000ff007230 */ /* 0x004fca0000004100 */
[----:B------:R-:W-:-:S04]  /*3750*/  F2FP.BF16.PACK_AB R0, RZ, R0 ;  /* 0x00000000ff00723e */ /* 0x000fc800000010ff */
[----:B------:R-:W-:Y:S01]  /*3760*/  PRMT R23, R0, 0x7610, R23 ;  /* 0x0000761000177816 */ /* 0x000fe20000000017 */
[----:B------:R-:W-:Y:S05]  /*3770*/  BRA `(.L_x_3582) ;  /* 0x00000cd000007947 */ /* 0x000fea0003800000 */
.L_x_3590:
        /* <DEDUP_REMOVED lines=9> */
.L_x_3593:
[----:B------:R-:W2:Y:S02]  /*3810*/  LDG.E.U16 R2, [R2.64] ;  /* 0x0000002402027981 */ /* 0x000ea4000c1e1500 */
[----:B--2---:R-:W-:-:S05]  /*3820*/  HADD2.F32 R0, -RZ, R2.H0_H0 ;  /* 0x20000002ff007230 */ /* 0x004fca0000004100 */
[----:B------:R-:W-:-:S04]  /*3830*/  F2FP.BF16.PACK_AB R0, RZ, R0 ;  /* 0x00000000ff00723e */ /* 0x000fc800000010ff */
[----:B------:R-:W-:Y:S01]  /*3840*/  PRMT R23, R0, 0x7610, R23 ;  /* 0x0000761000177816 */ /* 0x000fe20000000017 */
[----:B------:R-:W-:Y:S05]  /*3850*/  BRA `(.L_x_3582) ;  /* 0x00000bf000007947 */ /* 0x000fea0003800000 */
.L_x_3592:
[----:B------:R-:W2:Y:S02]  /*3860*/  LDG.E.64 R2, [R2.64] ;  /* 0x0000002402027981 */ /* 0x000ea4000c1e1b00 */
[----:B--2---:R-:W0:Y:S01]  /*3870*/  F2F.F32.F64 R0, R2 ;  /* 0x0000000200007310 */ /* 0x004e220000301000 */
[----:B------:R-:W0:-:S14]  /*3880*/  DSETP.GEU.AND P0, PT, |R2|, c[0x2][0x0], PT ;  /* 0x008000000200762a */ /* 0x000e1c0003f0e200 */
[----:B0-----:R-:W-:-:S05]  /*3890*/  @!P0 FMUL R0, R0, 1.175494350822287508e-38 ;  /* 0x0080000000008820 */ /* 0x001fca0000400000 */
[----:B------:R-:W-:-:S04]  /*38a0*/  F2FP.BF16.PACK_AB R0, RZ, R0 ;  /* 0x00000000ff00723e */ /* 0x000fc800000010ff */
[----:B------:R-:W-:Y:S01]  /*38b0*/  PRMT R23, R0, 0x7610, R23 ;  /* 0x0000761000177816 */ /* 0x000fe20000000017 */
[----:B------:R-:W-:Y:S05]  /*38c0*/  BRA `(.L_x_3582) ;  /* 0x00000b8000007947 */ /* 0x000fea0003800000 */
.L_x_3583:
        /* <DEDUP_REMOVED lines=14> */
.L_x_3596:
[----:B------:R-:W2:Y:S02]  /*39b0*/  LDG.E.64 R2, [R2.64] ;  /* 0x0000002402027981 */ /* 0x000ea4000c1e1b00 */
[----:B--2---:R-:W0:Y:S01]  /*39c0*/  F2F.F32.F64 R0, R2 ;  /* 0x0000000200007310 */ /* 0x004e220000301000 */
[----:B------:R-:W0:-:S14]  /*39d0*/  DSETP.GEU.AND P0, PT, |R2|, c[0x2][0x0], PT ;  /* 0x008000000200762a */ /* 0x000e1c0003f0e200 */
[----:B0-----:R-:W-:-:S05]  /*39e0*/  @!P0 FMUL R0, R0, 1.175494350822287508e-38 ;  /* 0x0080000000008820 */ /* 0x001fca0000400000 */
[----:B------:R-:W-:-:S04]  /*39f0*/  F2FP.BF16.PACK_AB R0, RZ, R0 ;  /* 0x00000000ff00723e */ /* 0x000fc800000010ff */
[----:B------:R-:W-:Y:S01]  /*3a00*/  PRMT R23, R0, 0x7610, R23 ;  /* 0x0000761000177816 */ /* 0x000fe20000000017 */
[----:B------:R-:W-:Y:S05]  /*3a10*/  BRA `(.L_x_3582) ;  /* 0x00000a3000007947 */ /* 0x000fea0003800000 */
.L_x_3595:
        /* <DEDUP_REMOVED lines=28> */
.L_x_3598:
        /* <DEDUP_REMOVED lines=15> */
.L_x_3597:
[----:B------:R0:W5:Y:S01]  /*3cd0*/  LDG.E.U16 R23, [R2.64] ;  /* 0x0000002402177981 */ /* 0x000162000c1e1500 */
[----:B------:R-:W-:Y:S05]  /*3ce0*/  BRA `(.L_x_3582) ;  /* 0x0000076000007947 */ /* 0x000fea0003800000 */
.L_x_3594:
        /* <DEDUP_REMOVED lines=12> */
.L_x_3601:
        /* <DEDUP_REMOVED lines=21> */
.L_x_3605:
[----:B------:R-:W-:Y:S05]  /*3f00*/  BSYNC B1 ;  /* 0x0000000000017941 */ /* 0x000fea0003800000 */
.L_x_3604:
[----:B------:R-:W-:Y:S01]  /*3f10*/  LEA R3, R0, 0x3b800000, 0x17 ;  /* 0x3b80000000037811 */ /* 0x000fe200078eb8ff */
[----:B------:R-:W-:-:S05]  /*3f20*/  IMAD.SHL.U32 R0, R2, 0x100000, RZ ;  /* 0x0010000002007824 */ /* 0x000fca00078e00ff */
[----:B------:R-:W-:Y:S02]  /*3f30*/  LOP3.LUT R0, R3, R0, R4, 0xfe, !PT ;  /* 0x0000000003007212 */ /* 0x000fe400078efe04 */
.L_x_3603:
[----:B------:R-:W-:Y:S05]  /*3f40*/  BSYNC B0 ;  /* 0x0000000000007941 */ /* 0x000fea0003800000 */
.L_x_3602:
[----:B------:R-:W-:-:S04]  /*3f50*/  F2FP.BF16.PACK_AB R0, RZ, R0 ;  /* 0x00000000ff00723e */ /* 0x000fc800000010ff */
[----:B------:R-:W-:Y:S01]  /*3f60*/  PRMT R23, R0, 0x7610, R23 ;  /* 0x0000761000177816 */ /* 0x000fe20000000017 */
[----:B------:R-:W-:Y:S05]  /*3f70*/  BRA `(.L_x_3582) ;  /* 0x000004d000007947 */ /* 0x000fea0003800000 */
.L_x_3600:
        /* <DEDUP_REMOVED lines=21> */
.L_x_3609:
[----:B------:R-:W-:Y:S05]  /*40d0*/  BSYNC B1 ;  /* 0x0000000000017941 */ /* 0x000fea0003800000 */
.L_x_3608:
[----:B------:R-:W-:Y:S01]  /*40e0*/  LEA R3, R0, 0x37800000, 0x17 ;  /* 0x3780000000037811 */ /* 0x000fe200078eb8ff */
[----:B------:R-:W-:-:S05]  /*40f0*/  IMAD.SHL.U32 R0, R2, 0x200000, RZ ;  /* 0x0020000002007824 */ /* 0x000fca00078e00ff */
[----:B------:R-:W-:Y:S02]  /*4100*/  LOP3.LUT R0, R3, R0, R4, 0xfe, !PT ;  /* 0x0000000003007212 */ /* 0x000fe400078efe04 */
.L_x_3607:
[----:B------:R-:W-:Y:S05]  /*4110*/  BSYNC B0 ;  /* 0x0000000000007941 */ /* 0x000fea0003800000 */
.L_x_3606:
[----:B------:R-:W-:-:S04]  /*4120*/  F2FP.BF16.PACK_AB R0, RZ, R0 ;  /* 0x00000000ff00723e */ /* 0x000fc800000010ff */
[----:B------:R-:W-:Y:S01]  /*4130*/  PRMT R23, R0, 0x7610, R23 ;  /* 0x0000761000177816 */ /* 0x000fe20000000017 */
[----:B------:R-:W-:Y:S05]  /*4140*/  BRA `(.L_x_3582) ;  /* 0x0000030000007947 */ /* 0x000fea0003800000 */
.L_x_3599:
        /* <DEDUP_REMOVED lines=14> */
.L_x_3613:
[----:B------:R-:W-:Y:S05]  /*4230*/  BSYNC B0 ;  /* 0x0000000000007941 */ /* 0x000fea0003800000 */
.L_x_3612:
[----:B------:R-:W-:-:S04]  /*4240*/  F2FP.BF16.PACK_AB R0, RZ, R0 ;  /* 0x00000000ff00723e */ /* 0x000fc800000010ff */
[----:B------:R-:W-:Y:S01]  /*4250*/  PRMT R23, R0, 0x7610, R23 ;  /* 0x0000761000177816 */ /* 0x000fe20000000017 */
[----:B------:R-:W-:Y:S05]  /*4260*/  BRA `(.L_x_3582) ;  /* 0x000001e000007947 */ /* 0x000fea0003800000 */
.L_x_3587:
        /* <DEDUP_REMOVED lines=21> */
.L_x_3611:
[----:B------:R-:W2:Y:S02]  /*43c0*/  LDG.E.64 R2, [R2.64] ;  /* 0x0000002402027981 */ /* 0x000ea4000c1e1b00 */
[----:B--2---:R-:W0:Y:S02]  /*43d0*/  I2F.U64 R0, R2 ;  /* 0x0000000200007312 */ /* 0x004e240000301000 */
[----:B0-----:R-:W-:-:S04]  /*43e0*/  F2FP.BF16.PACK_AB R0, RZ, R0 ;  /* 0x00000000ff00723e */ /* 0x001fc800000010ff */
[----:B------:R-:W-:Y:S01]  /*43f0*/  PRMT R23, R0, 0x7610, R23 ;  /* 0x0000761000177816 */ /* 0x000fe20000000017 */
[----:B------:R-:W-:Y:S05]  /*4400*/  BRA `(.L_x_3582) ;  /* 0x0000004000007947 */ /* 0x000fea0003800000 */
.L_x_3610:
[----:B------:R-:W2:Y:S02]  /*4410*/  LDG.E R2, [R2.64] ;  /* 0x0000002402027981 */ /* 0x000ea4000c1e1900 */
[----:B--2---:R-:W0:Y:S02]  /*4420*/  I2F.U32 R0, R2 ;  /* 0x0000000200007306 */ /* 0x004e240000201000 */
[----:B0-----:R-:W-:-:S04]  /*4430*/  F2FP.BF16.PACK_AB R0, RZ, R0 ;  /* 0x00000000ff00723e */ /* 0x001fc800000010ff */
[----:B------:R-:W-:Y:S02]  /*4440*/  PRMT R23, R0, 0x7610, R23 ;  /* 0x0000761000177816 */ /* 0x000fe40000000017 */
.L_x_3582:
[----:B------:R-:W-:Y:S05]  /*4450*/  BSYNC B6 ;  /* 0x0000000000067941 */ /* 0x000fea0003800000 */
.L_x_3581:
[----:B------:R-:W1:Y:S01]  /*4460*/  S2R R19, SR_TID.X ;  /* 0x0000000000137919 */ /* 0x000e620000002100 */
[----:B------:R-:W-:Y:S01]  /*4470*/  BSSY B6, `(.L_x_3614) ;  /* 0x000013b000067945 */ /* 0x000fe20003800000 */
[C---:B-1----:R-:W-:Y:S02]  /*4480*/  IADD3 R0, R19.reuse, 0x100, RZ ;  /* 0x0000010013007810 */ /* 0x042fe40007ffe0ff */
[C---:B0-----:R-:W-:Y:S02]  /*4490*/  IADD3 R2, R19.reuse, 0x180, RZ ;  /* 0x0000018013027810 */ /* 0x041fe40007ffe0ff */
[-C--:B------:R-:W-:Y:S02]  /*44a0*/  ISETP.GE.AND P3, PT, R0, R17.reuse, PT ;  /* 0x000000110000720c */ /* 0x080fe40003f66270 */
[C---:B------:R-:W-:Y:S02]  /*44b0*/  IADD3 R24, R19.reuse, 0x80, RZ ;  /* 0x0000008013187810 */ /* 0x040fe40007ffe0ff */
[----:B------:R-:W-:-:S02]  /*44c0*/  ISETP.GE.AND P0, PT, R19, R17, PT ;  /* 0x000000111300720c */ /* 0x000fc40003f06270 */
[-C--:B------:R-:W-:Y:S02]  /*44d0*/  ISETP.GE.AND P2, PT, R2, R17.reuse, PT ;  /* 0x000000110200720c */ /* 0x080fe40003f46270 */
[----:B------:R-:W-:-:S05]  /*44e0*/  ISETP.GE.AND P1, PT, R24, R17, PT ;  /* 0x000000111800720c */ /* 0x000fca0003f26270 */
[----:B-----5:R-:W-:-:S04]  /*44f0*/  @!P3 PRMT R25, RZ, 0x5410, R25 ;  /* 0x00005410ff19b816 */ /* 0x020fc80000000019 */
[----:B------:R-:W-:Y:S01]  /*4500*/  @!P0 PRMT R22, RZ, 0x5410, R22 ;  /* 0x00005410ff168816 */ /* 0x000fe20000000016 */
[----:B------:R-:W-:Y:S01]  /*4510*/  @!P3 FADD.FTZ R25, R25, 3 ;  /* 0x404000001919b421 */ /* 0x000fe20000010000 */
[----:B------:R-:W-:Y:S02]  /*4520*/  @!P2 PRMT R23, RZ, 0x5410, R23 ;  /* 0x00005410ff17a816 */ /* 0x000fe40000000017 */
[----:B------:R-:W-:Y:S01]  /*4530*/  @!P1 PRMT R18, RZ, 0x5410, R18 ;  /* 0x00005410ff129816 */ /* 0x000fe20000000012 */
[----:B------:R-:W-:Y:S01]  /*4540*/  @!P0 FADD.FTZ R22, R22, 3 ;  /* 0x4040000016168421 */ /* 0x000fe20000010000 */
[----:B------:R-:W-:Y:S01]  /*4550*/  @!P3 FSETP.GEU.FTZ.AND P6, PT, R25, c[0x0][0x168], PT ;  /* 0x00005a001900ba0b */ /* 0x000fe20003fde000 */
[----:B------:R-:W-:Y:S02]  /*4560*/  @!P2 FADD.FTZ R23, R23, 3 ;  /* 0x404000001717a421 */ /* 0x000fe40000010000 */
[----:B------:R-:W-:Y:S01]  /*4570*/  @!P1 FADD.FTZ R0, R18, 3 ;  /* 0x4040000012009421 */ /* 0x000fe20000010000 */
[----:B------:R-:W-:Y:S01]  /*4580*/  @!P0 FSETP.GEU.FTZ.AND P5, PT, R22, c[0x0][0x168], PT ;  /* 0x00005a0016008a0b */ /* 0x000fe20003fbe000 */
[----:B------:R-:W0:Y:S01]  /*4590*/  LDC.U8 R18, c[0x0][0x19c] ;  /* 0x00006700ff127b82 */ /* 0x000e220000000000 */
[----:B------:R-:W-:-:S02]  /*45a0*/  @!P3 FSEL R25, R25, c[0x0][0x168], P6 ;  /* 0x00005a001919ba08 */ /* 0x000fc40003000000 */
[----:B------:R-:W-:Y:S02]  /*45b0*/  @!P2 FSETP.GEU.FTZ.AND P4, PT, R23, c[0x0][0x168], PT ;  /* 0x00005a001700aa0b */ /* 0x000fe40003f9e000 */
[----:B------:R-:W-:Y:S02]  /*45c0*/  @!P1 FSETP.GEU.FTZ.AND P6, PT, R0, c[0x0][0x168], PT ;  /* 0x00005a0000009a0b */ /* 0x000fe40003fde000 */
[----:B------:R-:W-:Y:S02]  /*45d0*/  @!P0 FSEL R22, R22, c[0x0][0x168], P5 ;  /* 0x00005a0016168a08 */ /* 0x000fe40002800000 */
[----:B------:R-:W-:Y:S02]  /*45e0*/  @!P3 FSETP.GT.FTZ.AND P5, PT, R25, c[0x0][0x174], PT ;  /* 0x00005d001900ba0b */ /* 0x000fe40003fb4000 */
[----:B------:R-:W-:Y:S02]  /*45f0*/  @!P2 FSEL R23, R23, c[0x0][0x168], P4 ;  /* 0x00005a001717aa08 */ /* 0x000fe40002000000 */
[----:B------:R-:W-:-:S02]  /*4600*/  @!P1 FSEL R0, R0, c[0x0][0x168], P6 ;  /* 0x00005a0000009a08 */ /* 0x000fc40003000000 */
[----:B------:R-:W-:Y:S02]  /*4610*/  @!P0 FSETP.GT.FTZ.AND P4, PT, R22, c[0x0][0x174], PT ;  /* 0x00005d0016008a0b */ /* 0x000fe40003f94000 */
[----:B------:R-:W-:Y:S02]  /*4620*/  @!P3 FSEL R25, R25, c[0x0][0x174], !P5 ;  /* 0x00005d001919ba08 */ /* 0x000fe40006800000 */
[----:B------:R-:W-:Y:S02]  /*4630*/  @!P2 FSETP.GT.FTZ.AND P6, PT, R23, c[0x0][0x174], PT ;  /* 0x00005d001700aa0b */ /* 0x000fe40003fd4000 */
[----:B------:R-:W-:Y:S01]  /*4640*/  @!P1 FSETP.GT.FTZ.AND P5, PT, R0, c[0x0][0x174], PT ;  /* 0x00005d0000009a0b */ /* 0x000fe20003fb4000 */
[----:B------:R-:W-:Y:S01]  /*4650*/  @!P3 FMUL.FTZ R2, R25, 0.16666667163372039795 ;  /* 0x3e2aaaab1902b820 */ /* 0x000fe20000410000 */
[----:B------:R-:W-:Y:S02]  /*4660*/  @!P0 FSEL R22, R22, c[0x0][0x174], !P4 ;  /* 0x00005d0016168a08 */ /* 0x000fe40006000000 */
[----:B------:R-:W-:-:S02]  /*4670*/  @!P2 FSEL R23, R23, c[0x0][0x174], !P6 ;  /* 0x00005d001717aa08 */ /* 0x000fc40007000000 */
[----:B------:R-:W-:Y:S01]  /*4680*/  @!P1 FSEL R0, R0, c[0x0][0x174], !P5 ;  /* 0x00005d0000009a08 */ /* 0x000fe20006800000 */
[----:B------:R-:W-:Y:S02]  /*4690*/  @!P0 FMUL.FTZ R22, R22, 0.16666667163372039795 ;  /* 0x3e2aaaab16168820 */ /* 0x000fe40000410000 */
[----:B------:R-:W-:Y:S02]  /*46a0*/  @!P2 FMUL.FTZ R23, R23, 0.16666667163372039795 ;  /* 0x3e2aaaab1717a820 */ /* 0x000fe40000410000 */
[----:B------:R-:W-:Y:S01]  /*46b0*/  @!P1 FMUL.FTZ R25, R0, 0.16666667163372039795 ;  /* 0x3e2aaaab00199820 */ /* 0x000fe20000410000 */
[----:B------:R-:W-:Y:S02]  /*46c0*/  @!P0 F2FP.BF16.PACK_AB R4, RZ, R22 ;  /* 0x00000016ff04823e */ /* 0x000fe400000010ff */
[----:B------:R-:W-:Y:S02]  /*46d0*/  @!P3 F2FP.BF16.PACK_AB R22, RZ, R2 ;  /* 0x00000002ff16b23e */ /* 0x000fe400000010ff */
[----:B------:R-:W-:-:S02]  /*46e0*/  @!P2 F2FP.BF16.PACK_AB R23, RZ, R23 ;  /* 0x00000017ff17a23e */ /* 0x000fc400000010ff */
[----:B------:R-:W-:Y:S01]  /*46f0*/  @!P1 F2FP.BF16.PACK_AB R25, RZ, R25 ;  /* 0x00000019ff19923e */ /* 0x000fe200000010ff */
        /* <DEDUP_REMOVED lines=21> */
.L_x_3619:
[----:B------:R-:W-:Y:S01]  /*4850*/  PRMT R5, RZ, 0x5410, R4 ;  /* 0x00005410ff057816 */ /* 0x000fe20000000004 */
[----:B------:R-:W-:-:S05]  /*4860*/  IMAD.MOV.U32 R19, RZ, RZ, R24 ;  /* 0x000000ffff137224 */ /* 0x000fca00078e0018 */
[----:B------:R-:W0:Y:S02]  /*4870*/  F2I.S64.TRUNC R4, R5 ;  /* 0x0000000500047311 */ /* 0x000e24000020d900 */
[----:B0-----:R0:W-:Y:S01]  /*4880*/  STG.E.U8 [R2.64], R4 ;  /* 0x0000000402007986 */ /* 0x0011e2000c101124 */
[----:B------:R-:W-:Y:S05]  /*4890*/  BRA `(.L_x_3615) ;  /* 0x00000f8000007947 */ /* 0x000fea0003800000 */
.L_x_3618:
        /* <DEDUP_REMOVED lines=11> */
.L_x_3622:
[----:B------:R-:W-:Y:S01]  /*4950*/  PRMT R4, RZ, 0x5410, R4 ;  /* 0x00005410ff047816 */ /* 0x000fe20000000004 */
[----:B------:R-:W-:-:S03]  /*4960*/  IMAD.MOV.U32 R19, RZ, RZ, R24 ;  /* 0x000000ffff137224 */ /* 0x000fc600078e0018 */
[----:B------:R-:W0:Y:S02]  /*4970*/  F2I.FTZ.TRUNC.NTZ R5, R4 ;  /* 0x0000000400057305 */ /* 0x000e24000021f100 */
[----:B0-----:R0:W-:Y:S01]  /*4980*/  STG.E [R2.64], R5 ;  /* 0x0000000502007986 */ /* 0x0011e2000c101924 */
[----:B------:R-:W-:Y:S05]  /*4990*/  BRA `(.L_x_3615) ;  /* 0x00000e8000007947 */ /* 0x000fea0003800000 */
.L_x_3621:
[----:B------:R-:W-:Y:S01]  /*49a0*/  PRMT R4, RZ, 0x5410, R4 ;  /* 0x00005410ff047816 */ /* 0x000fe20000000004 */
[----:B------:R-:W-:-:S03]  /*49b0*/  IMAD.MOV.U32 R19, RZ, RZ, R24 ;  /* 0x000000ffff137224 */ /* 0x000fc600078e0018 */
[----:B------:R-:W0:Y:S02]  /*49c0*/  F2I.FTZ.TRUNC.NTZ R5, R4 ;  /* 0x0000000400057305 */ /* 0x000e24000021f100 */
[----:B0-----:R0:W-:Y:S01]  /*49d0*/  STG.E.U16 [R2.64], R5 ;  /* 0x0000000502007986 */ /* 0x0011e2000c101524 */
[----:B------:R-:W-:Y:S05]  /*49e0*/  BRA `(.L_x_3615) ;  /* 0x00000e3000007947 */ /* 0x000fea0003800000 */
.L_x_3617:
        /* <DEDUP_REMOVED lines=10> */
.L_x_3624:
[----:B------:R-:W-:Y:S01]  /*4a90*/  PRMT R0, RZ, 0x5410, R4 ;  /* 0x00005410ff007816 */ /* 0x000fe20000000004 */
[----:B------:R-:W-:-:S03]  /*4aa0*/  IMAD.MOV.U32 R19, RZ, RZ, R24 ;  /* 0x000000ffff137224 */ /* 0x000fc600078e0018 */
[----:B------:R-:W-:-:S05]  /*4ab0*/  F2FP.PACK_AB R0, RZ, R0 ;  /* 0x00000000ff00723e */ /* 0x000fca00000000ff */
[----:B------:R0:W-:Y:S01]  /*4ac0*/  STG.E.U16 [R2.64], R0 ;  /* 0x0000000002007986 */ /* 0x0001e2000c101524 */
[----:B------:R-:W-:Y:S05]  /*4ad0*/  BRA `(.L_x_3615) ;  /* 0x00000d4000007947 */ /* 0x000fea0003800000 */
.L_x_3623:
        /* <DEDUP_REMOVED lines=11> */
.L_x_3626:
[----:B------:R-:W-:Y:S01]  /*4b90*/  PRMT R4, RZ, 0x5410, R4 ;  /* 0x00005410ff047816 */ /* 0x000fe20000000004 */
[----:B------:R-:W-:-:S03]  /*4ba0*/  IMAD.MOV.U32 R19, RZ, RZ, R24 ;  /* 0x000000ffff137224 */ /* 0x000fc600078e0018 */
[----:B------:R-:W-:-:S04]  /*4bb0*/  F2FP.PACK_AB R5, RZ, R4 ;  /* 0x00000004ff05723e */ /* 0x000fc800000000ff */
[----:B------:R-:W-:-:S05]  /*4bc0*/  PRMT R5, R5, 0x5410, RZ ;  /* 0x0000541005057816 */ /* 0x000fca00000000ff */
[----:B------:R0:W-:Y:S01]  /*4bd0*/  STG.E [R2.64], R5 ;  /* 0x0000000502007986 */ /* 0x0001e2000c101924 */
[----:B------:R-:W-:Y:S05]  /*4be0*/  BRA `(.L_x_3615) ;  /* 0x00000c3000007947 */ /* 0x000fea0003800000 */
.L_x_3625:
[----:B------:R-:W-:Y:S01]  /*4bf0*/  PRMT R4, RZ, 0x5410, R4 ;  /* 0x00005410ff047816 */ /* 0x000fe20000000004 */
[----:B------:R-:W-:-:S04]  /*4c00*/  IMAD.MOV.U32 R19, RZ, RZ, R24 ;  /* 0x000000ffff137224 */ /* 0x000fc800078e0018 */
[----:B------:R-:W-:-:S06]  /*4c10*/  FMUL.FTZ R4, R4, 1 ;  /* 0x3f80000004047820 */ /* 0x000fcc0000410000 */
[----:B------:R-:W0:Y:S02]  /*4c20*/  F2F.F64.F32 R4, R4 ;  /* 0x0000000400047310 */ /* 0x000e240000201800 */
[----:B0-----:R0:W-:Y:S01]  /*4c30*/  STG.E.64 [R2.64], R4 ;  /* 0x0000000402007986 */ /* 0x0011e2000c101b24 */
[----:B------:R-:W-:Y:S05]  /*4c40*/  BRA `(.L_x_3615) ;  /* 0x00000bd000007947 */ /* 0x000fea0003800000 */
.L_x_3616:
        /* <DEDUP_REMOVED lines=14> */
.L_x_3629:
[----:B------:R-:W-:Y:S01]  /*4d30*/  PRMT R4, RZ, 0x5410, R4 ;  /* 0x00005410ff047816 */ /* 0x000fe20000000004 */
[----:B------:R-:W-:Y:S01]  /*4d40*/  CS2R R6, SRZ ;  /* 0x0000000000067805 */ /* 0x000fe2000001ff00 */
[----:B------:R-:W-:-:S03]  /*4d50*/  IMAD.MOV.U32 R19, RZ, RZ, R24 ;  /* 0x000000ffff137224 */ /* 0x000fc600078e0018 */
[----:B------:R-:W-:-:S06]  /*4d60*/  FMUL.FTZ R4, R4, 1 ;  /* 0x3f80000004047820 */ /* 0x000fcc0000410000 */
[----:B------:R-:W0:Y:S02]  /*4d70*/  F2F.F64.F32 R4, R4 ;  /* 0x0000000400047310 */ /* 0x000e240000201800 */
[----:B0-----:R0:W-:Y:S01]  /*4d80*/  STG.E.128 [R2.64], R4 ;  /* 0x0000000402007986 */ /* 0x0011e2000c101d24 */
[----:B------:R-:W-:Y:S05]  /*4d90*/  BRA `(.L_x_3615) ;  /* 0x00000a8000007947 */ /* 0x000fea0003800000 */
.L_x_3628:
        /* <DEDUP_REMOVED lines=21> */
.L_x_3633:
[----:B------:R-:W-:Y:S05]  /*4ef0*/  BSYNC B0 ;  /* 0x0000000000007941 */ /* 0x000fea0003800000 */
.L_x_3632:
[----:B------:R-:W-:Y:S01]  /*4f00*/  LOP3.LUT R5, R0, R5, RZ, 0xfc, !PT ;  /* 0x0000000500057212 */ /* 0x000fe200078efcff */
[----:B------:R-:W-:-:S04]  /*4f10*/  IMAD.MOV.U32 R19, RZ, RZ, R24 ;  /* 0x000000ffff137224 */ /* 0x000fc800078e0018 */
[----:B------:R0:W-:Y:S01]  /*4f20*/  STG.E.U8 [R2.64], R5 ;  /* 0x0000000502007986 */ /* 0x0001e2000c101124 */
[----:B------:R-:W-:Y:S05]  /*4f30*/  BRA `(.L_x_3615) ;  /* 0x000008e000007947 */ /* 0x000fea0003800000 */
.L_x_3631:
        /* <DEDUP_REMOVED lines=13> */
.L_x_3635:
[----:B------:R-:W-:Y:S01]  /*5010*/  IMAD.MOV.U32 R0, RZ, RZ, 0x7f ;  /* 0x0000007fff007424 */ /* 0x000fe200078e00ff */
[----:B------:R-:W-:-:S04]  /*5020*/  ISETP.GT.U32.AND P0, PT, R4, 0x7f800000, PT ;  /* 0x7f8000000400780c */ /* 0x000fc80003f04070 */
[----:B------:R-:W-:-:S04]  /*5030*/  SEL R0, R0, 0x7c, P0 ;  /* 0x0000007c00007807 */ /* 0x000fc80000000000 */
.L_x_3636:
[----:B------:R-:W-:Y:S05]  /*5040*/  BSYNC B0 ;  /* 0x0000000000007941 */ /* 0x000fea0003800000 */
.L_x_3634:
[----:B------:R-:W-:Y:S01]  /*5050*/  LOP3.LUT R4, R5, 0x80000000, RZ, 0xc0, !PT ;  /* 0x8000000005047812 */ /* 0x000fe200078ec0ff */
[----:B------:R-:W-:-:S03]  /*5060*/  IMAD.MOV.U32 R19, RZ, RZ, R24 ;  /* 0x000000ffff137224 */ /* 0x000fc600078e0018 */
[----:B------:R-:W-:-:S04]  /*5070*/  SHF.R.U32.HI R5, RZ, 0x18, R4 ;  /* 0x00000018ff057819 */ /* 0x000fc80000011604 */
[----:B------:R-:W-:-:S05]  /*5080*/  LOP3.LUT R5, R0, R5, RZ, 0xfc, !PT ;  /* 0x0000000500057212 */ /* 0x000fca00078efcff */
[----:B------:R0:W-:Y:S01]  /*5090*/  STG.E.U8 [R2.64], R5 ;  /* 0x0000000502007986 */ /* 0x0001e2000c101124 */
[----:B------:R-:W-:Y:S05]  /*50a0*/  BRA `(.L_x_3615) ;  /* 0x0000077000007947 */ /* 0x000fea0003800000 */
.L_x_3630:
[----:B------:R0:W-:Y:S01]  /*50b0*/  STG.E.U16 [R2.64], R4 ;  /* 0x0000000402007986 */ /* 0x0001e2000c101524 */
[----:B------:R-:W-:Y:S01]  /*50c0*/  IMAD.MOV.U32 R19, RZ, RZ, R24 ;  /* 0x000000ffff137224 */ /* 0x000fe200078e0018 */
[----:B------:R-:W-:Y:S05]  /*50d0*/  BRA `(.L_x_3615) ;  /* 0x0000074000007947 */ /* 0x000fea0003800000 */
.L_x_3627:
        /* <DEDUP_REMOVED lines=13> */
.L_x_3639:
        /* <DEDUP_REMOVED lines=17> */
.L_x_3642:
[----:B------:R-:W-:-:S04]  /*52c0*/  LOP3.LUT R0, R7, 0x80000000, RZ, 0xc0, !PT ;  /* 0x8000000007007812 */ /* 0x000fc800078ec0ff */
[----:B------:R-:W-:-:S04]  /*52d0*/  SHF.R.U32.HI R5, RZ, 0x18, R0 ;  /* 0x00000018ff057819 */ /* 0x000fc80000011600 */
[----:B------:R-:W-:-:S04]  /*52e0*/  LOP3.LUT R4, R4, R5, RZ, 0xfc, !PT ;  /* 0x0000000504047212 */ /* 0x000fc800078efcff */
[----:B------:R-:W-:Y:S02]  /*52f0*/  PRMT R0, R4, 0x7610, R0 ;  /* 0x0000761004007816 */ /* 0x000fe40000000000 */
.L_x_3641:
[----:B------:R-:W-:Y:S05]  /*5300*/  BSYNC B0 ;  /* 0x0000000000007941 */ /* 0x000fea0003800000 */
.L_x_3640:
[----:B------:R0:W-:Y:S01]  /*5310*/  STG.E.U8 [R2.64], R0 ;  /* 0x0000000002007986 */ /* 0x0001e2000c101124 */
[----:B------:R-:W-:Y:S01]  /*5320*/  IMAD.MOV.U32 R19, RZ, RZ, R24 ;  /* 0x000000ffff137224 */ /* 0x000fe200078e0018 */
[----:B------:R-:W-:Y:S05]  /*5330*/  BRA `(.L_x_3615) ;  /* 0x000004e000007947 */ /* 0x000fea0003800000 */
.L_x_3638:
        /* <DEDUP_REMOVED lines=17> */
.L_x_3645:
[----:B------:R-:W-:-:S04]  /*5450*/  LOP3.LUT R0, R7, 0x80000000, RZ, 0xc0, !PT ;  /* 0x8000000007007812 */ /* 0x000fc800078ec0ff */
[----:B------:R-:W-:-:S04]  /*5460*/  SHF.R.U32.HI R5, RZ, 0x18, R0 ;  /* 0x00000018ff057819 */ /* 0x000fc80000011600 */
[----:B------:R-:W-:-:S04]  /*5470*/  LOP3.LUT R4, R4, R5, RZ, 0xfc, !PT ;  /* 0x0000000504047212 */ /* 0x000fc800078efcff */
[----:B------:R-:W-:Y:S02]  /*5480*/  PRMT R0, R4, 0x7610, R0 ;  /* 0x0000761004007816 */ /* 0x000fe40000000000 */
.L_x_3644:
[----:B------:R-:W-:Y:S05]  /*5490*/  BSYNC B0 ;  /* 0x0000000000007941 */ /* 0x000fea0003800000 */
.L_x_3643:
[----:B------:R0:W-:Y:S01]  /*54a0*/  STG.E.U8 [R2.64], R0 ;  /* 0x0000000002007986 */ /* 0x0001e2000c101124 */
[----:B------:R-:W-:Y:S01]  /*54b0*/  IMAD.MOV.U32 R19, RZ, RZ, R24 ;  /* 0x000000ffff137224 */ /* 0x000fe200078e0018 */
[----:B------:R-:W-:Y:S05]  /*54c0*/  BRA `(.L_x_3615) ;  /* 0x0000035000007947 */ /* 0x000fea0003800000 */
.L_x_3637:
        /* <DEDUP_REMOVED lines=23> */
.L_x_3620:
        /* <DEDUP_REMOVED lines=21> */
.L_x_3647:
[----:B------:R-:W-:Y:S01]  /*5790*/  PRMT R4, RZ, 0x5410, R4 ;  /* 0x00005410ff047816 */ /* 0x000fe20000000004 */
[----:B------:R-:W-:-:S05]  /*57a0*/  IMAD.MOV.U32 R19, RZ, RZ, R24 ;  /* 0x000000ffff137224 */ /* 0x000fca00078e0018 */
[----:B------:R-:W0:Y:S02]  /*57b0*/  F2I.U64.TRUNC R4, R4 ;  /* 0x0000000400047311 */ /* 0x000e24000020d800 */
[----:B0-----:R0:W-:Y:S01]  /*57c0*/  STG.E.64 [R2.64], R4 ;  /* 0x0000000402007986 */ /* 0x0011e2000c101b24 */
[----:B------:R-:W-:Y:S05]  /*57d0*/  BRA `(.L_x_3615) ;  /* 0x0000004000007947 */ /* 0x000fea0003800000 */
.L_x_3646:
[----:B------:R-:W-:Y:S01]  /*57e0*/  PRMT R4, RZ, 0x5410, R4 ;  /* 0x00005410ff047816 */ /* 0x000fe20000000004 */
[----:B------:R-:W-:-:S03]  /*57f0*/  IMAD.MOV.U32 R19, RZ, RZ, R24 ;  /* 0x000000ffff137224 */ /* 0x000fc600078e0018 */
[----:B------:R-:W0:Y:S02]  /*5800*/  F2I.FTZ.U32.TRUNC.NTZ R5, R4 ;  /* 0x0000000400057305 */ /* 0x000e24000021f000 */
[----:B0-----:R0:W-:Y:S02]  /*5810*/  STG.E [R2.64], R5 ;  /* 0x0000000502007986 */ /* 0x0011e4000c101924 */
.L_x_3615:
[----:B0-----:R-:W-:Y:S05]  /*5820*/  BSYNC B6 ;  /* 0x0000000000067941 */ /* 0x001fea0003800000 */
.L_x_3614:
        /* <DEDUP_REMOVED lines=23> */
.L_x_3653:
[----:B------:R-:W-:-:S06]  /*59a0*/  PRMT R5, RZ, 0x5410, R25 ;  /* 0x00005410ff057816 */ /* 0x000fcc0000000019 */
[----:B------:R-:W0:Y:S02]  /*59b0*/  F2I.S64.TRUNC R4, R5 ;  /* 0x0000000500047311 */ /* 0x000e24000020d900 */
[----:B0-----:R0:W-:Y:S01]  /*59c0*/  STG.E.U8 [R2.64], R4 ;  /* 0x0000000402007986 */ /* 0x0011e2000c101124 */
[----:B------:R-:W-:Y:S05]  /*59d0*/  BRA `(.L_x_3655) ;  /* 0x00000e4000007947 */ /* 0x000fea0003800000 */
.L_x_3652:
        /* <DEDUP_REMOVED lines=10> */
.L_x_3657:
[----:B------:R-:W-:-:S06]  /*5a80*/  PRMT R25, RZ, 0x5410, R25 ;  /* 0x00005410ff197816 */ /* 0x000fcc0000000019 */
[----:B------:R-:W0:Y:S02]  /*5a90*/  F2I.FTZ.TRUNC.NTZ R25, R25 ;  /* 0x0000001900197305 */ /* 0x000e24000021f100 */
[----:B0-----:R0:W-:Y:S01]  /*5aa0*/  STG.E [R2.64], R25 ;  /* 0x0000001902007986 */ /* 0x0011e2000c101924 */
[----:B------:R-:W-:Y:S05]  /*5ab0*/  BRA `(.L_x_3655) ;  /* 0x00000d6000007947 */ /* 0x000fea0003800000 */
.L_x_3656:
[----:B------:R-:W-:-:S06]  /*5ac0*/  PRMT R25, RZ, 0x5410, R25 ;  /* 0x00005410ff197816 */ /* 0x000fcc0000000019 */
[----:B------:R-:W0:Y:S02]  /*5ad0*/  F2I.FTZ.TRUNC.NTZ R25, R25 ;  /* 0x0000001900197305 */ /* 0x000e24000021f100 */
[----:B0-----:R0:W-:Y:S01]  /*5ae0*/  STG.E.U16 [R2.64], R25 ;  /* 0x0000001902007986 */ /* 0x0011e2000c101524 */
[----:B------:R-:W-:Y:S05]  /*5af0*/  BRA `(.L_x_3655) ;  /* 0x00000d2000007947 */ /* 0x000fea0003800000 */
.L_x_3651:
        /* <DEDUP_REMOVED lines=9> */
.L_x_3659:
[----:B------:R-:W-:-:S04]  /*5b90*/  PRMT R0, RZ, 0x5410, R25 ;  /* 0x00005410ff007816 */ /* 0x000fc80000000019 */
[----:B------:R-:W-:-:S05]  /*5ba0*/  F2FP.PACK_AB R0, RZ, R0 ;  /* 0x00000000ff00723e */ /* 0x000fca00000000ff */
[----:B------:R0:W-:Y:S01]  /*5bb0*/  STG.E.U16 [R2.64], R0 ;  /* 0x0000000002007986 */ /* 0x0001e2000c101524 */
[----:B------:R-:W-:Y:S05]  /*5bc0*/  BRA `(.L_x_3655) ;  /* 0x00000c5000007947 */ /* 0x000fea0003800000 */
.L_x_3658:
        /* <DEDUP_REMOVED lines=10> */
.L_x_3661:
[----:B------:R-:W-:-:S04]  /*5c70*/  PRMT R25, RZ, 0x5410, R25 ;  /* 0x00005410ff197816 */ /* 0x000fc80000000019 */
[----:B------:R-:W-:-:S04]  /*5c80*/  F2FP.PACK_AB R5, RZ, R25 ;  /* 0x00000019ff05723e */ /* 0x000fc800000000ff */
[----:B------:R-:W-:-:S05]  /*5c90*/  PRMT R5, R5, 0x5410, RZ ;  /* 0x0000541005057816 */ /* 0x000fca00000000ff */
[----:B------:R0:W-:Y:S01]  /*5ca0*/  STG.E [R2.64], R5 ;  /* 0x0000000502007986 */ /* 0x0001e2000c101924 */
[----:B------:R-:W-:Y:S05]  /*5cb0*/  BRA `(.L_x_3655) ;  /* 0x00000b6000007947 */ /* 0x000fea0003800000 */
.L_x_3660:
[----:B------:R-:W-:-:S05]  /*5cc0*/  PRMT R4, RZ, 0x5410, R25 ;  /* 0x00005410ff047816 */ /* 0x000fca0000000019 */
[----:B------:R-:W-:-:S06]  /*5cd0*/  FMUL.FTZ R4, R4, 1 ;  /* 0x3f80000004047820 */ /* 0x000fcc0000410000 */
[----:B------:R-:W0:Y:S02]  /*5ce0*/  F2F.F64.F32 R4, R4 ;  /* 0x0000000400047310 */ /* 0x000e240000201800 */
[----:B0-----:R0:W-:Y:S01]  /*5cf0*/  STG.E.64 [R2.64], R4 ;  /* 0x0000000402007986 */ /* 0x0011e2000c101b24 */
[----:B------:R-:W-:Y:S05]  /*5d00*/  BRA `(.L_x_3655) ;  /* 0x00000b1000007947 */ /* 0x000fea0003800000 */
.L_x_3650:
        /* <DEDUP_REMOVED lines=13> */
.L_x_3664:
[----:B------:R-:W-:Y:S01]  /*5de0*/  PRMT R25, RZ, 0x5410, R25 ;  /* 0x00005410ff197816 */ /* 0x000fe20000000019 */
[----:B------:R-:W-:-:S04]  /*5df0*/  CS2R R6, SRZ ;  /* 0x0000000000067805 */ /* 0x000fc8000001ff00 */
[----:B------:R-:W-:-:S06]  /*5e00*/  FMUL.FTZ R4, R25, 1 ;  /* 0x3f80000019047820 */ /* 0x000fcc0000410000 */
[----:B------:R-:W0:Y:S02]  /*5e10*/  F2F.F64.F32 R4, R4 ;  /* 0x0000000400047310 */ /* 0x000e240000201800 */
[----:B0-----:R0:W-:Y:S01]  /*5e20*/  STG.E.128 [R2.64], R4 ;  /* 0x0000000402007986 */ /* 0x0011e2000c101d24 */
[----:B------:R-:W-:Y:S05]  /*5e30*/  BRA `(.L_x_3655) ;  /* 0x000009e000007947 */ /* 0x000fea0003800000 */
.L_x_3663:
        /* <DEDUP_REMOVED lines=21> */
.L_x_3668:
[----:B------:R-:W-:Y:S05]  /*5f90*/  BSYNC B0 ;  /* 0x0000000000007941 */ /* 0x000fea0003800000 */
.L_x_3667:
[----:B------:R-:W-:-:S05]  /*5fa0*/  LOP3.LUT R5, R0, R5, RZ, 0xfc, !PT ;  /* 0x0000000500057212 */ /* 0x000fca00078efcff */
[----:B------:R0:W-:Y:S01]  /*5fb0*/  STG.E.U8 [R2.64], R5 ;  /* 0x0000000502007986 */ /* 0x0001e2000c101124 */
[----:B------:R-:W-:Y:S05]  /*5fc0*/  BRA `(.L_x_3655) ;  /* 0x0000085000007947 */ /* 0x000fea0003800000 */
.L_x_3666:
        /* <DEDUP_REMOVED lines=13> */
.L_x_3670:
[----:B------:R-:W-:Y:S01]  /*60a0*/  IMAD.MOV.U32 R0, RZ, RZ, 0x7f ;  /* 0x0000007fff007424 */ /* 0x000fe200078e00ff */
[----:B------:R-:W-:-:S04]  /*60b0*/  ISETP.GT.U32.AND P0, PT, R4, 0x7f800000, PT ;  /* 0x7f8000000400780c */ /* 0x000fc80003f04070 */
[----:B------:R-:W-:-:S04]  /*60c0*/  SEL R0, R0, 0x7c, P0 ;  /* 0x0000007c00007807 */ /* 0x000fc80000000000 */
.L_x_3671:
[----:B------:R-:W-:Y:S05]  /*60d0*/  BSYNC B0 ;  /* 0x0000000000007941 */ /* 0x000fea0003800000 */
.L_x_3669:
[----:B------:R-:W-:-:S04]  /*60e0*/  LOP3.LUT R4, R25, 0x80000000, RZ, 0xc0, !PT ;  /* 0x8000000019047812 */ /* 0x000fc800078ec0ff */
[----:B------:R-:W-:-:S04]  /*60f0*/  SHF.R.U32.HI R5, RZ, 0x18, R4 ;  /* 0x00000018ff057819 */ /* 0x000fc80000011604 */
[----:B------:R-:W-:-:S05]  /*6100*/  LOP3.LUT R5, R0, R5, RZ, 0xfc, !PT ;  /* 0x0000000500057212 */ /* 0x000fca00078efcff */
[----:B------:R0:W-:Y:S01]  /*6110*/  STG.E.U8 [R2.64], R5 ;  /* 0x0000000502007986 */ /* 0x0001e2000c101124 */
[----:B------:R-:W-:Y:S05]  /*6120*/  BRA `(.L_x_3655) ;  /* 0x000006f000007947 */ /* 0x000fea0003800000 */
.L_x_3665:
[----:B------:R0:W-:Y:S01]  /*6130*/  STG.E.U16 [R2.64], R25 ;  /* 0x0000001902007986 */ /* 0x0001e2000c101524 */
[----:B------:R-:W-:Y:S05]  /*6140*/  BRA `(.L_x_3655) ;  /* 0x000006d000007947 */ /* 0x000fea0003800000 */
.L_x_3662:
        /* <DEDUP_REMOVED lines=12> */
.L_x_3674:
        /* <DEDUP_REMOVED lines=17> */
.L_x_3677:
[----:B------:R-:W-:-:S04]  /*6320*/  LOP3.LUT R0, R25, 0x80000000, RZ, 0xc0, !PT ;  /* 0x8000000019007812 */ /* 0x000fc800078ec0ff */
[----:B------:R-:W-:-:S04]  /*6330*/  SHF.R.U32.HI R5, RZ, 0x18, R0 ;  /* 0x00000018ff057819 */ /* 0x000fc80000011600 */
[----:B------:R-:W-:-:S04]  /*6340*/  LOP3.LUT R4, R4, R5, RZ, 0xfc, !PT ;  /* 0x0000000504047212 */ /* 0x000fc800078efcff */
[----:B------:R-:W-:Y:S02]  /*6350*/  PRMT R0, R4, 0x7610, R0 ;  /* 0x0000761004007816 */ /* 0x000fe40000000000 */
.L_x_3676:
[----:B------:R-:W-:Y:S05]  /*6360*/  BSYNC B0 ;  /* 0x0000000000007941 */ /* 0x000fea0003800000 */
.L_x_3675:
[----:B------:R0:W-:Y:S01]  /*6370*/  STG.E.U8 [R2.64], R0 ;  /* 0x0000000002007986 */ /* 0x0001e2000c101124 */
[----:B------:R-:W-:Y:S05]  /*6380*/  BRA `(.L_x_3655) ;  /* 0x0000049000007947 */ /* 0x000fea0003800000 */
.L_x_3673:
        /* <DEDUP_REMOVED lines=17> */
.L_x_3680:
[----:B------:R-:W-:-:S04]  /*64a0*/  LOP3.LUT R0, R25, 0x80000000, RZ, 0xc0, !PT ;  /* 0x8000000019007812 */ /* 0x000fc800078ec0ff */
[----:B------:R-:W-:-:S04]  /*64b0*/  SHF.R.U32.HI R5, RZ, 0x18, R0 ;  /* 0x00000018ff057819 */ /* 0x000fc80000011600 */
[----:B------:R-:W-:-:S04]  /*64c0*/  LOP3.LUT R4, R4, R5, RZ, 0xfc, !PT ;  /* 0x0000000504047212 */ /* 0x000fc800078efcff */
[----:B------:R-:W-:Y:S02]  /*64d0*/  PRMT R0, R4, 0x7610, R0 ;  /* 0x0000761004007816 */ /* 0x000fe40000000000 */
.L_x_3679:
[----:B------:R-:W-:Y:S05]  /*64e0*/  BSYNC B0 ;  /* 0x0000000000007941 */ /* 0x000fea0003800000 */
.L_x_3678:
[----:B------:R0:W-:Y:S01]  /*64f0*/  STG.E.U8 [R2.64], R0 ;  /* 0x0000000002007986 */ /* 0x0001e2000c101124 */
[----:B------:R-:W-:Y:S05]  /*6500*/  BRA `(.L_x_3655) ;  /* 0x0000031000007947 */ /* 0x000fea0003800000 */
.L_x_3672:
        /* <DEDUP_REMOVED lines=22> */
.L_x_3654:
        /* <DEDUP_REMOVED lines=20> */
.L_x_3682:
[----:B------:R-:W-:-:S06]  /*67b0*/  PRMT R4, RZ, 0x5410, R25 ;  /* 0x00005410ff047816 */ /* 0x000fcc0000000019 */
[----:B------:R-:W0:Y:S02]  /*67c0*/  F2I.U64.TRUNC R4, R4 ;  /* 0x0000000400047311 */ /* 0x000e24000020d800 */
[----:B0-----:R0:W-:Y:S01]  /*67d0*/  STG.E.64 [R2.64], R4 ;  /* 0x0000000402007986 */ /* 0x0011e2000c101b24 */
[----:B------:R-:W-:Y:S05]  /*67e0*/  BRA `(.L_x_3655) ;  /* 0x0000003000007947 */ /* 0x000fea0003800000 */
.L_x_3681:
[----:B------:R-:W-:-:S06]  /*67f0*/  PRMT R25, RZ, 0x5410, R25 ;  /* 0x00005410ff197816 */ /* 0x000fcc0000000019 */
[----:B------:R-:W0:Y:S02]  /*6800*/  F2I.FTZ.U32.TRUNC.NTZ R25, R25 ;  /* 0x0000001900197305 */ /* 0x000e24000021f000 */
[----:B0-----:R0:W-:Y:S02]  /*6810*/  STG.E [R2.64], R25 ;  /* 0x0000001902007986 */ /* 0x0011e4000c101924 */
.L_x_3655:
        /* <DEDUP_REMOVED lines=23> */
.L_x_3686:
[----:B------:R-:W-:-:S06]  /*6990*/  PRMT R5, RZ, 0x5410, R22 ;  /* 0x00005410ff057816 */ /* 0x000fcc0000000016 */
[----:B------:R-:W0:Y:S02]  /*69a0*/  F2I.S64.TRUNC R4, R5 ;  /* 0x0000000500047311 */ /* 0x000e24000020d900 */
[----:B0-----:R0:W-:Y:S01]  /*69b0*/  STG.E.U8 [R2.64], R4 ;  /* 0x0000000402007986 */ /* 0x0011e2000c101124 */
[----:B------:R-:W-:Y:S05]  /*69c0*/  BRA `(.L_x_3688) ;  /* 0x00000e4000007947 */ /* 0x000fea0003800000 */
.L_x_3685:
        /* <DEDUP_REMOVED lines=10> */
.L_x_3690:
[----:B------:R-:W-:-:S04]  /*6a70*/  PRMT R22, RZ, 0x5410, R22 ;  /* 0x00005410ff167816 */ /* 0x000fc80000000016 */
[----:B------:R-:W0:Y:S02]  /*6a80*/  F2I.FTZ.TRUNC.NTZ R5, R22 ;  /* 0x0000001600057305 */ /* 0x000e24000021f100 */
[----:B0-----:R0:W-:Y:S01]  /*6a90*/  STG.E [R2.64], R5 ;  /* 0x0000000502007986 */ /* 0x0011e2000c101924 */
[----:B------:R-:W-:Y:S05]  /*6aa0*/  BRA `(.L_x_3688) ;  /* 0x00000d6000007947 */ /* 0x000fea0003800000 */
.L_x_3689:
[----:B------:R-:W-:-:S04]  /*6ab0*/  PRMT R22, RZ, 0x5410, R22 ;  /* 0x00005410ff167816 */ /* 0x000fc80000000016 */
[----:B------:R-:W0:Y:S02]  /*6ac0*/  F2I.FTZ.TRUNC.NTZ R5, R22 ;  /* 0x0000001600057305 */ /* 0x000e24000021f100 */
[----:B0-----:R0:W-:Y:S01]  /*6ad0*/  STG.E.U16 [R2.64], R5 ;  /* 0x0000000502007986 */ /* 0x0011e2000c101524 */
[----:B------:R-:W-:Y:S05]  /*6ae0*/  BRA `(.L_x_3688) ;  /* 0x00000d2000007947 */ /* 0x000fea0003800000 */
.L_x_3684:
        /* <DEDUP_REMOVED lines=9> */
.L_x_3692:
[----:B------:R-:W-:-:S04]  /*6b80*/  PRMT R0, RZ, 0x5410, R22 ;  /* 0x00005410ff007816 */ /* 0x000fc80000000016 */
[----:B------:R-:W-:-:S05]  /*6b90*/  F2FP.PACK_AB R0, RZ, R0 ;  /* 0x00000000ff00723e */ /* 0x000fca00000000ff */
[----:B------:R0:W-:Y:S01]  /*6ba0*/  STG.E.U16 [R2.64], R0 ;  /* 0x0000000002007986 */ /* 0x0001e2000c101524 */
[----:B------:R-:W-:Y:S05]  /*6bb0*/  BRA `(.L_x_3688) ;  /* 0x00000c5000007947 */ /* 0x000fea0003800000 */
.L_x_3691:
        /* <DEDUP_REMOVED lines=10> */
.L_x_3694:
[----:B------:R-:W-:-:S04]  /*6c60*/  PRMT R22, RZ, 0x5410, R22 ;  /* 0x00005410ff167816 */ /* 0x000fc80000000016 */
[----:B------:R-:W-:-:S04]  /*6c70*/  F2FP.PACK_AB R5, RZ, R22 ;  /* 0x00000016ff05723e */ /* 0x000fc800000000ff */
[----:B------:R-:W-:-:S05]  /*6c80*/  PRMT R5, R5, 0x5410, RZ ;  /* 0x0000541005057816 */ /* 0x000fca00000000ff */
[----:B------:R0:W-:Y:S01]  /*6c90*/  STG.E [R2.64], R5 ;  /* 0x0000000502007986 */ /* 0x0001e2000c101924 */
[----:B------:R-:W-:Y:S05]  /*6ca0*/  BRA `(.L_x_3688) ;  /* 0x00000b6000007947 */ /* 0x000fea0003800000 */
.L_x_3693:
[----:B------:R-:W-:-:S05]  /*6cb0*/  PRMT R4, RZ, 0x5410, R22 ;  /* 0x00005410ff047816 */ /* 0x000fca0000000016 */
[----:B------:R-:W-:-:S06]  /*6cc0*/  FMUL.FTZ R4, R4, 1 ;  /* 0x3f80000004047820 */ /* 0x000fcc0000410000 */
[----:B------:R-:W0:Y:S02]  /*6cd0*/  F2F.F64.F32 R4, R4 ;  /* 0x0000000400047310 */ /* 0x000e240000201800 */
[----:B0-----:R0:W-:Y:S01]  /*6ce0*/  STG.E.64 [R2.64], R4 ;  /* 0x0000000402007986 */ /* 0x0011e2000c101b24 */
[----:B------:R-:W-:Y:S05]  /*6cf0*/  BRA `(.L_x_3688) ;  /* 0x00000b1000007947 */ /* 0x000fea0003800000 */
.L_x_3683:
        /* <DEDUP_REMOVED lines=13> */
.L_x_3697:
[----:B------:R-:W-:Y:S01]  /*6dd0*/  PRMT R22, RZ, 0x5410, R22 ;  /* 0x00005410ff167816 */ /* 0x000fe20000000016 */
[----:B------:R-:W-:-:S04]  /*6de0*/  CS2R R6, SRZ ;  /* 0x0000000000067805 */ /* 0x000fc8000001ff00 */
[----:B------:R-:W-:-:S06]  /*6df0*/  FMUL.FTZ R4, R22, 1 ;  /* 0x3f80000016047820 */ /* 0x000fcc0000410000 */
[----:B------:R-:W0:Y:S02]  /*6e00*/  F2F.F64.F32 R4, R4 ;  /* 0x0000000400047310 */ /* 0x000e240000201800 */
[----:B0-----:R0:W-:Y:S01]  /*6e10*/  STG.E.128 [R2.64], R4 ;  /* 0x0000000402007986 */ /* 0x0011e2000c101d24 */
[----:B------:R-:W-:Y:S05]  /*6e20*/  BRA `(.L_x_3688) ;  /* 0x000009e000007947 */ /* 0x000fea0003800000 */
.L_x_3696:
        /* <DEDUP_REMOVED lines=21> */
.L_x_3701:
[----:B------:R-:W-:Y:S05]  /*6f80*/  BSYNC B0 ;  /* 0x0000000000007941 */ /* 0x000fea0003800000 */
.L_x_3700:
[----:B------:R-:W-:-:S05]  /*6f90*/  LOP3.LUT R5, R0, R5, RZ, 0xfc, !PT ;  /* 0x0000000500057212 */ /* 0x000fca00078efcff */
[----:B------:R0:W-:Y:S01]  /*6fa0*/  STG.E.U8 [R2.64], R5 ;  /* 0x0000000502007986 */ /* 0x0001e2000c101124 */
[----:B------:R-:W-:Y:S05]  /*6fb0*/  BRA `(.L_x_3688) ;  /* 0x0000085000007947 */ /* 0x000fea0003800000 */
.L_x_3699:
        /* <DEDUP_REMOVED lines=13> */
.L_x_3703:
[----:B------:R-:W-:Y:S01]  /*7090*/  IMAD.MOV.U32 R0, RZ, RZ, 0x7f ;  /* 0x0000007fff007424 */ /* 0x000fe200078e00ff */
[----:B------:R-:W-:-:S04]  /*70a0*/  ISETP.GT.U32.AND P0, PT, R4, 0x7f800000, PT ;  /* 0x7f8000000400780c */ /* 0x000fc80003f04070 */
[----:B------:R-:W-:-:S04]  /*70b0*/  SEL R0, R0, 0x7c, P0 ;  /* 0x0000007c00007807 */ /* 0x000fc80000000000 */
.L_x_3704:
[----:B------:R-:W-:Y:S05]  /*70c0*/  BSYNC B0 ;  /* 0x0000000000007941 */ /* 0x000fea0003800000 */
.L_x_3702:
[----:B------:R-:W-:-:S04]  /*70d0*/  LOP3.LUT R4, R5, 0x80000000, RZ, 0xc0, !PT ;  /* 0x8000000005047812 */ /* 0x000fc800078ec0ff */
[----:B------:R-:W-:-:S04]  /*70e0*/  SHF.R.U32.HI R5, RZ, 0x18, R4 ;  /* 0x00000018ff057819 */ /* 0x000fc80000011604 */
[----:B------:R-:W-:-:S05]  /*70f0*/  LOP3.LUT R5, R0, R5, RZ, 0xfc, !PT ;  /* 0x0000000500057212 */ /* 0x000fca00078efcff */
[----:B------:R0:W-:Y:S01]  /*7100*/  STG.E.U8 [R2.64], R5 ;  /* 0x0000000502007986 */ /* 0x0001e2000c101124 */
[----:B------:R-:W-:Y:S05]  /*7110*/  BRA `(.L_x_3688) ;  /* 0x000006f000007947 */ /* 0x000fea0003800000 */
.L_x_3698:
[----:B------:R0:W-:Y:S01]  /*7120*/  STG.E.U16 [R2.64], R22 ;  /* 0x0000001602007986 */ /* 0x0001e2000c101524 */
[----:B------:R-:W-:Y:S05]  /*7130*/  BRA `(.L_x_3688) ;  /* 0x000006d000007947 */ /* 0x000fea0003800000 */
.L_x_3695:
        /* <DEDUP_REMOVED lines=12> */
.L_x_3707:
        /* <DEDUP_REMOVED lines=17> */
.L_x_3710:
[----:B------:R-:W-:-:S04]  /*7310*/  LOP3.LUT R0, R7, 0x80000000, RZ, 0xc0, !PT ;  /* 0x8000000007007812 */ /* 0x000fc800078ec0ff */
[----:B------:R-:W-:-:S04]  /*7320*/  SHF.R.U32.HI R5, RZ, 0x18, R0 ;  /* 0x00000018ff057819 */ /* 0x000fc80000011600 */
[----:B------:R-:W-:-:S04]  /*7330*/  LOP3.LUT R4, R4, R5, RZ, 0xfc, !PT ;  /* 0x0000000504047212 */ /* 0x000fc800078efcff */
[----:B------:R-:W-:Y:S02]  /*7340*/  PRMT R0, R4, 0x7610, R0 ;  /* 0x0000761004007816 */ /* 0x000fe40000000000 */
.L_x_3709:
[----:B------:R-:W-:Y:S05]  /*7350*/  BSYNC B0 ;  /* 0x0000000000007941 */ /* 0x000fea0003800000 */
.L_x_3708:
[----:B------:R0:W-:Y:S01]  /*7360*/  STG.E.U8 [R2.64], R0 ;  /* 0x0000000002007986 */ /* 0x0001e2000c101124 */
[----:B------:R-:W-:Y:S05]  /*7370*/  BRA `(.L_x_3688) ;  /* 0x0000049000007947 */ /* 0x000fea0003800000 */
.L_x_3706:
        /* <DEDUP_REMOVED lines=17> */
.L_x_3713:
[----:B------:R-:W-:-:S04]  /*7490*/  LOP3.LUT R0, R7, 0x80000000, RZ, 0xc0, !PT ;  /* 0x8000000007007812 */ /* 0x000fc800078ec0ff */
[----:B------:R-:W-:-:S04]  /*74a0*/  SHF.R.U32.HI R5, RZ, 0x18, R0 ;  /* 0x00000018ff057819 */ /* 0x000fc80000011600 */
[----:B------:R-:W-:-:S04]  /*74b0*/  LOP3.LUT R4, R4, R5, RZ, 0xfc, !PT ;  /* 0x0000000504047212 */ /* 0x000fc800078efcff */
[----:B------:R-:W-:Y:S02]  /*74c0*/  PRMT R0, R4, 0x7610, R0 ;  /* 0x0000761004007816 */ /* 0x000fe40000000000 */
.L_x_3712:
[----:B------:R-:W-:Y:S05]  /*74d0*/  BSYNC B0 ;  /* 0x0000000000007941 */ /* 0x000fea0003800000 */
.L_x_3711:
[----:B------:R0:W-:Y:S01]  /*74e0*/  STG.E.U8 [R2.64], R0 ;  /* 0x0000000002007986 */ /* 0x0001e2000c101124 */
[----:B------:R-:W-:Y:S05]  /*74f0*/  BRA `(.L_x_3688) ;  /* 0x0000031000007947 */ /* 0x000fea0003800000 */
.L_x_3705:
        /* <DEDUP_REMOVED lines=22> */
.L_x_3687:
        /* <DEDUP_REMOVED lines=20> */
.L_x_3715:
[----:B------:R-:W-:-:S06]  /*77a0*/  PRMT R4, RZ, 0x5410, R22 ;  /* 0x00005410ff047816 */ /* 0x000fcc0000000016 */
[----:B------:R-:W0:Y:S02]  /*77b0*/  F2I.U64.TRUNC R4, R4 ;  /* 0x0000000400047311 */ /* 0x000e24000020d800 */
[----:B0-----:R0:W-:Y:S01]  /*77c0*/  STG.E.64 [R2.64], R4 ;  /* 0x0000000402007986 */ /* 0x0011e2000c101b24 */
[----:B------:R-:W-:Y:S05]  /*77d0*/  BRA `(.L_x_3688) ;  /* 0x0000003000007947 */ /* 0x000fea0003800000 */
.L_x_3714:
[----:B------:R-:W-:-:S04]  /*77e0*/  PRMT R22, RZ, 0x5410, R22 ;  /* 0x00005410ff167816 */ /* 0x000fc80000000016 */
[----:B------:R-:W0:Y:S02]  /*77f0*/  F2I.FTZ.U32.TRUNC.NTZ R5, R22 ;  /* 0x0000001600057305 */ /* 0x000e24000021f000 */
[----:B0-----:R0:W-:Y:S02]  /*7800*/  STG.E [R2.64], R5 ;  /* 0x0000000502007986 */ /* 0x0011e4000c101924 */
.L_x_3688:
[----:B------:R-:W-:Y:S02]  /*7810*/  IADD3 R19, R19, 0x80, RZ ;  /* 0x0000008013137810 */ /* 0x000fe40007ffe0ff */
.L_x_3649:
[----:B------:R-:W-:Y:S05]  /*7820*/  BSYNC B6 ;  /* 0x0000000000067941 */ /* 0x000fea0003800000 */
.L_x_3648:
        /* <DEDUP_REMOVED lines=21> */
.L_x_3719:
[----:B------:R-:W-:-:S06]  /*7980*/  PRMT R5, RZ, 0x5410, R23 ;  /* 0x00005410ff057816 */ /* 0x000fcc0000000017 */
[----:B------:R-:W0:Y:S02]  /*7990*/  F2I.S64.TRUNC R4, R5 ;  /* 0x0000000500047311 */ /* 0x000e24000020d900 */
[----:B0-----:R-:W-:Y:S01]  /*79a0*/  STG.E.U8 [R2.64], R4 ;  /* 0x0000000402007986 */ /* 0x001fe2000c101124 */
[----:B------:R-:W-:Y:S05]  /*79b0*/  EXIT ;  /* 0x000000000000794d */ /* 0x000fea0003800000 */
.L_x_3718:
        /* <DEDUP_REMOVED lines=10> */
.L_x_3722:
[----:B------:R-:W-:-:S06]  /*7a60*/  PRMT R23, RZ, 0x5410, R23 ;  /* 0x00005410ff177816 */ /* 0x000fcc0000000017 */
[----:B------:R-:W0:Y:S02]  /*7a70*/  F2I.FTZ.TRUNC.NTZ R23, R23 ;  /* 0x0000001700177305 */ /* 0x000e24000021f100 */
[----:B0-----:R-:W-:Y:S01]  /*7a80*/  STG.E [R2.64], R23 ;  /* 0x0000001702007986 */ /* 0x001fe2000c101924 */
[----:B------:R-:W-:Y:S05]  /*7a90*/  EXIT ;  /* 0x000000000000794d */ /* 0x000fea0003800000 */
.L_x_3721:
[----:B------:R-:W-:-:S06]  /*7aa0*/  PRMT R23, RZ, 0x5410, R23 ;  /* 0x00005410ff177816 */ /* 0x000fcc0000000017 */
[----:B------:R-:W0:Y:S02]  /*7ab0*/  F2I.FTZ.TRUNC.NTZ R23, R23 ;  /* 0x0000001700177305 */ /* 0x000e24000021f100 */
[----:B0-----:R-:W-:Y:S01]  /*7ac0*/  STG.E.U16 [R2.64], R23 ;  /* 0x0000001702007986 */ /* 0x001fe2000c101524 */
[----:B------:R-:W-:Y:S05]  /*7ad0*/  EXIT ;  /* 0x000000000000794d */ /* 0x000fea0003800000 */
.L_x_3717:
        /* <DEDUP_REMOVED lines=9> */
.L_x_3724:
[----:B------:R-:W-:-:S04]  /*7b70*/  PRMT R0, RZ, 0x5410, R23 ;  /* 0x00005410ff007816 */ /* 0x000fc80000000017 */
[----:B------:R-:W-:-:S05]  /*7b80*/  F2FP.PACK_AB R0, RZ, R0 ;  /* 0x00000000ff00723e */ /* 0x000fca00000000ff */
[----:B------:R-:W-:Y:S01]  /*7b90*/  STG.E.U16 [R2.64], R0 ;  /* 0x0000000002007986 */ /* 0x000fe2000c101524 */
[----:B------:R-:W-:Y:S05]  /*7ba0*/  EXIT ;  /* 0x000000000000794d */ /* 0x000fea0003800000 */
.L_x_3723:
        /* <DEDUP_REMOVED lines=10> */
.L_x_3726:
[----:B------:R-:W-:-:S04]  /*7c50*/  PRMT R23, RZ, 0x5410, R23 ;  /* 0x00005410ff177816 */ /* 0x000fc80000000017 */
[----:B------:R-:W-:-:S04]  /*7c60*/  F2FP.PACK_AB R5, RZ, R23 ;  /* 0x00000017ff05723e */ /* 0x000fc800000000ff */
[----:B------:R-:W-:-:S05]  /*7c70*/  PRMT R5, R5, 0x5410, RZ ;  /* 0x0000541005057816 */ /* 0x000fca00000000ff */
[----:B------:R-:W-:Y:S01]  /*7c80*/  STG.E [R2.64], R5 ;  /* 0x0000000502007986 */ /* 0x000fe2000c101924 */
[----:B------:R-:W-:Y:S05]  /*7c90*/  EXIT ;  /* 0x000000000000794d */ /* 0x000fea0003800000 */
.L_x_3725:
[----:B------:R-:W-:-:S05]  /*7ca0*/  PRMT R4, RZ, 0x5410, R23 ;  /* 0x00005410ff047816 */ /* 0x000fca0000000017 */
[----:B------:R-:W-:-:S06]  /*7cb0*/  FMUL.FTZ R4, R4, 1 ;  /* 0x3f80000004047820 */ /* 0x000fcc0000410000 */
[----:B------:R-:W0:Y:S02]  /*7cc0*/  F2F.F64.F32 R4, R4 ;  /* 0x0000000400047310 */ /* 0x000e240000201800 */
[----:B0-----:R-:W-:Y:S01]  /*7cd0*/  STG.E.64 [R2.64], R4 ;  /* 0x0000000402007986 */ /* 0x001fe2000c101b24 */
[----:B------:R-:W-:Y:S05]  /*7ce0*/  EXIT ;  /* 0x000000000000794d */ /* 0x000fea0003800000 */
.L_x_3716:
        /* <DEDUP_REMOVED lines=13> */
.L_x_3729:
[----:B------:R-:W-:Y:S01]  /*7dc0*/  PRMT R23, RZ, 0x5410, R23 ;  /* 0x00005410ff177816 */ /* 0x000fe20000000017 */
[----:B------:R-:W-:-:S04]  /*7dd0*/  CS2R R6, SRZ ;  /* 0x0000000000067805 */ /* 0x000fc8000001ff00 */
[----:B------:R-:W-:-:S06]  /*7de0*/  FMUL.FTZ R4, R23, 1 ;  /* 0x3f80000017047820 */ /* 0x000fcc0000410000 */
[----:B------:R-:W0:Y:S02]  /*7df0*/  F2F.F64.F32 R4, R4 ;  /* 0x0000000400047310 */ /* 0x000e240000201800 */
[----:B0-----:R-:W-:Y:S01]  /*7e00*/  STG.E.128 [R2.64], R4 ;  /* 0x0000000402007986 */ /* 0x001fe2000c101d24 */
[----:B------:R-:W-:Y:S05]  /*7e10*/  EXIT ;  /* 0x000000000000794d */ /* 0x000fea0003800000 */
.L_x_3728:
        /* <DEDUP_REMOVED lines=21> */
.L_x_3733:
[----:B------:R-:W-:Y:S05]  /*7f70*/  BSYNC B0 ;  /* 0x0000000000007941 */ /* 0x000fea0003800000 */
.L_x_3732:
[----:B------:R-:W-:-:S05]  /*7f80*/  LOP3.LUT R5, R0, R5, RZ, 0xfc, !PT ;  /* 0x0000000500057212 */ /* 0x000fca00078efcff */
[----:B------:R-:W-:Y:S01]  /*7f90*/  STG.E.U8 [R2.64], R5 ;  /* 0x0000000502007986 */ /* 0x000fe2000c101124 */
[----:B------:R-:W-:Y:S05]  /*7fa0*/  EXIT ;  /* 0x000000000000794d */ /* 0x000fea0003800000 */
.L_x_3731:
        /* <DEDUP_REMOVED lines=13> */
.L_x_3735:
[----:B------:R-:W-:Y:S01]  /*8080*/  IMAD.MOV.U32 R0, RZ, RZ, 0x7f ;  /* 0x0000007fff007424 */ /* 0x000fe200078e00ff */
[----:B------:R-:W-:-:S04]  /*8090*/  ISETP.GT.U32.AND P0, PT, R4, 0x7f800000, PT ;  /* 0x7f8000000400780c */ /* 0x000fc80003f04070 */
[----:B------:R-:W-:-:S04]  /*80a0*/  SEL R0, R0, 0x7c, P0 ;  /* 0x0000007c00007807 */ /* 0x000fc80000000000 */
.L_x_3736:
[----:B------:R-:W-:Y:S05]  /*80b0*/  BSYNC B0 ;  /* 0x0000000000007941 */ /* 0x000fea0003800000 */
.L_x_3734:
[----:B------:R-:W-:-:S04]  /*80c0*/  LOP3.LUT R4, R23, 0x80000000, RZ, 0xc0, !PT ;  /* 0x8000000017047812 */ /* 0x000fc800078ec0ff */
[----:B------:R-:W-:-:S04]  /*80d0*/  SHF.R.U32.HI R5, RZ, 0x18, R4 ;  /* 0x00000018ff057819 */ /* 0x000fc80000011604 */
[----:B------:R-:W-:-:S05]  /*80e0*/  LOP3.LUT R5, R0, R5, RZ, 0xfc, !PT ;  /* 0x0000000500057212 */ /* 0x000fca00078efcff */
[----:B------:R-:W-:Y:S01]  /*80f0*/  STG.E.U8 [R2.64], R5 ;  /* 0x0000000502007986 */ /* 0x000fe2000c101124 */
[----:B------:R-:W-:Y:S05]  /*8100*/  EXIT ;  /* 0x000000000000794d */ /* 0x000fea0003800000 */
.L_x_3730:
[----:B------:R-:W-:Y:S01]  /*8110*/  STG.E.U16 [R2.64], R23 ;  /* 0x0000001702007986 */ /* 0x000fe2000c101524 */
[----:B------:R-:W-:Y:S05]  /*8120*/  EXIT ;  /* 0x000000000000794d */ /* 0x000fea0003800000 */
.L_x_3727:
        /* <DEDUP_REMOVED lines=12> */
.L_x_3739:
        /* <DEDUP_REMOVED lines=17> */
.L_x_3742:
[----:B------:R-:W-:-:S04]  /*8300*/  LOP3.LUT R0, R23, 0x80000000, RZ, 0xc0, !PT ;  /* 0x8000000017007812 */ /* 0x000fc800078ec0ff */
[----:B------:R-:W-:-:S04]  /*8310*/  SHF.R.U32.HI R5, RZ, 0x18, R0 ;  /* 0x00000018ff057819 */ /* 0x000fc80000011600 */
[----:B------:R-:W-:-:S04]  /*8320*/  LOP3.LUT R4, R4, R5, RZ, 0xfc, !PT ;  /* 0x0000000504047212 */ /* 0x000fc800078efcff */
[----:B------:R-:W-:Y:S02]  /*8330*/  PRMT R0, R4, 0x7610, R0 ;  /* 0x0000761004007816 */ /* 0x000fe40000000000 */
.L_x_3741:
[----:B------:R-:W-:Y:S05]  /*8340*/  BSYNC B0 ;  /* 0x0000000000007941 */ /* 0x000fea0003800000 */
.L_x_3740:
[----:B------:R-:W-:Y:S01]  /*8350*/  STG.E.U8 [R2.64], R0 ;  /* 0x0000000002007986 */ /* 0x000fe2000c101124 */
[----:B------:R-:W-:Y:S05]  /*8360*/  EXIT ;  /* 0x000000000000794d */ /* 0x000fea0003800000 */
.L_x_3738:
        /* <DEDUP_REMOVED lines=17> */
.L_x_3745:
[----:B------:R-:W-:-:S04]  /*8480*/  LOP3.LUT R0, R23, 0x80000000, RZ, 0xc0, !PT ;  /* 0x8000000017007812 */ /* 0x000fc800078ec0ff */
[----:B------:R-:W-:-:S04]  /*8490*/  SHF.R.U32.HI R5, RZ, 0x18, R0 ;  /* 0x00000018ff057819 */ /* 0x000fc80000011600 */
[----:B------:R-:W-:-:S04]  /*84a0*/  LOP3.LUT R4, R4, R5, RZ, 0xfc, !PT ;  /* 0x0000000504047212 */ /* 0x000fc800078efcff */
[----:B------:R-:W-:Y:S02]  /*84b0*/  PRMT R0, R4, 0x7610, R0 ;  /* 0x0000761004007816 */ /* 0x000fe40000000000 */
.L_x_3744:
[----:B------:R-:W-:Y:S05]  /*84c0*/  BSYNC B0 ;  /* 0x0000000000007941 */ /* 0x000fea0003800000 */
.L_x_3743:
[----:B------:R-:W-:Y:S01]  /*84d0*/  STG.E.U8 [R2.64], R0 ;  /* 0x0000000002007986 */ /* 0x000fe2000c101124 */
[----:B------:R-:W-:Y:S05]  /*84e0*/  EXIT ;  /* 0x000000000000794d */ /* 0x000fea0003800000 */
.L_x_3737:
        /* <DEDUP_REMOVED lines=22> */
.L_x_3720:
        /* <DEDUP_REMOVED lines=20> */
.L_x_3747:
[----:B------:R-:W-:-:S06]  /*8790*/  PRMT R4, RZ, 0x5410, R23 ;  /* 0x00005410ff047816 */ /* 0x000fcc0000000017 */
[----:B------:R-:W0:Y:S02]  /*87a0*/  F2I.U64.TRUNC R4, R4 ;  /* 0x0000000400047311 */ /* 0x000e24000020d800 */
[----:B0-----:R-:W-:Y:S01]  /*87b0*/  STG.E.64 [R2.64], R4 ;  /* 0x0000000402007986 */ /* 0x001fe2000c101b24 */
[----:B------:R-:W-:Y:S05]  /*87c0*/  EXIT ;  /* 0x000000000000794d */ /* 0x000fea0003800000 */
.L_x_3746:
[----:B------:R-:W-:-:S06]  /*87d0*/  PRMT R23, RZ, 0x5410, R23 ;  /* 0x00005410ff177816 */ /* 0x000fcc0000000017 */
[----:B------:R-:W0:Y:S02]  /*87e0*/  F2I.FTZ.U32.TRUNC.NTZ R23, R23 ;  /* 0x0000001700177305 */ /* 0x000e24000021f000 */
[----:B0-----:R-:W-:Y:S01]  /*87f0*/  STG.E [R2.64], R23 ;  /* 0x0000001702007986 */ /* 0x001fe2000c101924 */
[----:B------:R-:W-:Y:S05]  /*8800*/  EXIT ;  /* 0x000000000000794d */ /* 0x000fea0003800000 */
.L_x_3748:
        /* <DEDUP_REMOVED lines=15> */
.L_x_5475:


//--------------------- .text._ZN2at6native18elementwise_kernelILi128ELi4EZNS0_22gpu_kernel_impl_nocastIZZZNS0_68_GLOBAL__N__08176361_30_ActivationHardsigmoidKernel_cu_1520ed90_304418hardsigmoid_kernelERNS_18TensorIteratorBaseEENKUlvE_clEvENKUlvE2_clEvEUlN3c108BFloat16EE_EEvS5_RKT_EUliE_EEviT1_ --------------------------
	.section	.text._ZN2at6native18elementwise_kernelILi128ELi4EZNS0_22gpu_kernel_impl_nocastIZZZNS0_68_GLOBAL__N__08176361_30_ActivationHardsigmoidKernel_cu_1520ed90_304418hardsigmoid_kernelERNS_18TensorIteratorBaseEENKUlvE_clEvENKUlvE2_clEvEUlN3c108BFloat16EE_EEvS5_RKT_EUliE_EEviT1_,"ax",@progbits
	.sectioninfo	@"SHI_REGISTERS=12"
	.align	128
        .global         _ZN2at6native18elementwise_kernelILi128ELi4EZNS0_22gpu_kernel_impl_nocastIZZZNS0_68_GLOBAL__N__08176361_30_ActivationHardsigmoidKernel_cu_1520ed90_304418hardsigmoid_kernelERNS_18TensorIteratorBaseEENKUlvE_clEvENKUlvE2_clEvEUlN3c108BFloat16EE_EEvS5_RKT_EUliE_EEviT1_
        .type           _ZN2at6native18elementwise_kernelILi128ELi4EZNS0_22gpu_kernel_impl_nocastIZZZNS0_68_GLOBAL__N__08176361_30_ActivationHardsigmoidKernel_cu_1520ed90_304418hardsigmoid_kernelERNS_18TensorIteratorBaseEENKUlvE_clEvENKUlvE2_clEvEUlN3c108BFloat16EE_EEvS5_RKT_EUliE_EEviT1_,@function
        .size           _ZN2at6native18elementwise_kernelILi128ELi4EZNS0_22gpu_kernel_impl_nocastIZZZNS0_68_GLOBAL__N__08176361_30_ActivationHardsigmoidKernel_cu_1520ed90_304418hardsigmoid_kernelERNS_18TensorIteratorBaseEENKUlvE_clEvENKUlvE2_clEvEUlN3c108BFloat16EE_EEvS5_RKT_EUliE_EEviT1_,(.L_x_5476 - _ZN2at6native18elementwise_kernelILi128ELi4EZNS0_22gpu_kernel_impl_nocastIZZZNS0_68_GLOBAL__N__08176361_30_ActivationHardsigmoidKernel_cu_1520ed90_304418hardsigmoid_kernelERNS_18TensorIteratorBaseEENKUlvE_clEvENKUlvE2_clEvEUlN3c108BFloat16EE_EEvS5_RKT_EUliE_EEviT1_)
        .other          _ZN2at6native18elementwise_kernelILi128ELi4EZNS0_22gpu_kernel_impl_nocastIZZZNS0_68_GLOBAL__N__08176361_30_ActivationHardsigmoidKernel_cu_1520ed90_304418hardsigmoid_kernelERNS_18TensorIteratorBaseEENKUlvE_clEvENKUlvE2_clEvEUlN3c108BFloat16EE_EEvS5_RKT_EUliE_EEviT1_,@"STO_CUDA_ENTRY STV_DEFAULT"
_ZN2at6native18elementwise_kernelILi128ELi4EZNS0_22gpu_kernel_impl_nocastIZZZNS0_68_GLOBAL__N__08176361_30_ActivationHardsigmoidKernel_cu_1520ed90_304418hardsigmoid_kernelERNS_18TensorIteratorBaseEENKUlvE_clEvENKUlvE2_clEvEUlN3c108BFloat16EE_EEvS5_RKT_EUliE_EEviT1_:
.text._ZN2at6native18elementwise_kernelILi128ELi4EZNS0_22gpu_kernel_impl_nocastIZZZNS0_68_GLOBAL__N__08176361_30_ActivationHardsigmoidKernel_cu_1520ed90_304418hardsigmoid_kernelERNS_18TensorIteratorBaseEENKUlvE_clEvENKUlvE2_clEvEUlN3c108BFloat16EE_EEvS5_RKT_EUliE_EEviT1_:
        /* <DEDUP_REMOVED lines=10> */
[----:B------:R-:W-:-:S11]  /*00a0*/  MOV R0, RZ ;  /* 0x000000ff00007202 */ /* 0x000fd60000000f00 */
[----:B------:R-:W-:Y:S05]  /*00b0*/  @!P0 BRA `(.L_x_3751) ;  /* 0x00000df000008947 */ /* 0x000fea0003800000 */
[----:B------:R-:W-:Y:S02]  /*00c0*/  MOV R2, RZ ;  /* 0x000000ff00027202 */ /* 0x000fe40000000f00 */
[----:B------:R-:W-:-:S03]  /*00d0*/  MOV R8, c[0x0][0x168] ;  /* 0x00005a0000087a02 */ /* 0x000fc60000000f00 */
[----:B------:R-:W-:Y:S01]  /*00e0*/  IMAD.HI.U32 R4, R3, c[0x0][0x170], R2 ;  /* 0x00005c0003047a27 */ /* 0x000fe200078e0002 */
[----:B------:R-:W-:-:S04]  /*00f0*/  ISETP.NE.AND P0, PT, R8, 0x1, PT ;  /* 0x000000010800780c */ /* 0x000fc80003f05270 */
[----:B------:R-:W-:-:S04]  /*0100*/  SHF.R.U32.HI R5, RZ, c[0x0][0x174], R4 ;  /* 0x00005d00ff057a19 */ /* 0x000fc80000011604 */
[----:B------:R-:W-:-:S05]  /*0110*/  IADD3 R2, -R5, RZ, RZ ;  /* 0x000000ff05027210 */ /* 0x000fca0007ffe1ff */
[----:B------:R-:W-:-:S04]  /*0120*/  IMAD R2, R2, c[0x0][0x16c], R3 ;  /* 0x00005b0002027a24 */ /* 0x000fc800078e0203 */
[C---:B------:R-:W-:Y:S02]  /*0130*/  IMAD R0, R2.reuse, c[0x0][0x298], RZ ;  /* 0x0000a60002007a24 */ /* 0x040fe400078e02ff */
[----:B------:R-:W-:Y:S01]  /*0140*/  IMAD R2, R2, c[0x0][0x29c], RZ ;  /* 0x0000a70002027a24 */ /* 0x000fe200078e02ff */
[----:B------:R-:W-:Y:S05]  /*0150*/  @!P0 BRA `(.L_x_3751) ;  /* 0x00000d5000008947 */ /* 0x000fea0003800000 */
[----:B------:R-:W-:Y:S01]  /*0160*/  IMAD.MOV.U32 R4, RZ, RZ, RZ ;  /* 0x000000ffff047224 */ /* 0x000fe200078e00ff */
[----:B------:R-:W-:-:S03]  /*0170*/  ISETP.NE.AND P0, PT, R8, 0x2, PT ;  /* 0x000000020800780c */ /* 0x000fc60003f05270 */
[----:B------:R-:W-:-:S05]  /*0180*/  IMAD.HI.U32 R6, R5, c[0x0][0x17c], R4 ;  /* 0x00005f0005067a27 */ /* 0x000fca00078e0004 */
[----:B------:R-:W-:-:S04]  /*0190*/  SHF.R.U32.HI R7, RZ, c[0x0][0x180], R6 ;  /* 0x00006000ff077a19 */ /* 0x000fc80000011606 */
[----:B------:R-:W-:-:S05]  /*01a0*/  IADD3 R4, -R7, RZ, RZ ;  /* 0x000000ff07047210 */ /* 0x000fca0007ffe1ff */
[----:B------:R-:W-:-:S04]  /*01b0*/  IMAD R5, R4, c[0x0][0x178], R5 ;  /* 0x00005e0004057a24 */ /* 0x000fc800078e0205 */
        /* <DEDUP_REMOVED lines=192> */
[----:B------:R-:W-:Y:S02]  /*0dc0*/  ISETP.NE.AND P0, PT, R8, 0x18, PT ;  /* 0x000000180800780c */ /* 0x000fe40003f05270 */
[----:B------:R-:W-:-:S05]  /*0dd0*/  MOV R4, RZ ;  /* 0x000000ff00047202 */ /* 0x000fca0000000f00 */
        /* <DEDUP_REMOVED lines=9> */
[----:B------:R-:W-:-:S04]  /*0e70*/  IMAD R2, R5, c[0x0][0x354], R2 ;  /* 0x0000d50005027a24 */ /* 0x000fc800078e0202 */
[----:B------:R-:W-:-:S04]  /*0e80*/  @P0 IMAD R7, R6, c[0x0][0x28c], R7 ;  /* 0x0000a30006070a24 */ /* 0x000fc800078e0207 */
[C---:B------:R-:W-:Y:S02]  /*0e90*/  @P0 IMAD R0, R7.reuse, c[0x0][0x358], R0 ;  /* 0x0000d60007000a24 */ /* 0x040fe400078e0200 */
[----:B------:R-:W-:-:S05]  /*0ea0*/  @P0 IMAD R2, R7, c[0x0][0x35c], R2 ;  /* 0x0000d70007020a24 */ /* 0x000fca00078e0202 */
.L_x_3751:
[----:B------:R-:W-:-:S05]  /*0eb0*/  IADD3 R4, P0, R2, c[0x0][0x368], RZ ;  /* 0x0000da0002047a10 */ /* 0x000fca0007f1e0ff */
[----:B------:R-:W-:-:S05]  /*0ec0*/  IMAD.X R5, RZ, RZ, c[0x0][0x36c], P0 ;  /* 0x0000db00ff057624 */ /* 0x000fca00000e06ff */
[----:B------:R-:W2:Y:S01]  /*0ed0*/  LDG.E.U16 R4, [R4.64] ;  /* 0x0000000404047981 */ /* 0x000ea2000c1e1500 */
[----:B------:R-:W-:Y:S02]  /*0ee0*/  IADD3 R3, R3, 0x80, RZ ;  /* 0x0000008003037810 */ /* 0x000fe40007ffe0ff */
[----:B--2---:R-:W-:-:S05]  /*0ef0*/  PRMT R4, RZ, 0x5410, R4 ;  /* 0x00005410ff047816 */ /* 0x004fca0000000004 */
[----:B------:R-:W-:-:S05]  /*0f00*/  FADD.FTZ R2, R4, 3 ;  /* 0x4040000004027421 */ /* 0x000fca0000010000 */
[----:B------:R-:W-:-:S04]  /*0f10*/  FSETP.GEU.FTZ.AND P0, PT, R2, c[0x0][0x370], PT ;  /* 0x0000dc0002007a0b */ /* 0x000fc80003f1e000 */
[----:B------:R-:W-:-:S04]  /*0f20*/  FSEL R2, R2, c[0x0][0x370], P0 ;  /* 0x0000dc0002027a08 */ /* 0x000fc80000000000 */
[----:B------:R-:W-:-:S04]  /*0f30*/  FSETP.GT.FTZ.AND P0, PT, R2, c[0x0][0x37c], PT ;  /* 0x0000df0002007a0b */ /* 0x000fc80003f14000 */
[----:B------:R-:W-:Y:S02]  /*0f40*/  FSEL R2, R2, c[0x0][0x37c], !P0 ;  /* 0x0000df0002027a08 */ /* 0x000fe40004000000 */
[----:B------:R-:W-:-:S03]  /*0f50*/  IADD3 R6, P0, R0, c[0x0][0x360], RZ ;  /* 0x0000d80000067a10 */ /* 0x000fc60007f1e0ff */
[----:B------:R-:W-:Y:S01]  /*0f60*/  FMUL.FTZ R2, R2, 0.16666667163372039795 ;  /* 0x3e2aaaab02027820 */ /* 0x000fe20000410000 */
[----:B------:R-:W-:-:S04]  /*0f70*/  IADD3.X R7, RZ, c[0x0][0x364], RZ, P0, !PT ;  /* 0x0000d900ff077a10 */ /* 0x000fc800007fe4ff */
[----:B------:R-:W-:-:S05]  /*0f80*/  F2FP.BF16.PACK_AB R2, RZ, R2 ;  /* 0x00000002ff02723e */ /* 0x000fca00000010ff */
[----:B------:R0:W-:Y:S02]  /*0f90*/  STG.E.U16 [R6.64], R2 ;  /* 0x0000000206007986 */ /* 0x0001e4000c101504 */
.L_x_3750:
[----:B------:R-:W-:Y:S05]  /*0fa0*/  BSYNC B0 ;  /* 0x0000000000007941 */ /* 0x000fea0003800000 */
.L_x_3749:
[----:B------:R-:W-:Y:S01]  /*0fb0*/  ISETP.GE.AND P0, PT, R3, c[0x0][0x160], PT ;  /* 0x0000580003007a0c */ /* 0x000fe20003f06270 */
[----:B------:R-:W-:-:S12]  /*0fc0*/  BSSY B0, `(.L_x_3752) ;  /* 0x00001e8000007945 */ /* 0x000fd80003800000 */
[----:B------:R-:W-:Y:S05]  /*0fd0*/  @P0 BRA `(.L_x_3753) ;  /* 0x00001e6000000947 */ /* 0x000fea0003800000 */
[----:B------:R-:W-:Y:S01]  /*0fe0*/  ISETP.NE.AND P0, PT, RZ, c[0x0][0x168], PT ;  /* 0x00005a00ff007a0c */ /* 0x000fe20003f05270 */
[----:B------:R-:W-:Y:S01]  /*0ff0*/  HFMA2.MMA R0, -RZ, RZ, 0, 0 ;  /* 0x00000000ff007435 */ /* 0x000fe200000001ff */
[----:B0-----:R-:W-:-:S11]  /*1000*/  MOV R2, RZ ;  /* 0x000000ff00027202 */ /* 0x001fd60000000f00 */
        /* <DEDUP_REMOVED lines=11> */
[----:B------:R-:W-:Y:S02]  /*10c0*/  MOV R4, RZ ;  /* 0x000000ff00047202 */ /* 0x000fe40000000f00 */
        /* <DEDUP_REMOVED lines=38> */
[----:B------:R-:W-:-:S05]  /*1330*/  SHF.R.U32.HI R7, RZ, c[0x0][0x1b0], R6 ;  /* 0x00006c00ff077a19 */ /* 0x000fca0000011606 */
[----:B------:R-:W-:-:S04]  /*1340*/  IMAD.MOV R4, RZ, RZ, -R7 ;  /* 0x000000ffff047224 */ /* 0x000fc800078e0a07 */
        /* <DEDUP_REMOVED lines=172> */
.L_x_3754:
[----:B------:R-:W-:-:S04]  /*1e10*/  IADD3 R4, P0, R2, c[0x0][0x368], RZ ;  /* 0x0000da0002047a10 */ /* 0x000fc80007f1e0ff */
[----:B------:R-:W-:-:S05]  /*1e20*/  IADD3.X R5, RZ, c[0x0][0x36c], RZ, P0, !PT ;  /* 0x0000db00ff057a10 */ /* 0x000fca00007fe4ff */
        /* <DEDUP_REMOVED lines=9> */
[----:B------:R-:W-:Y:S02]  /*1ec0*/  FMUL.FTZ R2, R2, 0.16666667163372039795 ;  /* 0x3e2aaaab02027820 */ /* 0x000fe40000410000 */
[----:B------:R-:W-:Y:S01]  /*1ed0*/  IMAD.X R7, RZ, RZ, c[0x0][0x364], P0 ;  /* 0x0000d900ff077624 */ /* 0x000fe200000e06ff */
[----:B------:R-:W-:Y:S02]  /*1ee0*/  ISETP.GE.AND P0, PT, R3, c[0x0][0x160], PT ;  /* 0x0000580003007a0c */ /* 0x000fe40003f06270 */
[----:B------:R-:W-:-:S05]  /*1ef0*/  F2FP.BF16.PACK_AB R2, RZ, R2 ;  /* 0x00000002ff02723e */ /* 0x000fca00000010ff */
[----:B------:R0:W-:Y:S06]  /*1f00*/  STG.E.U16 [R6.64], R2 ;  /* 0x0000000206007986 */ /* 0x0001ec000c101504 */
[----:B------:R-:W-:Y:S05]  /*1f10*/  @P0 BRA `(.L_x_3753) ;  /* 0x00000f2000000947 */ /* 0x000fea0003800000 */
[----:B------:R-:W-:Y:S01]  /*1f20*/  ISETP.NE.AND P0, PT, RZ, c[0x0][0x168], PT ;  /* 0x00005a00ff007a0c */ /* 0x000fe20003f05270 */
[----:B0-----:R-:W-:Y:S01]  /*1f30*/  HFMA2.MMA R2, -RZ, RZ, 0, 0 ;  /* 0x00000000ff027435 */ /* 0x001fe200000001ff */
        /* <DEDUP_REMOVED lines=225> */
.L_x_3755:
        /* <DEDUP_REMOVED lines=15> */
.L_x_3753:
[----:B------:R-:W-:Y:S05]  /*2e40*/  BSYNC B0 ;  /* 0x0000000000007941 */ /* 0x000fea0003800000 */
.L_x_3752:
[----:B------:R-:W-:-:S13]  /*2e50*/  ISETP.GE.AND P0, PT, R3, c[0x0][0x160], PT ;  /* 0x0000580003007a0c */ /* 0x000fda0003f06270 */
[----:B------:R-:W-:Y:S05]  /*2e60*/  @P0 EXIT ;  /* 0x000000000000094d */ /* 0x000fea0003800000 */
[----:B------:R-:W-:Y:S01]  /*2e70*/  ISETP.NE.AND P0, PT, RZ, c[0x0][0x168], PT ;  /* 0x00005a00ff007a0c */ /* 0x000fe20003f05270 */
[----:B0-----:R-:W-:Y:S01]  /*2e80*/  HFMA2.MMA R2, -RZ, RZ, 0, 0 ;  /* 0x00000000ff027435 */ /* 0x001fe200000001ff */
[----:B------:R-:W-:-:S11]  /*2e90*/  IMAD.MOV.U32 R0, RZ, RZ, RZ ;  /* 0x000000ffff007224 */ /* 0x000fd600078e00ff */
        /* <DEDUP_REMOVED lines=220> */
[----:B------:R-:W-:-:S04]  /*3c60*/  IMAD R2, R5, c[0x0][0x354], R2 ;  /* 0x0000d50005027a24 */ /* 0x000fc800078e0202 */
[----:B------:R-:W-:-:S04]  /*3c70*/  @P0 IMAD R7, R3, c[0x0][0x28c], R7 ;  /* 0x0000a30003070a24 */ /* 0x000fc800078e0207 */
[C---:B------:R-:W-:Y:S02]  /*3c80*/  @P0 IMAD R0, R7.reuse, c[0x0][0x358], R0 ;  /* 0x0000d60007000a24 */ /* 0x040fe400078e0200 */
[----:B------:R-:W-:-:S05]  /*3c90*/  @P0 IMAD R2, R7, c[0x0][0x35c], R2 ;  /* 0x0000d70007020a24 */ /* 0x000fca00078e0202 */
.L_x_3756:
[----:B------:R-:W-:-:S04]  /*3ca0*/  IADD3 R2, P0, R2, c[0x0][0x368], RZ ;  /* 0x0000da0002027a10 */ /* 0x000fc80007f1e0ff */
[----:B------:R-:W-:-:S05]  /*3cb0*/  IADD3.X R3, RZ, c[0x0][0x36c], RZ, P0, !PT ;  /* 0x0000db00ff037a10 */ /* 0x000fca00007fe4ff */
[----:B------:R-:W2:Y:S02]  /*3cc0*/  LDG.E.U16 R2, [R2.64] ;  /* 0x0000000402027981 */ /* 0x000ea4000c1e1500 */
[----:B--2---:R-:W-:-:S05]  /*3cd0*/  PRMT R2, RZ, 0x5410, R2 ;  /* 0x00005410ff027816 */ /* 0x004fca0000000002 */
[----:B------:R-:W-:-:S05]  /*3ce0*/  FADD.FTZ R4, R2, 3 ;  /* 0x4040000002047421 */ /* 0x000fca0000010000 */
[----:B------:R-:W-:-:S04]  /*3cf0*/  FSETP.GEU.FTZ.AND P0, PT, R4, c[0x0][0x370], PT ;  /* 0x0000dc0004007a0b */ /* 0x000fc80003f1e000 */
[----:B------:R-:W-:-:S04]  /*3d00*/  FSEL R4, R4, c[0x0][0x370], P0 ;  /* 0x0000dc0004047a08 */ /* 0x000fc80000000000 */
[----:B------:R-:W-:-:S04]  /*3d10*/  FSETP.GT.FTZ.AND P0, PT, R4, c[0x0][0x37c], PT ;  /* 0x0000df0004007a0b */ /* 0x000fc80003f14000 */
[----:B------:R-:W-:-:S05]  /*3d20*/  FSEL R4, R4, c[0x0][0x37c], !P0 ;  /* 0x0000df0004047a08 */ /* 0x000fca0004000000 */
[----:B------:R-:W-:Y:S01]  /*3d30*/  FMUL.FTZ R5, R4, 0.16666667163372039795 ;  /* 0x3e2aaaab04057820 */ /* 0x000fe20000410000 */
[----:B------:R-:W-:-:S04]  /*3d40*/  IADD3 R4, P0, R0, c[0x0][0x360], RZ ;  /* 0x0000d80000047a10 */ /* 0x000fc80007f1e0ff */
[----:B------:R-:W-:Y:S02]  /*3d50*/  F2FP.BF16.PACK_AB R0, RZ, R5 ;  /* 0x00000005ff00723e */ /* 0x000fe400000010ff */
[----:B------:R-:W-:-:S05]  /*3d60*/  IADD3.X R5, RZ, c[0x0][0x364], RZ, P0, !PT ;  /* 0x0000d900ff057a10 */ /* 0x000fca00007fe4ff */
[----:B------:R-:W-:Y:S01]  /*3d70*/  STG.E.U16 [R4.64], R0 ;  /* 0x0000000004007986 */ /* 0x000fe2000c101504 */
[----:B------:R-:W-:Y:S05]  /*3d80*/  EXIT ;  /* 0x000000000000794d */ /* 0x000fea0003800000 */
.L_x_3757:
        /* <DEDUP_REMOVED lines=15> */
.L_x_5476:


//--------------------- .text._ZN2at6native27unrolled_elementwise_kernelIZZZNS0_68_GLOBAL__N__08176361_30_ActivationHardsigmoidKernel_cu_1520ed90_304418hardsigmoid_kernelERNS_18TensorIteratorBaseEENKUlvE_clEvENKUlvE2_clEvEUlN3c108BFloat16EE_St5arrayIPcLm2EELi4E23TrivialOffsetCalculatorILi1EjESE_NS0_6memory15LoadWithoutCastENSF_16StoreWithoutCastEEEviT_T0_T2_T3_T4_T5_ --------------------------
	.section	.text._ZN2at6native27unrolled_elementwise_kernelIZZZNS0_68_GLOBAL__N__08176361_30_ActivationHardsigmoidKernel_cu_1520ed90_304418hardsigmoid_kernelERNS_18TensorIteratorBaseEENKUlvE_clEvENKUlvE2_clEvEUlN3c108BFloat16EE_St5arrayIPcLm2EELi4E23TrivialOffsetCalculatorILi1EjESE_NS0_6memory15LoadWithoutCastENSF_16StoreWithoutCastEEEviT_T0_T2_T3_T4_T5_,"ax",@progbits
	.sectioninfo	@"SHI_REGISTERS=18"
	.align	128
        .global         _ZN2at6native27unrolled_elementwise_kernelIZZZNS0_68_GLOBAL__N__08176361_30_ActivationHardsigmoidKernel_cu_1520ed90_304418hardsigmoid_kernelERNS_18TensorIteratorBaseEENKUlvE_clEvENKUlvE2_clEvEUlN3c108BFloat16EE_St5arrayIPcLm2EELi4E23TrivialOffsetCalculatorILi1EjESE_NS0_6memory15LoadWithoutCastENSF_16StoreWithoutCastEEEviT_T0_T2_T3_T4_T5_
        .type           _ZN2at6native27unrolled_elementwise_kernelIZZZNS0_68_GLOBAL__N__08176361_30_ActivationHardsigmoidKernel_cu_1520ed90_304418hardsigmoid_kernelERNS_18TensorIteratorBaseEENKUlvE_clEvENKUlvE2_clEvEUlN3c108BFloat16EE_St5arrayIPcLm2EELi4E23TrivialOffsetCalculatorILi1EjESE_NS0_6memory15LoadWithoutCastENSF_16StoreWithoutCastEEEviT_T0_T2_T3_T4_T5_,@function
        .size           _ZN2at6native27unrolled_elementwise_kernelIZZZNS0_68_GLOBAL__N__08176361_30_ActivationHardsigmoidKernel_cu_1520ed90_304418hardsigmoid_kernelERNS_18TensorIteratorBaseEENKUlvE_clEvENKUlvE2_clEvEUlN3c108BFloat16EE_St5arrayIPcLm2EELi4E23TrivialOffsetCalculatorILi1EjESE_NS0_6memory15LoadWithoutCastENSF_16StoreWithoutCastEEEviT_T0_T2_T3_T4_T5_,(.L_x_5477 - _ZN2at6native27unrolled_elementwise_kernelIZZZNS0_68_GLOBAL__N__08176361_30_ActivationHardsigmoidKernel_cu_1520ed90_304418hardsigmoid_kernelERNS_18TensorIteratorBaseEENKUlvE_clEvENKUlvE2_clEvEUlN3c108BFloat16EE_St5arrayIPcLm2EELi4E23TrivialOffsetCalculatorILi1EjESE_NS0_6memory15LoadWithoutCastENSF_16StoreWithoutCastEEEviT_T0_T2_T3_T4_T5_)
        .other          _ZN2at6native27unrolled_elementwise_kernelIZZZNS0_68_GLOBAL__N__08176361_30_ActivationHardsigmoidKernel_cu_1520ed90_304418hardsigmoid_kernelERNS_18TensorIteratorBaseEENKUlvE_clEvENKUlvE2_clEvEUlN3c108BFloat16EE_St5arrayIPcLm2EELi4E23TrivialOffsetCalculatorILi1EjESE_NS0_6memory15LoadWithoutCastENSF_16StoreWithoutCastEEEviT_T0_T2_T3_T4_T5_,@"STO_CUDA_ENTRY STV_DEFAULT"
_ZN2at6native27unrolled_elementwise_kernelIZZZNS0_68_GLOBAL__N__08176361_30_ActivationHardsigmoidKernel_cu_1520ed90_304418hardsigmoid_kernelERNS_18TensorIteratorBaseEENKUlvE_clEvENKUlvE2_clEvEUlN3c108BFloat16EE_St5arrayIPcLm2EELi4E23TrivialOffsetCalculatorILi1EjESE_NS0_6memory15LoadWithoutCastENSF_16StoreWithoutCastEEEviT_T0_T2_T3_T4_T5_:
.text._ZN2at6native27unrolled_elementwise_kernelIZZZNS0_68_GLOBAL__N__08176361_30_ActivationHardsigmoidKernel_cu_1520ed90_304418hardsigmoid_kernelERNS_18TensorIteratorBaseEENKUlvE_clEvENKUlvE2_clEvEUlN3c108BFloat16EE_St5arrayIPcLm2EELi4E23TrivialOffsetCalculatorILi1EjESE_NS0_6memory15LoadWithoutCastENSF_16StoreWithoutCastEEEviT_T0_T2_T3_T4_T5_:
[----:B------:R-:W-:Y:S02]  /*0000*/  IMAD.MOV.U32 R1, RZ, RZ, c[0x0][0x28] ;  /* 0x00000a00ff017624 */ /* 0x000fe400078e00ff */
[----:B------:R-:W0:Y:S01]  /*0010*/  S2R R0, SR_CTAID.X ;  /* 0x0000000000007919 */ /* 0x000e220000002500 */
[----:B------:R-:W-:Y:S01]  /*0020*/  IMAD.MOV.U32 R3, RZ, RZ, -0x200 ;  /* 0xfffffe00ff037424 */ /* 0x000fe200078e00ff */
[----:B------:R-:W-:Y:S01]  /*0030*/  PRMT R11, RZ, 0x7610, R11 ;  /* 0x00007610ff0b7816 */ /* 0x000fe2000000000b */
[----:B------:R-:W-:Y:S01]  /*0040*/  ULDC.64 UR4, c[0x0][0x118] ;  /* 0x0000460000047ab9 */ /* 0x000fe20000000a00 */
[----:B------:R-:W1:Y:S01]  /*0050*/  S2R R13, SR_TID.X ;  /* 0x00000000000d7919 */ /* 0x000e620000002100 */
[----:B0-----:R-:W-:Y:S02]  /*0060*/  IMAD R2, R0, R3, c[0x0][0x160] ;  /* 0x0000580000027624 */ /* 0x001fe400078e0203 */
[----:B-1----:R-:W-:-:S03]  /*0070*/  IMAD.MOV.U32 R3, RZ, RZ, R13 ;  /* 0x000000ffff037224 */ /* 0x002fc600078e000d */
[----:B------:R-:W-:-:S13]  /*0080*/  ISETP.GE.AND P2, PT, R13, R2, PT ;  /* 0x000000020d00720c */ /* 0x000fda0003f46270 */
[----:B------:R-:W-:Y:S01]  /*0090*/  @!P2 IADD3 R13, R3, 0x80, RZ ;  /* 0x00000080030da810 */ /* 0x000fe20007ffe0ff */
[----:B------:R-:W-:Y:S02]  /*00a0*/  @!P2 IMAD R4, R0, 0x200, R3 ;  /* 0x000002000004a824 */ /* 0x000fe400078e0203 */
[----:B------:R-:W-:Y:S01]  /*00b0*/  @!P2 IMAD.MOV.U32 R5, RZ, RZ, 0x2 ;  /* 0x00000002ff05a424 */ /* 0x000fe200078e00ff */
[----:B------:R-:W-:-:S03]  /*00c0*/  ISETP.GE.AND P0, PT, R13, R2, PT ;  /* 0x000000020d00720c */ /* 0x000fc60003f06270 */
[----:B------:R-:W-:-:S05]  /*00d0*/  @!P2 IMAD.WIDE.U32 R4, R4, R5, c[0x0][0x188] ;  /* 0x000062000404a625 */ /* 0x000fca00078e0005 */
[----:B------:R0:W2:Y:S05]  /*00e0*/  @!P2 LDG.E.U16 R11, [R4.64] ;  /* 0x00000004040ba981 */ /* 0x0000aa000c1e1500 */
[----:B------:R-:W-:Y:S01]  /*00f0*/  @!P0 IMAD R6, R0, 0x200, R13 ;  /* 0x0000020000068824 */ /* 0x000fe200078e020d */
[----:B------:R-:W-:-:S04]  /*0100*/  @!P0 IADD3 R13, R13, 0x80, RZ ;  /* 0x000000800d0d8810 */ /* 0x000fc80007ffe0ff */
[----:B------:R-:W-:Y:S01]  /*0110*/  ISETP.GE.AND P3, PT, R13, R2, PT ;  /* 0x000000020d00720c */ /* 0x000fe20003f66270 */
[----:B------:R-:W-:Y:S01]  /*0120*/  @!P0 IMAD.MOV.U32 R7, RZ, RZ, 0x2 ;  /* 0x00000002ff078424 */ /* 0x000fe200078e00ff */
[----:B------:R-:W-:-:S03]  /*0130*/  PRMT R10, RZ, 0x7610, R10 ;  /* 0x00007610ff0a7816 */ /* 0x000fc6000000000a */
[----:B------:R-:W-:Y:S01]  /*0140*/  @!P0 IMAD.WIDE.U32 R6, R6, R7, c[0x0][0x188] ;  /* 0x0000620006068625 */ /* 0x000fe200078e0007 */
[----:B------:R-:W-:-:S04]  /*0150*/  PRMT R14, RZ, 0x7610, R14 ;  /* 0x00007610ff0e7816 */ /* 0x000fc8000000000e */
[----:B------:R1:W3:Y:S03]  /*0160*/  @!P0 LDG.E.U16 R10, [R6.64] ;  /* 0x00000004060a8981 */ /* 0x0002e6000c1e1500 */
[----:B------:R-:W-:Y:S01]  /*0170*/  @!P3 IMAD R8, R0, 0x200, R13 ;  /* 0x000002000008b824 */ /* 0x000fe200078e020d */
[----:B------:R-:W-:Y:S01]  /*0180*/  @!P3 IADD3 R13, R13, 0x80, RZ ;  /* 0x000000800d0db810 */ /* 0x000fe20007ffe0ff */
[----:B------:R-:W-:-:S03]  /*0190*/  @!P3 IMAD.MOV.U32 R9, RZ, RZ, 0x2 ;  /* 0x00000002ff09b424 */ /* 0x000fc600078e00ff */
[----:B------:R-:W-:Y:S01]  /*01a0*/  ISETP.GE.AND P1, PT, R13, R2, PT ;  /* 0x000000020d00720c */ /* 0x000fe20003f26270 */
[----:B------:R-:W-:-:S05]  /*01b0*/  @!P3 IMAD.WIDE.U32 R8, R8, R9, c[0x0][0x188] ;  /* 0x000062000808b625 */ /* 0x000fca00078e0009 */
[----:B------:R-:W4:Y:S01]  /*01c0*/  @!P3 LDG.E.U16 R14, [R8.64] ;  /* 0x00000004080eb981 */ /* 0x000f22000c1e1500 */
[----:B------:R-:W-:-:S06]  /*01d0*/  PRMT R12, RZ, 0x7610, R12 ;  /* 0x00007610ff0c7816 */ /* 0x000fcc000000000c */
[----:B------:R-:W-:Y:S02]  /*01e0*/  @!P1 IMAD R13, R0, 0x200, R13 ;  /* 0x00000200000d9824 */ /* 0x000fe400078e020d */
[----:B0-----:R-:W-:-:S04]  /*01f0*/  @!P1 IMAD.MOV.U32 R4, RZ, RZ, 0x2 ;  /* 0x00000002ff049424 */ /* 0x001fc800078e00ff */
[----:B------:R-:W-:-:S05]  /*0200*/  @!P1 IMAD.WIDE.U32 R4, R13, R4, c[0x0][0x188] ;  /* 0x000062000d049625 */ /* 0x000fca00078e0004 */
[----:B------:R0:W5:Y:S01]  /*0210*/  @!P1 LDG.E.U16 R12, [R4.64] ;  /* 0x00000004040c9981 */ /* 0x000162000c1e1500 */
[C---:B------:R-:W-:Y:S02]  /*0220*/  IADD3 R15, R3.reuse, 0x80, RZ ;  /* 0x00000080030f7810 */ /* 0x040fe40007ffe0ff */
[----:B------:R-:W-:Y:S02]  /*0230*/  IADD3 R13, R3, 0x100, RZ ;  /* 0x00000100030d7810 */ /* 0x000fe40007ffe0ff */
[-C--:B------:R-:W-:Y:S02]  /*0240*/  ISETP.GE.AND P3, PT, R15, R2.reuse, PT ;  /* 0x000000020f00720c */ /* 0x080fe40003f66270 */
[----:B------:R-:W-:Y:S02]  /*0250*/  ISETP.GE.AND P1, PT, R13, R2, PT ;  /* 0x000000020d00720c */ /* 0x000fe40003f26270 */
[----:B-1----:R-:W-:Y:S01]  /*0260*/  IADD3 R7, R3, 0x180, RZ ;  /* 0x0000018003077810 */ /* 0x002fe20007ffe0ff */
[----:B0-----:R-:W-:-:S02]  /*0270*/  @!P2 IMAD R4, R0, 0x200, R3 ;  /* 0x000002000004a824 */ /* 0x001fc400078e0203 */
[----:B------:R-:W-:-:S04]  /*0280*/  @!P2 IMAD.MOV.U32 R5, RZ, RZ, 0x2 ;  /* 0x00000002ff05a424 */ /* 0x000fc800078e00ff */
[----:B------:R-:W-:-:S04]  /*0290*/  @!P2 IMAD.WIDE.U32 R4, R4, R5, c[0x0][0x180] ;  /* 0x000060000404a625 */ /* 0x000fc800078e0005 */
[----:B------:R-:W-:Y:S01]  /*02a0*/  @!P2 IMAD.MOV.U32 R3, RZ, RZ, R15 ;  /* 0x000000ffff03a224 */ /* 0x000fe200078e000f */
[----:B------:R-:W-:Y:S01]  /*02b0*/  BSSY B0, `(.L_x_3758) ;  /* 0x000002d000007945 */ /* 0x000fe20003800000 */
[----:B--2---:R-:W-:-:S05]  /*02c0*/  @!P2 PRMT R11, RZ, 0x5410, R11 ;  /* 0x00005410ff0ba816 */ /* 0x004fca000000000b */
[----:B------:R-:W-:-:S05]  /*02d0*/  @!P2 FADD.FTZ R11, R11, 3 ;  /* 0x404000000b0ba421 */ /* 0x000fca0000010000 */
[----:B------:R-:W-:-:S04]  /*02e0*/  @!P2 FSETP.GEU.FTZ.AND P0, PT, R11, c[0x0][0x168], PT ;  /* 0x00005a000b00aa0b */ /* 0x000fc80003f1e000 */
[----:B------:R-:W-:-:S04]  /*02f0*/  @!P2 FSEL R11, R11, c[0x0][0x168], P0 ;  /* 0x00005a000b0baa08 */ /* 0x000fc80000000000 */
[----:B------:R-:W-:Y:S02]  /*0300*/  @!P2 FSETP.GT.FTZ.AND P4, PT, R11, c[0x0][0x174], PT ;  /* 0x00005d000b00aa0b */ /* 0x000fe40003f94000 */
[----:B---3--:R-:W-:Y:S02]  /*0310*/  @!P3 PRMT R10, RZ, 0x5410, R10 ;  /* 0x00005410ff0ab816 */ /* 0x008fe4000000000a */
[----:B------:R-:W-:Y:S02]  /*0320*/  ISETP.GE.AND P0, PT, R7, R2, PT ;  /* 0x000000020700720c */ /* 0x000fe40003f06270 */
[----:B------:R-:W-:Y:S01]  /*0330*/  @!P2 FSEL R11, R11, c[0x0][0x174], !P4 ;  /* 0x00005d000b0baa08 */ /* 0x000fe20006000000 */
[----:B------:R-:W-:-:S04]  /*0340*/  @!P3 FADD.FTZ R10, R10, 3 ;  /* 0x404000000a0ab421 */ /* 0x000fc80000010000 */
[----:B------:R-:W-:Y:S01]  /*0350*/  @!P2 FMUL.FTZ R11, R11, 0.16666667163372039795 ;  /* 0x3e2aaaab0b0ba820 */ /* 0x000fe20000410000 */
[----:B----4-:R-:W-:Y:S02]  /*0360*/  @!P1 PRMT R14, RZ, 0x5410, R14 ;  /* 0x00005410ff0e9816 */ /* 0x010fe4000000000e */
[----:B------:R-:W-:-:S03]  /*0370*/  @!P3 FSETP.GEU.FTZ.AND P4, PT, R10, c[0x0][0x168], PT ;  /* 0x00005a000a00ba0b */ /* 0x000fc60003f9e000 */
[----:B------:R-:W-:Y:S01]  /*0380*/  @!P1 FADD.FTZ R14, R14, 3 ;  /* 0x404000000e0e9421 */ /* 0x000fe20000010000 */
[----:B------:R-:W-:Y:S02]  /*0390*/  @!P2 F2FP.BF16.PACK_AB R11, RZ, R11 ;  /* 0x0000000bff0ba23e */ /* 0x000fe400000010ff */
[----:B------:R-:W-:Y:S02]  /*03a0*/  @!P3 FSEL R10, R10, c[0x0][0x168], P4 ;  /* 0x00005a000a0aba08 */ /* 0x000fe40002000000 */
[C---:B------:R-:W-:Y:S01]  /*03b0*/  @!P1 FSETP.GEU.FTZ.AND P5, PT, R14.reuse, c[0x0][0x168], PT ;  /* 0x00005a000e009a0b */ /* 0x040fe20003fbe000 */
[----:B------:R0:W-:Y:S03]  /*03c0*/  @!P2 STG.E.U16 [R4.64], R11 ;  /* 0x0000000b0400a986 */ /* 0x0001e6000c101504 */
[----:B------:R-:W-:Y:S02]  /*03d0*/  @!P1 FSEL R14, R14, c[0x0][0x168], P5 ;  /* 0x00005a000e0e9a08 */ /* 0x000fe40002800000 */
[----:B------:R-:W-:-:S02]  /*03e0*/  @!P3 FSETP.GT.FTZ.AND P5, PT, R10, c[0x0][0x174], PT ;  /* 0x00005d000a00ba0b */ /* 0x000fc40003fb4000 */
[----:B-----5:R-:W-:Y:S02]  /*03f0*/  @!P0 PRMT R12, RZ, 0x5410, R12 ;  /* 0x00005410ff0c8816 */ /* 0x020fe4000000000c */
[----:B------:R-:W-:-:S03]  /*0400*/  @!P3 FSEL R10, R10, c[0x0][0x174], !P5 ;  /* 0x00005d000a0aba08 */ /* 0x000fc60006800000 */
[----:B------:R-:W-:Y:S01]  /*0410*/  @!P0 FADD.FTZ R12, R12, 3 ;  /* 0x404000000c0c8421 */ /* 0x000fe20000010000 */
[----:B------:R-:W-:Y:S02]  /*0420*/  ISETP.GE.AND P5, PT, R3, R2, PT ;  /* 0x000000020300720c */ /* 0x000fe40003fa6270 */
[----:B------:R-:W-:Y:S02]  /*0430*/  @!P1 FSETP.GT.FTZ.AND P6, PT, R14, c[0x0][0x174], PT ;  /* 0x00005d000e009a0b */ /* 0x000fe40003fd4000 */
[----:B------:R-:W-:Y:S02]  /*0440*/  @!P0 FSETP.GEU.FTZ.AND P4, PT, R12, c[0x0][0x168], PT ;  /* 0x00005a000c008a0b */ /* 0x000fe40003f9e000 */
[----:B------:R-:W-:Y:S02]  /*0450*/  @!P1 FSEL R14, R14, c[0x0][0x174], !P6 ;  /* 0x00005d000e0e9a08 */ /* 0x000fe40007000000 */
[----:B------:R-:W-:Y:S01]  /*0460*/  @!P0 FSEL R12, R12, c[0x0][0x168], P4 ;  /* 0x00005a000c0c8a08 */ /* 0x000fe20002000000 */
[----:B------:R-:W-:-:S02]  /*0470*/  @!P3 FMUL.FTZ R10, R10, 0.16666667163372039795 ;  /* 0x3e2aaaab0a0ab820 */ /* 0x000fc40000410000 */
[----:B------:R-:W-:Y:S01]  /*0480*/  @!P1 FMUL.FTZ R14, R14, 0.16666667163372039795 ;  /* 0x3e2aaaab0e0e9820 */ /* 0x000fe20000410000 */
[C---:B------:R-:W-:Y:S02]  /*0490*/  @!P0 FSETP.GT.FTZ.AND P4, PT, R12.reuse, c[0x0][0x174], PT ;  /* 0x00005d000c008a0b */ /* 0x040fe40003f94000 */
[----:B------:R-:W-:Y:S02]  /*04a0*/  @!P3 F2FP.BF16.PACK_AB R10, RZ, R10 ;  /* 0x0000000aff0ab23e */ /* 0x000fe400000010ff */
[----:B------:R-:W-:Y:S02]  /*04b0*/  @!P0 FSEL R12, R12, c[0x0][0x174], !P4 ;  /* 0x00005d000c0c8a08 */ /* 0x000fe40006000000 */
[----:B------:R-:W-:Y:S01]  /*04c0*/  @!P1 F2FP.BF16.PACK_AB R14, RZ, R14 ;  /* 0x0000000eff0e923e */ /* 0x000fe200000010ff */
        /* <DEDUP_REMOVED lines=11> */
.L_x_3759:
[----:B0-----:R-:W-:Y:S05]  /*0580*/  BSYNC B0 ;  /* 0x0000000000007941 */ /* 0x001fea0003800000 */
.L_x_3758:
[----:B------:R-:W-:Y:S01]  /*0590*/  ISETP.GE.AND P1, PT, R3, R2, PT ;  /* 0x000000020300720c */ /* 0x000fe20003f26270 */
[----:B------:R-:W-:-:S05]  /*05a0*/  @!P0 FMUL.FTZ R12, R12, 0.16666667163372039795 ;  /* 0x3e2aaaab0c0c8820 */ /* 0x000fca0000410000 */
[----:B------:R-:W-:-:S07]  /*05b0*/  @!P0 F2FP.BF16.PACK_AB R12, RZ, R12 ;  /* 0x0000000cff0c823e */ /* 0x000fce00000010ff */
[----:B------:R-:W-:Y:S05]  /*05c0*/  @P1 EXIT ;  /* 0x000000000000194d */ /* 0x000fea0003800000 */
[----:B------:R-:W-:Y:S02]  /*05d0*/  IMAD R3, R0, 0x200, R3 ;  /* 0x0000020000037824 */ /* 0x000fe400078e0203 */
[----:B------:R-:W-:-:S04]  /*05e0*/  IMAD.MOV.U32 R2, RZ, RZ, 0x2 ;  /* 0x00000002ff027424 */ /* 0x000fc800078e00ff */
[----:B------:R-:W-:-:S05]  /*05f0*/  IMAD.WIDE.U32 R2, R3, R2, c[0x0][0x180] ;  /* 0x0000600003027625 */ /* 0x000fca00078e0002 */
[----:B------:R-:W-:Y:S01]  /*0600*/  STG.E.U16 [R2.64], R12 ;  /* 0x0000000c02007986 */ /* 0x000fe2000c101504 */
[----:B------:R-:W-:Y:S05]  /*0610*/  EXIT ;  /* 0x000000000000794d */ /* 0x000fea0003800000 */
.L_x_3760:
        /* <DEDUP_REMOVED lines=14> */
.L_x_5477:


//--------------------- .text._ZN2at6native29vectorized_elementwise_kernelILi2EZZZNS0_68_GLOBAL__N__08176361_30_ActivationHardsigmoidKernel_cu_1520ed90_304418hardsigmoid_kernelERNS_18TensorIteratorBaseEENKUlvE_clEvENKUlvE2_clEvEUlN3c108BFloat16EE_St5arrayIPcLm2EEEEviT0_T1_ --------------------------
	.section	.text._ZN2at6native29vectorized_elementwise_kernelILi2EZZZNS0_68_GLOBAL__N__08176361_30_ActivationHardsigmoidKernel_cu_1520ed90_304418hardsigmoid_kernelERNS_18TensorIteratorBaseEENKUlvE_clEvENKUlvE2_clEvEUlN3c108BFloat16EE_St5arrayIPcLm2EEEEviT0_T1_,"ax",@progbits
	.sectioninfo	@"SHI_REGISTERS=23"
	.align	128
        .global         _ZN2at6native29vectorized_elementwise_kernelILi2EZZZNS0_68_GLOBAL__N__08176361_30_ActivationHardsigmoidKernel_cu_1520ed90_304418hardsigmoid_kernelERNS_18TensorIteratorBaseEENKUlvE_clEvENKUlvE2_clEvEUlN3c108BFloat16EE_St5arrayIPcLm2EEEEviT0_T1_
        .type           _ZN2at6native29vectorized_elementwise_kernelILi2EZZZNS0_68_GLOBAL__N__08176361_30_ActivationHardsigmoidKernel_cu_1520ed90_304418hardsigmoid_kernelERNS_18TensorIteratorBaseEENKUlvE_clEvENKUlvE2_clEvEUlN3c108BFloat16EE_St5arrayIPcLm2EEEEviT0_T1_,@function
        .size           _ZN2at6native29vectorized_elementwise_kernelILi2EZZZNS0_68_GLOBAL__N__08176361_30_ActivationHardsigmoidKernel_cu_1520ed90_304418hardsigmoid_kernelERNS_18TensorIteratorBaseEENKUlvE_clEvENKUlvE2_clEvEUlN3c108BFloat16EE_St5arrayIPcLm2EEEEviT0_T1_,(.L_x_5478 - _ZN2at6native29vectorized_elementwise_kernelILi2EZZZNS0_68_GLOBAL__N__08176361_30_ActivationHardsigmoidKernel_cu_1520ed90_304418hardsigmoid_kernelERNS_18TensorIteratorBaseEENKUlvE_clEvENKUlvE2_clEvEUlN3c108BFloat16EE_St5arrayIPcLm2EEEEviT0_T1_)
        .other          _ZN2at6native29vectorized_elementwise_kernelILi2EZZZNS0_68_GLOBAL__N__08176361_30_ActivationHardsigmoidKernel_cu_1520ed90_304418hardsigmoid_kernelERNS_18TensorIteratorBaseEENKUlvE_clEvENKUlvE2_clEvEUlN3c108BFloat16EE_St5arrayIPcLm2EEEEviT0_T1_,@"STO_CUDA_ENTRY STV_DEFAULT"
_ZN2at6native29vectorized_elementwise_kernelILi2EZZZNS0_68_GLOBAL__N__08176361_30_ActivationHardsigmoidKernel_cu_1520ed90_304418hardsigmoid_kernelERNS_18TensorIteratorBaseEENKUlvE_clEvENKUlvE2_clEvEUlN3c108BFloat16EE_St5arrayIPcLm2EEEEviT0_T1_:
.text._ZN2at6native29vectorized_elementwise_kernelILi2EZZZNS0_68_GLOBAL__N__08176361_30_ActivationHardsigmoidKernel_cu_1520ed90_304418hardsigmoid_kernelERNS_18TensorIteratorBaseEENKUlvE_clEvENKUlvE2_clEvEUlN3c108BFloat16EE_St5arrayIPcLm2EEEEviT0_T1_:
        /* <DEDUP_REMOVED lines=11> */
[----:B------:R-:W2:Y:S04]  /*00b0*/  LDG.E R4, [R6.64] ;  /* 0x0000000406047981 */ /* 0x000ea8000c1e1900 */
[----:B------:R-:W3:Y:S04]  /*00c0*/  LDG.E R8, [R6.64+0x200] ;  /* 0x0002000406087981 */ /* 0x000ee8000c1e1900 */
[----:B------:R3:W4:Y:S04]  /*00d0*/  LDG.E R9, [R6.64+0x400] ;  /* 0x0004000406097981 */ /* 0x000728000c1e1900 */
[----:B------:R3:W5:Y:S01]  /*00e0*/  LDG.E R13, [R6.64+0x600] ;  /* 0x00060004060d7981 */ /* 0x000762000c1e1900 */
[----:B------:R-:W-:-:S06]  /*00f0*/  IMAD.WIDE.U32 R2, R0, R11, c[0x0][0x180] ;  /* 0x0000600000027625 */ /* 0x000fcc00078e000b */
[----:B------:R-:W-:Y:S01]  /*0100*/  IMAD.WIDE R2, R5, 0x4, R2 ;  /* 0x0000000405027825 */ /* 0x000fe200078e0202 */
[--C-:B--2---:R-:W-:Y:S02]  /*0110*/  PRMT R0, RZ, 0x5410, R4.reuse ;  /* 0x00005410ff007816 */ /* 0x104fe40000000004 */
[----:B------:R-:W-:Y:S02]  /*0120*/  PRMT R4, RZ, 0x7610, R4 ;  /* 0x00007610ff047816 */ /* 0x000fe40000000004 */
[--C-:B---3--:R-:W-:Y:S01]  /*0130*/  PRMT R6, RZ, 0x5410, R8.reuse ;  /* 0x00005410ff067816 */ /* 0x108fe20000000008 */
[----:B------:R-:W-:Y:S01]  /*0140*/  FADD.FTZ R0, R0, 3 ;  /* 0x4040000000007421 */ /* 0x000fe20000010000 */
[----:B------:R-:W-:Y:S01]  /*0150*/  PRMT R7, RZ, 0x7610, R8 ;  /* 0x00007610ff077816 */ /* 0x000fe20000000008 */
[----:B------:R-:W-:Y:S01]  /*0160*/  FADD.FTZ R4, R4, 3 ;  /* 0x4040000004047421 */ /* 0x000fe20000010000 */
[--C-:B----4-:R-:W-:Y:S01]  /*0170*/  PRMT R8, RZ, 0x5410, R9.reuse ;  /* 0x00005410ff087816 */ /* 0x110fe20000000009 */
[----:B------:R-:W-:Y:S01]  /*0180*/  FADD.FTZ R6, R6, 3 ;  /* 0x4040000006067421 */ /* 0x000fe20000010000 */
[----:B------:R-:W-:Y:S01]  /*0190*/  PRMT R9, RZ, 0x7610, R9 ;  /* 0x00007610ff097816 */ /* 0x000fe20000000009 */
[----:B------:R-:W-:Y:S01]  /*01a0*/  FADD.FTZ R7, R7, 3 ;  /* 0x4040000007077421 */ /* 0x000fe20000010000 */
[--C-:B-----5:R-:W-:Y:S01]  /*01b0*/  PRMT R11, RZ, 0x5410, R13.reuse ;  /* 0x00005410ff0b7816 */ /* 0x120fe2000000000d */
[----:B------:R-:W-:Y:S01]  /*01c0*/  FADD.FTZ R8, R8, 3 ;  /* 0x4040000008087421 */ /* 0x000fe20000010000 */
[----:B------:R-:W-:Y:S01]  /*01d0*/  PRMT R13, RZ, 0x7610, R13 ;  /* 0x00007610ff0d7816 */ /* 0x000fe2000000000d */
[----:B------:R-:W-:Y:S01]  /*01e0*/  FADD.FTZ R10, R9, 3 ;  /* 0x40400000090a7421 */ /* 0x000fe20000010000 */
[----:B------:R-:W-:Y:S01]  /*01f0*/  FSETP.GEU.FTZ.AND P6, PT, R0, c[0x0][0x168], PT ;  /* 0x00005a0000007a0b */ /* 0x000fe20003fde000 */
[----:B------:R-:W-:Y:S01]  /*0200*/  FADD.FTZ R12, R11, 3 ;  /* 0x404000000b0c7421 */ /* 0x000fe20000010000 */
[----:B------:R-:W-:Y:S01]  /*0210*/  FSETP.GEU.FTZ.AND P5, PT, R4, c[0x0][0x168], PT ;  /* 0x00005a0004007a0b */ /* 0x000fe20003fbe000 */
[----:B------:R-:W-:Y:S01]  /*0220*/  FADD.FTZ R13, R13, 3 ;  /* 0x404000000d0d7421 */ /* 0x000fe20000010000 */
[----:B------:R-:W-:-:S02]  /*0230*/  FSEL R0, R0, c[0x0][0x168], P6 ;  /* 0x00005a0000007a08 */ /* 0x000fc40003000000 */
[----:B------:R-:W-:Y:S02]  /*0240*/  FSETP.GEU.FTZ.AND P4, PT, R6, c[0x0][0x168], PT ;  /* 0x00005a0006007a0b */ /* 0x000fe40003f9e000 */
[----:B------:R-:W-:Y:S02]  /*0250*/  FSETP.GEU.FTZ.AND P3, PT, R7, c[0x0][0x168], PT ;  /* 0x00005a0007007a0b */ /* 0x000fe40003f7e000 */
[----:B------:R-:W-:Y:S02]  /*0260*/  FSETP.GEU.FTZ.AND P2, PT, R8, c[0x0][0x168], PT ;  /* 0x00005a0008007a0b */ /* 0x000fe40003f5e000 */
[----:B------:R-:W-:Y:S02]  /*0270*/  FSETP.GEU.FTZ.AND P1, PT, R10, c[0x0][0x168], PT ;  /* 0x00005a000a007a0b */ /* 0x000fe40003f3e000 */
[----:B------:R-:W-:Y:S02]  /*0280*/  FSETP.GEU.FTZ.AND P0, PT, R12, c[0x0][0x168], PT ;  /* 0x00005a000c007a0b */ /* 0x000fe40003f1e000 */
[----:B------:R-:W-:-:S02]  /*0290*/  FSETP.GEU.FTZ.AND P6, PT, R13, c[0x0][0x168], PT ;  /* 0x00005a000d007a0b */ /* 0x000fc40003fde000 */
[----:B------:R-:W-:Y:S02]  /*02a0*/  FSEL R4, R4, c[0x0][0x168], P5 ;  /* 0x00005a0004047a08 */ /* 0x000fe40002800000 */
[----:B------:R-:W-:Y:S02]  /*02b0*/  FSETP.GT.FTZ.AND P5, PT, R0, c[0x0][0x174], PT ;  /* 0x00005d0000007a0b */ /* 0x000fe40003fb4000 */
[----:B------:R-:W-:Y:S02]  /*02c0*/  FSEL R6, R6, c[0x0][0x168], P4 ;  /* 0x00005a0006067a08 */ /* 0x000fe40002000000 */
[----:B------:R-:W-:Y:S02]  /*02d0*/  FSEL R7, R7, c[0x0][0x168], P3 ;  /* 0x00005a0007077a08 */ /* 0x000fe40001800000 */
[----:B------:R-:W-:Y:S02]  /*02e0*/  FSEL R9, R8, c[0x0][0x168], P2 ;  /* 0x00005a0008097a08 */ /* 0x000fe40001000000 */
[----:B------:R-:W-:-:S02]  /*02f0*/  FSEL R11, R10, c[0x0][0x168], P1 ;  /* 0x00005a000a0b7a08 */ /* 0x000fc40000800000 */
[----:B------:R-:W-:Y:S02]  /*0300*/  FSEL R12, R12, c[0x0][0x168], P0 ;  /* 0x00005a000c0c7a08 */ /* 0x000fe40000000000 */
[----:B------:R-:W-:Y:S02]  /*0310*/  FSEL R13, R13, c[0x0][0x168], P6 ;  /* 0x00005a000d0d7a08 */ /* 0x000fe40003000000 */
[----:B------:R-:W-:Y:S02]  /*0320*/  FSEL R0, R0, c[0x0][0x174], !P5 ;  /* 0x00005d0000007a08 */ /* 0x000fe40006800000 */
[----:B------:R-:W-:Y:S02]  /*0330*/  FSETP.GT.FTZ.AND P4, PT, R4, c[0x0][0x174], PT ;  /* 0x00005d0004007a0b */ /* 0x000fe40003f94000 */
[----:B------:R-:W-:Y:S01]  /*0340*/  FSETP.GT.FTZ.AND P3, PT, R6, c[0x0][0x174], PT ;  /* 0x00005d0006007a0b */ /* 0x000fe20003f74000 */
[----:B------:R-:W-:Y:S01]  /*0350*/  FMUL.FTZ R0, R0, 0.16666667163372039795 ;  /* 0x3e2aaaab00007820 */ /* 0x000fe20000410000 */
[----:B------:R-:W-:-:S02]  /*0360*/  FSETP.GT.FTZ.AND P2, PT, R7, c[0x0][0x174], PT ;  /* 0x00005d0007007a0b */ /* 0x000fc40003f54000 */
[----:B------:R-:W-:Y:S02]  /*0370*/  FSETP.GT.FTZ.AND P1, PT, R9, c[0x0][0x174], PT ;  /* 0x00005d0009007a0b */ /* 0x000fe40003f34000 */
[----:B------:R-:W-:Y:S02]  /*0380*/  FSETP.GT.FTZ.AND P0, PT, R11, c[0x0][0x174], PT ;  /* 0x00005d000b007a0b */ /* 0x000fe40003f14000 */
[----:B------:R-:W-:Y:S02]  /*0390*/  FSETP.GT.FTZ.AND P5, PT, R12, c[0x0][0x174], PT ;  /* 0x00005d000c007a0b */ /* 0x000fe40003fb4000 */
[----:B------:R-:W-:Y:S02]  /*03a0*/  FSETP.GT.FTZ.AND P6, PT, R13, c[0x0][0x174], PT ;  /* 0x00005d000d007a0b */ /* 0x000fe40003fd4000 */
[----:B------:R-:W-:Y:S02]  /*03b0*/  FSEL R4, R4, c[0x0][0x174], !P4 ;  /* 0x00005d0004047a08 */ /* 0x000fe40006000000 */
[----:B------:R-:W-:-:S02]  /*03c0*/  FSEL R6, R6, c[0x0][0x174], !P3 ;  /* 0x00005d0006067a08 */ /* 0x000fc40005800000 */
[----:B------:R-:W-:Y:S01]  /*03d0*/  FSEL R8, R7, c[0x0][0x174], !P2 ;  /* 0x00005d0007087a08 */ /* 0x000fe20005000000 */
[----:B------:R-:W-:Y:S01]  /*03e0*/  FMUL.FTZ R7, R4, 0.16666667163372039795 ;  /* 0x3e2aaaab04077820 */ /* 0x000fe20000410000 */
        /* <DEDUP_REMOVED lines=8> */
[----:B------:R-:W-:Y:S01]  /*0470*/  F2FP.BF16.PACK_AB R7, R7, R0 ;  /* 0x000000000707723e */ /* 0x000fe200000010ff */
[----:B------:R-:W-:Y:S01]  /*0480*/  FMUL.FTZ R12, R12, 0.16666667163372039795 ;  /* 0x3e2aaaab0c0c7820 */ /* 0x000fe20000410000 */
[----:B------:R-:W-:Y:S01]  /*0490*/  F2FP.BF16.PACK_AB R9, R9, R6 ;  /* 0x000000060909723e */ /* 0x000fe200000010ff */
[----:B------:R-:W-:Y:S01]  /*04a0*/  FMUL.FTZ R13, R13, 0.16666667163372039795 ;  /* 0x3e2aaaab0d0d7820 */ /* 0x000fe20000410000 */
[----:B------:R-:W-:Y:S01]  /*04b0*/  F2FP.BF16.PACK_AB R11, R11, R10 ;  /* 0x0000000a0b0b723e */ /* 0x000fe200000010ff */
[----:B------:R-:W-:Y:S03]  /*04c0*/  STG.E [R2.64], R7 ;  /* 0x0000000702007986 */ /* 0x000fe6000c101904 */
[----:B------:R-:W-:Y:S01]  /*04d0*/  F2FP.BF16.PACK_AB R13, R13, R12 ;  /* 0x0000000c0d0d723e */ /* 0x000fe200000010ff */
[----:B------:R-:W-:Y:S04]  /*04e0*/  STG.E [R2.64+0x200], R9 ;  /* 0x0002000902007986 */ /* 0x000fe8000c101904 */
[----:B------:R-:W-:Y:S04]  /*04f0*/  STG.E [R2.64+0x400], R11 ;  /* 0x0004000b02007986 */ /* 0x000fe8000c101904 */
[----:B------:R-:W-:Y:S01]  /*0500*/  STG.E [R2.64+0x600], R13 ;  /* 0x0006000d02007986 */ /* 0x000fe2000c101904 */
[----:B------:R-:W-:Y:S05]  /*0510*/  EXIT ;  /* 0x000000000000794d */ /* 0x000fea0003800000 */
.L_x_3761:
        /* <DEDUP_REMOVED lines=17> */
[----:B------:R-:W-:-:S13]  /*0630*/  ISETP.GE.AND P5, PT, R9, R2, PT ;  /* 0x000000020900720c */ /* 0x000fda0003fa6270 */
[----:B------:R-:W-:Y:S01]  /*0640*/  @!P5 IMAD.IADD R16, R0, 0x1, R9 ;  /* 0x000000010010d824 */ /* 0x000fe200078e0209 */
[----:B------:R-:W-:-:S04]  /*0650*/  @!P5 IADD3 R9, R9, 0x80, RZ ;  /* 0x000000800909d810 */ /* 0x000fc80007ffe0ff */
[----:B------:R-:W-:Y:S01]  /*0660*/  ISETP.GE.AND P0, PT, R9, R2, PT ;  /* 0x000000020900720c */ /* 0x000fe20003f06270 */
[----:B------:R-:W-:-:S12]  /*0670*/  @!P3 IMAD.MOV.U32 R13, RZ, RZ, 0x2 ;  /* 0x00000002ff0db424 */ /* 0x000fd800078e00ff */
[----:B------:R-:W-:Y:S01]  /*0680*/  @!P0 IMAD.IADD R7, R0, 0x1, R9 ;  /* 0x0000000100078824 */ /* 0x000fe200078e0209 */
[----:B------:R-:W-:-:S04]  /*0690*/  @!P0 IADD3 R9, R9, 0x80, RZ ;  /* 0x0000008009098810 */ /* 0x000fc80007ffe0ff */
[----:B------:R-:W-:Y:S01]  /*06a0*/  ISETP.GE.AND P1, PT, R9, R2, PT ;  /* 0x000000020900720c */ /* 0x000fe20003f26270 */
[----:B------:R-:W-:Y:S01]  /*06b0*/  @!P4 IMAD.WIDE.U32 R14, R14, R15, c[0x0][0x188] ;  /* 0x000062000e0ec625 */ /* 0x000fe200078e000f */
[----:B------:R-:W-:-:S03]  /*06c0*/  PRMT R5, RZ, 0x7610, R5 ;  /* 0x00007610ff057816 */ /* 0x000fc60000000005 */
[----:B------:R-:W-:Y:S01]  /*06d0*/  @!P3 IMAD.WIDE.U32 R12, R12, R13, c[0x0][0x188] ;  /* 0x000062000c0cb625 */ /* 0x000fe200078e000d */
[----:B------:R1:W3:Y:S04]  /*06e0*/  @!P4 LDG.E.U16 R6, [R14.64] ;  /* 0x000000040e06c981 */ /* 0x0002e8000c1e1500 */
[----:B------:R4:W5:Y:S03]  /*06f0*/  @!P3 LDG.E.U16 R5, [R12.64] ;  /* 0x000000040c05b981 */ /* 0x000966000c1e1500 */
[----:B------:R-:W-:Y:S01]  /*0700*/  @!P1 IMAD.IADD R19, R0, 0x1, R9 ;  /* 0x0000000100139824 */ /* 0x000fe200078e0209 */
[----:B------:R-:W-:Y:S01]  /*0710*/  @!P1 IADD3 R9, R9, 0x80, RZ ;  /* 0x0000008009099810 */ /* 0x000fe20007ffe0ff */
[----:B------:R-:W-:-:S03]  /*0720*/  @!P5 IMAD.MOV.U32 R17, RZ, RZ, 0x2 ;  /* 0x00000002ff11d424 */ /* 0x000fc600078e00ff */
[----:B------:R-:W-:Y:S01]  /*0730*/  ISETP.GE.AND P4, PT, R9, R2, PT ;  /* 0x000000020900720c */ /* 0x000fe20003f86270 */
[----:B------:R-:W-:Y:S01]  /*0740*/  @!P5 IMAD.WIDE.U32 R16, R16, R17, c[0x0][0x188] ;  /* 0x000062001010d625 */ /* 0x000fe200078e0011 */
[----:B------:R-:W-:-:S06]  /*0750*/  PRMT R8, RZ, 0x7610, R8 ;  /* 0x00007610ff087816 */ /* 0x000fcc0000000008 */
[----:B------:R4:W5:Y:S01]  /*0760*/  @!P5 LDG.E.U16 R8, [R16.64] ;  /* 0x000000041008d981 */ /* 0x000962000c1e1500 */
[----:B------:R-:W-:Y:S01]  /*0770*/  @!P0 IMAD.MOV.U32 R18, RZ, RZ, 0x2 ;  /* 0x00000002ff128424 */ /* 0x000fe200078e00ff */
[----:B0-----:R-:W-:-:S03]  /*0780*/  PRMT R10, RZ, 0x7610, R10 ;  /* 0x00007610ff0a7816 */ /* 0x001fc6000000000a */
[----:B------:R-:W-:Y:S01]  /*0790*/  @!P4 IMAD.IADD R20, R0, 0x1, R9 ;  /* 0x000000010014c824 */ /* 0x000fe200078e0209 */
[----:B------:R-:W-:Y:S01]  /*07a0*/  @!P4 IADD3 R9, R9, 0x80, RZ ;  /* 0x000000800909c810 */ /* 0x000fe20007ffe0ff */
[----:B-1----:R-:W-:-:S03]  /*07b0*/  @!P0 IMAD.WIDE.U32 R14, R7, R18, c[0x0][0x188] ;  /* 0x00006200070e8625 */ /* 0x002fc600078e0012 */
[----:B------:R-:W-:Y:S02]  /*07c0*/  ISETP.GE.AND P2, PT, R9, R2, PT ;  /* 0x000000020900720c */ /* 0x000fe40003f46270 */
[----:B------:R0:W5:Y:S01]  /*07d0*/  @!P0 LDG.E.U16 R10, [R14.64] ;  /* 0x000000040e0a8981 */ /* 0x000162000c1e1500 */
[----:B------:R-:W-:Y:S01]  /*07e0*/  @!P1 IMAD.MOV.U32 R18, RZ, RZ, 0x2 ;  /* 0x00000002ff129424 */ /* 0x000fe200078e00ff */
[----:B------:R-:W-:-:S03]  /*07f0*/  PRMT R7, RZ, 0x7610, R7 ;  /* 0x00007610ff077816 */ /* 0x000fc60000000007 */
[----:B------:R-:W-:Y:S01]  /*0800*/  @!P1 IMAD.WIDE.U32 R18, R19, R18, c[0x0][0x188] ;  /* 0x0000620013129625 */ /* 0x000fe200078e0012 */
[----:B------:R-:W-:-:S03]  /*0810*/  PRMT R11, RZ, 0x7610, R11 ;  /* 0x00007610ff0b7816 */ /* 0x000fc6000000000b */
[----:B----4-:R-:W-:Y:S01]  /*0820*/  @!P4 IMAD.MOV.U32 R17, RZ, RZ, 0x2 ;  /* 0x00000002ff11c424 */ /* 0x010fe200078e00ff */
[----:B------:R-:W4:Y:S01]  /*0830*/  @!P1 LDG.E.U16 R7, [R18.64] ;  /* 0x0000000412079981 */ /* 0x000f22000c1e1500 */
[----:B------:R-:W-:Y:S02]  /*0840*/  @!P2 IMAD.IADD R12, R0, 0x1, R9 ;  /* 0x00000001000ca824 */ /* 0x000fe400078e0209 */
[----:B------:R-:W-:-:S04]  /*0850*/  @!P2 IMAD.MOV.U32 R13, RZ, RZ, 0x2 ;  /* 0x00000002ff0da424 */ /* 0x000fc800078e00ff */
[----:B------:R-:W-:Y:S01]  /*0860*/  @!P2 IMAD.WIDE.U32 R12, R12, R13, c[0x0][0x188] ;  /* 0x000062000c0ca625 */ /* 0x000fe200078e000d */
[----:B------:R-:W-:-:S03]  /*0870*/  PRMT R9, RZ, 0x7610, R9 ;  /* 0x00007610ff097816 */ /* 0x000fc60000000009 */
[----:B0-----:R-:W-:Y:S01]  /*0880*/  @!P4 IMAD.WIDE.U32 R14, R20, R17, c[0x0][0x188] ;  /* 0x00006200140ec625 */ /* 0x001fe200078e0011 */
[----:B------:R0:W4:Y:S04]  /*0890*/  @!P2 LDG.E.U16 R11, [R12.64] ;  /* 0x000000040c0ba981 */ /* 0x000128000c1e1500 */
[----:B------:R-:W4:Y:S01]  /*08a0*/  @!P4 LDG.E.U16 R9, [R14.64] ;  /* 0x000000040e09c981 */ /* 0x000f22000c1e1500 */
[----:B------:R-:W-:-:S04]  /*08b0*/  IADD3 R17, R3, 0x80, RZ ;  /* 0x0000008003117810 */ /* 0x000fc80007ffe0ff */
[----:B------:R-:W-:Y:S02]  /*08c0*/  ISETP.GE.AND P4, PT, R17, R2, PT ;  /* 0x000000021100720c */ /* 0x000fe40003f86270 */
[----:B------:R-:W-:-:S04]  /*08d0*/  IADD3 R17, R3, 0x100, RZ ;  /* 0x0000010003117810 */ /* 0x000fc80007ffe0ff */
[----:B------:R-:W-:Y:S02]  /*08e0*/  ISETP.GE.AND P5, PT, R17, R2, PT ;  /* 0x000000021100720c */ /* 0x000fe40003fa6270 */
[----:B------:R-:W-:-:S04]  /*08f0*/  IADD3 R17, R3, 0x180, RZ ;  /* 0x0000018003117810 */ /* 0x000fc80007ffe0ff */
[----:B------:R-:W-:Y:S02]  /*0900*/  ISETP.GE.AND P0, PT, R17, R2, PT ;  /* 0x000000021100720c */ /* 0x000fe40003f06270 */
[----:B0-----:R-:W-:Y:S01]  /*0910*/  IADD3 R13, R3, 0x200, RZ ;  /* 0x00000200030d7810 */ /* 0x001fe20007ffe0ff */
[----:B------:R-:W-:Y:S01]  /*0920*/  BSSY B0, `(.L_x_3762) ;  /* 0x000007b000007945 */ /* 0x000fe20003800000 */
[----:B------:R-:W-:Y:S01]  /*0930*/  BSSY B1, `(.L_x_3763) ;  /* 0x0000073000017945 */ /* 0x000fe20003800000 */
[----:B--2---:R-:W-:-:S05]  /*0940*/  @!P4 PRMT R4, RZ, 0x5410, R4 ;  /* 0x00005410ff04c816 */ /* 0x004fca0000000004 */
[----:B------:R-:W-:-:S05]  /*0950*/  @!P4 FADD.FTZ R4, R4, 3 ;  /* 0x404000000404c421 */ /* 0x000fca0000010000 */
[----:B------:R-:W-:-:S04]  /*0960*/  @!P4 FSETP.GEU.FTZ.AND P1, PT, R4, c[0x0][0x168], PT ;  /* 0x00005a000400ca0b */ /* 0x000fc80003f3e000 */
[----:B------:R-:W-:-:S04]  /*0970*/  @!P4 FSEL R4, R4, c[0x0][0x168], P1 ;  /* 0x00005a000404ca08 */ /* 0x000fc80000800000 */
[----:B------:R-:W-:-:S04]  /*0980*/  @!P4 FSETP.GT.FTZ.AND P2, PT, R4, c[0x0][0x174], PT ;  /* 0x00005d000400ca0b */ /* 0x000fc80003f54000 */
[----:B------:R-:W-:Y:S02]  /*0990*/  @!P4 FSEL R4, R4, c[0x0][0x174], !P2 ;  /* 0x00005d000404ca08 */ /* 0x000fe40005000000 */
[----:B------:R-:W-:-:S03]  /*09a0*/  ISETP.GE.AND P2, PT, R13, R2, PT ;  /* 0x000000020d00720c */ /* 0x000fc60003f46270 */
[----:B------:R-:W-:Y:S01]  /*09b0*/  @!P4 FMUL.FTZ R4, R4, 0.16666667163372039795 ;  /* 0x3e2aaaab0404c820 */ /* 0x000fe20000410000 */
[----:B------:R-:W-:Y:S02]  /*09c0*/  IADD3 R13, R3, 0x280, RZ ;  /* 0x00000280030d7810 */ /* 0x000fe40007ffe0ff */
[----:B---3--:R-:W-:Y:S02]  /*09d0*/  @!P5 PRMT R6, RZ, 0x5410, R6 ;  /* 0x00005410ff06d816 */ /* 0x008fe40000000006 */
[----:B-----5:R-:W-:-:S03]  /*09e0*/  @!P3 PRMT R5, RZ, 0x5410, R5 ;  /* 0x00005410ff05b816 */ /* 0x020fc60000000005 */
[----:B------:R-:W-:Y:S02]  /*09f0*/  @!P5 FADD.FTZ R6, R6, 3 ;  /* 0x404000000606d421 */ /* 0x000fe40000010000 */
[----:B------:R-:W-:-:S03]  /*0a00*/  @!P3 FADD.FTZ R5, R5, 3 ;  /* 0x404000000505b421 */ /* 0x000fc60000010000 */
[C---:B------:R-:W-:Y:S02]  /*0a10*/  @!P5 FSETP.GEU.FTZ.AND P6, PT, R6.reuse, c[0x0][0x168], PT ;  /* 0x00005a000600da0b */ /* 0x040fe40003fde000 */
[C---:B------:R-:W-:Y:S02]  /*0a20*/  @!P3 FSETP.GEU.FTZ.AND P1, PT, R5.reuse, c[0x0][0x168], PT ;  /* 0x00005a000500ba0b */ /* 0x040fe40003f3e000 */
[----:B------:R-:W-:Y:S02]  /*0a30*/  @!P5 FSEL R6, R6, c[0x0][0x168], P6 ;  /* 0x00005a000606da08 */ /* 0x000fe40003000000 */
[----:B------:R-:W-:Y:S02]  /*0a40*/  @!P3 FSEL R5, R5, c[0x0][0x168], P1 ;  /* 0x00005a000505ba08 */ /* 0x000fe40000800000 */
[----:B------:R-:W-:Y:S02]  /*0a50*/  @!P0 PRMT R8, RZ, 0x5410, R8 ;  /* 0x00005410ff088816 */ /* 0x000fe40000000008 */
[----:B------:R-:W-:-:S03]  /*0a60*/  @!P5 FSETP.GT.FTZ.AND P1, PT, R6, c[0x0][0x174], PT ;  /* 0x00005d000600da0b */ /* 0x000fc60003f34000 */
[----:B------:R-:W-:Y:S01]  /*0a70*/  @!P0 FADD.FTZ R12, R8, 3 ;  /* 0x40400000080c8421 */ /* 0x000fe20000010000 */
[----:B------:R-:W-:Y:S02]  /*0a80*/  @!P5 FSEL R6, R6, c[0x0][0x174], !P1 ;  /* 0x00005d000606da08 */ /* 0x000fe40004800000 */
[----:B------:R-:W-:Y:S02]  /*0a90*/  @!P4 F2FP.BF16.PACK_AB R4, RZ, R4 ;  /* 0x00000004ff04c23e */ /* 0x000fe400000010ff */
[----:B------:R-:W-:Y:S01]  /*0aa0*/  @!P0 FSETP.GEU.FTZ.AND P4, PT, R12, c[0x0][0x168], PT ;  /* 0x00005a000c008a0b */ /* 0x000fe20003f9e000 */
[----:B------:R-:W-:Y:S01]  /*0ab0*/  @!P5 FMUL.FTZ R8, R6, 0.16666667163372039795 ;  /* 0x3e2aaaab0608d820 */ /* 0x000fe20000410000 */
[----:B------:R-:W-:Y:S02]  /*0ac0*/  @!P3 FSETP.GT.FTZ.AND P6, PT, R5, c[0x0][0x174], PT ;  /* 0x00005d000500ba0b */ /* 0x000fe40003fd4000 */
[----:B------:R-:W-:Y:S02]  /*0ad0*/  ISETP.GE.AND P1, PT, R13, R2, PT ;  /* 0x000000020d00720c */ /* 0x000fe40003f26270 */
[----:B------:R-:W-:-:S02]  /*0ae0*/  @!P2 PRMT R10, RZ, 0x5410, R10 ;  /* 0x00005410ff0aa816 */ /* 0x000fc4000000000a */
[----:B------:R-:W-:Y:S02]  /*0af0*/  IADD3 R13, R3, 0x380, RZ ;  /* 0x00000380030d7810 */ /* 0x000fe40007ffe0ff */
[----:B------:R-:W-:Y:S02]  /*0b00*/  @!P0 FSEL R12, R12, c[0x0][0x168], P4 ;  /* 0x00005a000c0c8a08 */ /* 0x000fe40002000000 */
[----:B------:R-:W-:Y:S01]  /*0b10*/  @!P3 FSEL R6, R5, c[0x0][0x174], !P6 ;  /* 0x00005d000506ba08 */ /* 0x000fe20007000000 */
[----:B------:R-:W-:Y:S01]  /*0b20*/  @!P2 FADD.FTZ R10, R10, 3 ;  /* 0x404000000a0aa421 */ /* 0x000fe20000010000 */
[----:B------:R-:W-:Y:S02]  /*0b30*/  @!P5 F2FP.BF16.PACK_AB R5, RZ, R8 ;  /* 0x00000008ff05d23e */ /* 0x000fe400000010ff */
[----:B------:R-:W-:Y:S02]  /*0b40*/  ISETP.GE.AND P4, PT, R13, R2, PT ;  /* 0x000000020d00720c */ /* 0x000fe40003f86270 */
[----:B------:R-:W-:-:S02]  /*0b50*/  @!P0 FSETP.GT.FTZ.AND P5, PT, R12, c[0x0][0x174], PT ;  /* 0x00005d000c008a0b */ /* 0x000fc40003fb4000 */
[----:B------:R-:W-:Y:S02]  /*0b60*/  IADD3 R13, R3, 0x300, RZ ;  /* 0x00000300030d7810 */ /* 0x000fe40007ffe0ff */
[----:B------:R-:W-:Y:S02]  /*0b70*/  @!P0 FSEL R8, R12, c[0x0][0x174], !P5 ;  /* 0x00005d000c088a08 */ /* 0x000fe40006800000 */
[C---:B------:R-:W-:Y:S02]  /*0b80*/  @!P2 FSETP.GEU.FTZ.AND P6, PT, R10.reuse, c[0x0][0x168], PT ;  /* 0x00005a000a00aa0b */ /* 0x040fe40003fde000 */
[----:B------:R-:W-:Y:S02]  /*0b90*/  ISETP.GE.AND P5, PT, R13, R2, PT ;  /* 0x000000020d00720c */ /* 0x000fe40003fa6270 */
[----:B----4-:R-:W-:Y:S02]  /*0ba0*/  @!P1 PRMT R7, RZ, 0x5410, R7 ;  /* 0x00005410ff079816 */ /* 0x010fe40000000007 */
[----:B------:R-:W-:-:S02]  /*0bb0*/  @!P2 FSEL R10, R10, c[0x0][0x168], P6 ;  /* 0x00005a000a0aaa08 */ /* 0x000fc40003000000 */
[----:B------:R-:W-:Y:S01]  /*0bc0*/  @!P4 PRMT R11, RZ, 0x5410, R11 ;  /* 0x00005410ff0bc816 */ /* 0x000fe2000000000b */
[----:B------:R-:W-:Y:S01]  /*0bd0*/  @!P1 FADD.FTZ R12, R7, 3 ;  /* 0x40400000070c9421 */ /* 0x000fe20000010000 */
[----:B------:R-:W-:Y:S01]  /*0be0*/  @!P2 FSETP.GT.FTZ.AND P6, PT, R10, c[0x0][0x174], PT ;  /* 0x00005d000a00aa0b */ /* 0x000fe20003fd4000 */
[----:B------:R-:W-:Y:S02]  /*0bf0*/  @!P3 FMUL.FTZ R6, R6, 0.16666667163372039795 ;  /* 0x3e2aaaab0606b820 */ /* 0x000fe40000410000 */
[----:B------:R-:W-:Y:S01]  /*0c00*/  @!P4 FADD.FTZ R11, R11, 3 ;  /* 0x404000000b0bc421 */ /* 0x000fe20000010000 */
[----:B------:R-:W-:Y:S02]  /*0c10*/  @!P2 FSEL R10, R10, c[0x0][0x174], !P6 ;  /* 0x00005d000a0aaa08 */ /* 0x000fe40007000000 */
[----:B------:R-:W-:Y:S02]  /*0c20*/  @!P1 FSETP.GEU.FTZ.AND P6, PT, R12, c[0x0][0x168], PT ;  /* 0x00005a000c009a0b */ /* 0x000fe40003fde000 */
[----:B------:R-:W-:Y:S01]  /*0c30*/  @!P5 PRMT R9, RZ, 0x5410, R9 ;  /* 0x00005410ff09d816 */ /* 0x000fe20000000009 */
[----:B------:R-:W-:Y:S01]  /*0c40*/  @!P3 IMAD.MOV.U32 R7, RZ, RZ, 0x2 ;  /* 0x00000002ff07b424 */ /* 0x000fe200078e00ff */
[----:B------:R-:W-:Y:S01]  /*0c50*/  @!P3 F2FP.BF16.PACK_AB R13, RZ, R6 ;  /* 0x00000006ff0db23e */ /* 0x000fe200000010ff */
[----:B------:R-:W-:Y:S01]  /*0c60*/  @!P3 IMAD.IADD R6, R0, 0x1, R3 ;  /* 0x000000010006b824 */ /* 0x000fe200078e0203 */
[----:B------:R-:W-:Y:S01]  /*0c70*/  @!P1 FSEL R12, R12, c[0x0][0x168], P6 ;  /* 0x00005a000c0c9a08 */ /* 0x000fe20003000000 */
[----:B------:R-:W-:Y:S01]  /*0c80*/  @!P5 FADD.FTZ R9, R9, 3 ;  /* 0x404000000909d421 */ /* 0x000fe20000010000 */
[----:B------:R-:W-:Y:S01]  /*0c90*/  @!P4 FSETP.GEU.FTZ.AND P6, PT, R11, c[0x0][0x168], PT ;  /* 0x00005a000b00ca0b */ /* 0x000fe20003fde000 */
[----:B------:R-:W-:Y:S01]  /*0ca0*/  @!P3 IMAD.WIDE.U32 R6, R6, R7, c[0x0][0x180] ;  /* 0x000060000606b625 */ /* 0x000fe200078e0007 */
[----:B------:R-:W-:-:S02]  /*0cb0*/  PRMT R14, R13, 0x7610, R14 ;  /* 0x000076100d0e7816 */ /* 0x000fc4000000000e */
[----:B------:R-:W-:Y:S02]  /*0cc0*/  @!P4 FSEL R13, R11, c[0x0][0x168], P6 ;  /* 0x00005a000b0dca08 */ /* 0x000fe40003000000 */
[----:B------:R-:W-:Y:S01]  /*0cd0*/  @!P5 FSETP.GEU.FTZ.AND P6, PT, R9, c[0x0][0x168], PT ;  /* 0x00005a000900da0b */ /* 0x000fe20003fde000 */
[----:B------:R0:W-:Y:S01]  /*0ce0*/  @!P3 STG.E.U16 [R6.64], R14 ;  /* 0x0000000e0600b986 */ /* 0x0001e2000c101504 */
[----:B------:R-:W-:Y:S02]  /*0cf0*/  @!P3 IADD3 R3, R3, 0x80, RZ ;  /* 0x000000800303b810 */ /* 0x000fe40007ffe0ff */
[C---:B------:R-:W-:Y:S02]  /*0d00*/  @!P1 FSETP.GT.FTZ.AND P3, PT, R12.reuse, c[0x0][0x174], PT ;  /* 0x00005d000c009a0b */ /* 0x040fe40003f74000 */
[----:B------:R-:W-:Y:S02]  /*0d10*/  @!P5 FSEL R9, R9, c[0x0][0x168], P6 ;  /* 0x00005a000909da08 */ /* 0x000fe40003000000 */
[----:B------:R-:W-:-:S02]  /*0d20*/  @!P1 FSEL R12, R12, c[0x0][0x174], !P3 ;  /* 0x00005d000c0c9a08 */ /* 0x000fc40005800000 */
[----:B------:R-:W-:Y:S02]  /*0d30*/  @!P5 FSETP.GT.FTZ.AND P3, PT, R9, c[0x0][0x174], PT ;  /* 0x00005d000900da0b */ /* 0x000fe40003f74000 */
[----:B------:R-:W-:Y:S02]  /*0d40*/  @!P4 FSETP.GT.FTZ.AND P6, PT, R13, c[0x0][0x174], PT ;  /* 0x00005d000d00ca0b */ /* 0x000fe40003fd4000 */
[----:B------:R-:W-:Y:S02]  /*0d50*/  @!P5 FSEL R11, R9, c[0x0][0x174], !P3 ;  /* 0x00005d00090bda08 */ /* 0x000fe40005800000 */
[----:B------:R-:W-:Y:S02]  /*0d60*/  ISETP.GE.AND P3, PT, R3, R2, PT ;  /* 0x000000020300720c */ /* 0x000fe40003f66270 */
[----:B------:R-:W-:Y:S01]  /*0d70*/  @!P4 FSEL R13, R13, c[0x0][0x174], !P6 ;  /* 0x00005d000d0dca08 */ /* 0x000fe20007000000 */
[----:B------:R-:W-:Y:S02]  /*0d80*/  @!P0 FMUL.FTZ R8, R8, 0.16666667163372039795 ;  /* 0x3e2aaaab08088820 */ /* 0x000fe40000410000 */
[----:B------:R-:W-:-:S02]  /*0d90*/  @!P2 FMUL.FTZ R9, R10, 0.16666667163372039795 ;  /* 0x3e2aaaab0a09a820 */ /* 0x000fc40000410000 */
[----:B------:R-:W-:Y:S02]  /*0da0*/  @!P1 FMUL.FTZ R12, R12, 0.16666667163372039795 ;  /* 0x3e2aaaab0c0c9820 */ /* 0x000fe40000410000 */
[----:B0-----:R-:W-:Y:S02]  /*0db0*/  @!P5 FMUL.FTZ R7, R11, 0.16666667163372039795 ;  /* 0x3e2aaaab0b07d820 */ /* 0x001fe40000410000 */
[----:B------:R-:W-:Y:S01]  /*0dc0*/  @!P4 FMUL.FTZ R6, R13, 0.16666667163372039795 ;  /* 0x3e2aaaab0d06c820 */ /* 0x000fe20000410000 */
[----:B------:R-:W-:Y:S02]  /*0dd0*/  @!P0 F2FP.BF16.PACK_AB R13, RZ, R8 ;  /* 0x00000008ff0d823e */ /* 0x000fe400000010ff */
[----:B------:R-:W-:Y:S02]  /*0de0*/  @!P2 F2FP.BF16.PACK_AB R9, RZ, R9 ;  /* 0x00000009ff09a23e */ /* 0x000fe400000010ff */
[----:B------:R-:W-:Y:S02]  /*0df0*/  @!P1 F2FP.BF16.PACK_AB R8, RZ, R12 ;  /* 0x0000000cff08923e */ /* 0x000fe400000010ff */
[----:B------:R-:W-:-:S02]  /*0e00*/  @!P5 F2FP.BF16.PACK_AB R7, RZ, R7 ;  /* 0x00000007ff07d23e */ /* 0x000fc400000010ff */
[----:B------:R-:W-:Y:S01]  /*0e10*/  @!P4 F2FP.BF16.PACK_AB R6, RZ, R6 ;  /* 0x00000006ff06c23e */ /* 0x000fe200000010ff */
[----:B------:R-:W-:Y:S05]  /*0e20*/  @P3 BRA `(.L_x_3764) ;  /* 0x000000d000003947 */ /* 0x000fea0003800000 */
[----:B------:R-:W-:Y:S01]  /*0e30*/  IMAD.IADD R10, R0, 0x1, R3 ;  /* 0x00000001000a7824 */ /* 0x000fe200078e0203 */
[----:B------:R-:W-:Y:S01]  /*0e40*/  IADD3 R3, R3, 0x80, RZ ;  /* 0x0000008003037810 */ /* 0x000fe20007ffe0ff */
[----:B------:R-:W-:-:S03]  /*0e50*/  IMAD.MOV.U32 R11, RZ, RZ, 0x2 ;  /* 0x00000002ff0b7424 */ /* 0x000fc600078e00ff */
[----:B------:R-:W-:Y:S01]  /*0e60*/  ISETP.GE.AND P0, PT, R3, R2, PT ;  /* 0x000000020300720c */ /* 0x000fe20003f06270 */
[----:B------:R-:W-:-:S05]  /*0e70*/  IMAD.WIDE.U32 R10, R10, R11, c[0x0][0x180] ;  /* 0x000060000a0a7625 */ /* 0x000fca00078e000b */
[----:B------:R0:W-:Y:S07]  /*0e80*/  STG.E.U16 [R10.64], R4 ;  /* 0x000000040a007986 */ /* 0x0001ee000c101504 */
[----:B------:R-:W-:Y:S05]  /*0e90*/  @P0 BRA `(.L_x_3765) ;  /* 0x000000d000000947 */ /* 0x000fea0003800000 */
[----:B0-----:R-:W-:Y:S01]  /*0ea0*/  IMAD.IADD R4, R0, 0x1, R3 ;  /* 0x0000000100047824 */ /* 0x001fe200078e0203 */
[----:B------:R-:W-:Y:S01]  /*0eb0*/  PRMT R10, R5, 0x7610, R10 ;  /* 0x00007610050a7816 */ /* 0x000fe2000000000a */
[----:B------:R-:W-:Y:S01]  /*0ec0*/  IMAD.MOV.U32 R11, RZ, RZ, 0x2 ;  /* 0x00000002ff0b7424 */ /* 0x000fe200078e00ff */
[----:B------:R-:W-:-:S03]  /*0ed0*/  IADD3 R3, R3, 0x80, RZ ;  /* 0x0000008003037810 */ /* 0x000fc60007ffe0ff */
[----:B------:R-:W-:-:S05]  /*0ee0*/  IMAD.WIDE.U32 R4, R4, R11, c[0x0][0x180] ;  /* 0x0000600004047625 */ /* 0x000fca00078e000b */
[----:B------:R0:W-:Y:S02]  /*0ef0*/  STG.E.U16 [R4.64], R10 ;  /* 0x0000000a04007986 */ /* 0x0001e4000c101504 */
.L_x_3764:
[----:B------:R-:W-:-:S13]  /*0f00*/  ISETP.GE.AND P0, PT, R3, R2, PT ;  /* 0x000000020300720c */ /* 0x000fda0003f06270 */
[----:B------:R-:W-:Y:S05]  /*0f10*/  @P0 BRA `(.L_x_3766) ;  /* 0x000000c000000947 */ /* 0x000fea0003800000 */
[----:B0-----:R-:W-:Y:S01]  /*0f20*/  IMAD.IADD R4, R0, 0x1, R3 ;  /* 0x0000000100047824 */ /* 0x001fe200078e0203 */
[----:B------:R-:W-:Y:S01]  /*0f30*/  IADD3 R3, R3, 0x80, RZ ;  /* 0x0000008003037810 */ /* 0x000fe20007ffe0ff */
[----:B------:R-:W-:-:S04]  /*0f40*/  IMAD.MOV.U32 R5, RZ, RZ, 0x2 ;  /* 0x00000002ff057424 */ /* 0x000fc800078e00ff */
[----:B------:R-:W-:-:S05]  /*0f50*/  IMAD.WIDE.U32 R4, R4, R5, c[0x0][0x180] ;  /* 0x0000600004047625 */ /* 0x000fca00078e0005 */
[----:B------:R0:W-:Y:S02]  /*0f60*/  STG.E.U16 [R4.64], R13 ;  /* 0x0000000d04007986 */ /* 0x0001e4000c101504 */
.L_x_3765:
[----:B------:R-:W-:-:S13]  /*0f70*/  ISETP.GE.AND P0, PT, R3, R2, PT ;  /* 0x000000020300720c */ /* 0x000fda0003f06270 */
[----:B------:R-:W-:Y:S05]  /*0f80*/  @P0 BRA `(.L_x_3767) ;  /* 0x000000d000000947 */ /* 0x000fea0003800000 */
[----:B0-----:R-:W-:Y:S01]  /*0f90*/  IMAD.IADD R4, R0, 0x1, R3 ;  /* 0x0000000100047824 */ /* 0x001fe200078e0203 */
[----:B------:R-:W-:Y:S01]  /*0fa0*/  IADD3 R3, R3, 0x80, RZ ;  /* 0x0000008003037810 */ /* 0x000fe20007ffe0ff */
[----:B------:R-:W-:-:S04]  /*0fb0*/  IMAD.MOV.U32 R5, RZ, RZ, 0x2 ;  /* 0x00000002ff057424 */ /* 0x000fc800078e00ff */
[----:B------:R-:W-:-:S05]  /*0fc0*/  IMAD.WIDE.U32 R4, R4, R5, c[0x0][0x180] ;  /* 0x0000600004047625 */ /* 0x000fca00078e0005 */
[----:B------:R0:W-:Y:S02]  /*0fd0*/  STG.E.U16 [R4.64], R9 ;  /* 0x0000000904007986 */ /* 0x0001e4000c101504 */
.L_x_3766:
        /* <DEDUP_REMOVED lines=8> */
.L_x_3767:
[----:B------:R-:W-:Y:S05]  /*1060*/  BSYNC B1 ;  /* 0x0000000000017941 */ /* 0x000fea0003800000 */
.L_x_3763:
[----:B------:R-:W-:-:S13]  /*1070*/  ISETP.GE.AND P0, PT, R3, R2, PT ;  /* 0x000000020300720c */ /* 0x000fda0003f06270 */
[----:B0-----:R-:W-:Y:S01]  /*1080*/  @!P0 IMAD.IADD R4, R0, 0x1, R3 ;  /* 0x0000000100048824 */ /* 0x001fe200078e0203 */
[----:B------:R-:W-:Y:S01]  /*1090*/  @!P0 IADD3 R3, R3, 0x80, RZ ;  /* 0x0000008003038810 */ /* 0x000fe20007ffe0ff */
[----:B------:R-:W-:-:S04]  /*10a0*/  @!P0 IMAD.MOV.U32 R5, RZ, RZ, 0x2 ;  /* 0x00000002ff058424 */ /* 0x000fc800078e00ff */
[----:B------:R-:W-:-:S05]  /*10b0*/  @!P0 IMAD.WIDE.U32 R4, R4, R5, c[0x0][0x180] ;  /* 0x0000600004048625 */ /* 0x000fca00078e0005 */
[----:B------:R0:W-:Y:S02]  /*10c0*/  @!P0 STG.E.U16 [R4.64], R7 ;  /* 0x0000000704008986 */ /* 0x0001e4000c101504 */
.L_x_3768:
[----:B------:R-:W-:Y:S05]  /*10d0*/  BSYNC B0 ;  /* 0x0000000000007941 */ /* 0x000fea0003800000 */
.L_x_3762:
        /* <DEDUP_REMOVED lines=8> */
.L_x_3769:
        /* <DEDUP_REMOVED lines=10> */
.L_x_5478:


//--------------------- .text._ZN2at6native29vectorized_elementwise_kernelILi4EZZZNS0_68_GLOBAL__N__08176361_30_ActivationHardsigmoidKernel_cu_1520ed90_304418hardsigmoid_kernelERNS_18TensorIteratorBaseEENKUlvE_clEvENKUlvE2_clEvEUlN3c108BFloat16EE_St5arrayIPcLm2EEEEviT0_T1_ --------------------------
	.section	.text._ZN2at6native29vectorized_elementwise_kernelILi4EZZZNS0_68_GLOBAL__N__08176361_30_ActivationHardsigmoidKernel_cu_1520ed90_304418hardsigmoid_kernelERNS_18TensorIteratorBaseEENKUlvE_clEvENKUlvE2_clEvEUlN3c108BFloat16EE_St5arrayIPcLm2EEEEviT0_T1_,"ax",@progbits
	.sectioninfo	@"SHI_REGISTERS=23"
	.align	128
        .global         _ZN2at6native29vectorized_elementwise_kernelILi4EZZZNS0_68_GLOBAL__N__08176361_30_ActivationHardsigmoidKernel_cu_1520ed90_304418hardsigmoid_kernelERNS_18TensorIteratorBaseEENKUlvE_clEvENKUlvE2_clEvEUlN3c108BFloat16EE_St5arrayIPcLm2EEEEviT0_T1_
        .type           _ZN2at6native29vectorized_elementwise_kernelILi4EZZZNS0_68_GLOBAL__N__08176361_30_ActivationHardsigmoidKernel_cu_1520ed90_304418hardsigmoid_kernelERNS_18TensorIteratorBaseEENKUlvE_clEvENKUlvE2_clEvEUlN3c108BFloat16EE_St5arrayIPcLm2EEEEviT0_T1_,@function
        .size           _ZN2at6native29vectorized_elementwise_kernelILi4EZZZNS0_68_GLOBAL__N__08176361_30_ActivationHardsigmoidKernel_cu_1520ed90_304418hardsigmoid_kernelERNS_18TensorIteratorBaseEENKUlvE_clEvENKUlvE2_clEvEUlN3c108BFloat16EE_St5arrayIPcLm2EEEEviT0_T1_,(.L_x_5479 - _ZN2at6native29vectorized_elementwise_kernelILi4EZZZNS0_68_GLOBAL__N__08176361_30_ActivationHardsigmoidKernel_cu_1520ed90_304418hardsigmoid_kernelERNS_18TensorIteratorBaseEENKUlvE_clEvENKUlvE2_clEvEUlN3c108BFloat16EE_St5arrayIPcLm2EEEEviT0_T1_)
        .other          _ZN2at6native29vectorized_elementwise_kernelILi4EZZZNS0_68_GLOBAL__N__08176361_30_ActivationHardsigmoidKernel_cu_1520ed90_304418hardsigmoid_kernelERNS_18TensorIteratorBaseEENKUlvE_clEvENKUlvE2_clEvEUlN3c108BFloat16EE_St5arrayIPcLm2EEEEviT0_T1_,@"STO_CUDA_ENTRY STV_DEFAULT"
_ZN2at6native29vectorized_elementwise_kernelILi4EZZZNS0_68_GLOBAL__N__08176361_30_ActivationHardsigmoidKernel_cu_1520ed90_304418hardsigmoid_kernelERNS_18TensorIteratorBaseEENKUlvE_clEvENKUlvE2_clEvEUlN3c108BFloat16EE_St5arrayIPcLm2EEEEviT0_T1_:
.text._ZN2at6native29vectorized_elementwise_kernelILi4EZZZNS0_68_GLOBAL__N__08176361_30_ActivationHardsigmoidKernel_cu_1520ed90_304418hardsigmoid_kernelERNS_18TensorIteratorBaseEENKUlvE_clEvENKUlvE2_clEvEUlN3c108BFloat16EE_St5arrayIPcLm2EEEEviT0_T1_:
        /* <DEDUP_REMOVED lines=11> */
[----:B------:R-:W2:Y:S04]  /*00b0*/  LDG.E.64 R2, [R6.64] ;  /* 0x0000000406027981 */ /* 0x000ea8000c1e1b00 */
[----:B------:R0:W3:Y:S01]  /*00c0*/  LDG.E.64 R12, [R6.64+0x400] ;  /* 0x00040004060c7981 */ /* 0x0000e2000c1e1b00 */
[--C-:B--2---:R-:W-:Y:S02]  /*00d0*/  PRMT R4, RZ, 0x5410, R2.reuse ;  /* 0x00005410ff047816 */ /* 0x104fe40000000002 */
[----:B0-----:R-:W-:Y:S02]  /*00e0*/  PRMT R6, RZ, 0x7610, R2 ;  /* 0x00007610ff067816 */ /* 0x001fe40000000002 */
[--C-:B---3--:R-:W-:Y:S01]  /*00f0*/  PRMT R9, RZ, 0x5410, R12.reuse ;  /* 0x00005410ff097816 */ /* 0x108fe2000000000c */
[----:B------:R-:W-:Y:S01]  /*0100*/  FADD.FTZ R4, R4, 3 ;  /* 0x4040000004047421 */ /* 0x000fe20000010000 */
[----:B------:R-:W-:Y:S01]  /*0110*/  PRMT R10, RZ, 0x7610, R12 ;  /* 0x00007610ff0a7816 */ /* 0x000fe2000000000c */
[----:B------:R-:W-:Y:S01]  /*0120*/  FADD.FTZ R6, R6, 3 ;  /* 0x4040000006067421 */ /* 0x000fe20000010000 */
[--C-:B------:R-:W-:Y:S01]  /*0130*/  PRMT R7, RZ, 0x5410, R3.reuse ;  /* 0x00005410ff077816 */ /* 0x100fe20000000003 */
[----:B------:R-:W-:Y:S01]  /*0140*/  FADD.FTZ R9, R9, 3 ;  /* 0x4040000009097421 */ /* 0x000fe20000010000 */
[----:B------:R-:W-:Y:S01]  /*0150*/  PRMT R8, RZ, 0x7610, R3 ;  /* 0x00007610ff087816 */ /* 0x000fe20000000003 */
[----:B------:R-:W-:Y:S01]  /*0160*/  IMAD.WIDE.U32 R2, R0, R15, c[0x0][0x180] ;  /* 0x0000600000027625 */ /* 0x000fe200078e000f */
[----:B------:R-:W-:-:S02]  /*0170*/  PRMT R11, RZ, 0x5410, R13 ;  /* 0x00005410ff0b7816 */ /* 0x000fc4000000000d */
[----:B------:R-:W-:Y:S01]  /*0180*/  PRMT R12, RZ, 0x7610, R13 ;  /* 0x00007610ff0c7816 */ /* 0x000fe2000000000d */
[----:B------:R-:W-:Y:S01]  /*0190*/  FADD.FTZ R10, R10, 3 ;  /* 0x404000000a0a7421 */ /* 0x000fe20000010000 */
[----:B------:R-:W-:Y:S01]  /*01a0*/  FSETP.GEU.FTZ.AND P6, PT, R4, c[0x0][0x168], PT ;  /* 0x00005a0004007a0b */ /* 0x000fe20003fde000 */
[----:B------:R-:W-:Y:S01]  /*01b0*/  FADD.FTZ R7, R7, 3 ;  /* 0x4040000007077421 */ /* 0x000fe20000010000 */
[----:B------:R-:W-:Y:S01]  /*01c0*/  FSETP.GEU.FTZ.AND P5, PT, R6, c[0x0][0x168], PT ;  /* 0x00005a0006007a0b */ /* 0x000fe20003fbe000 */
[----:B------:R-:W-:Y:S01]  /*01d0*/  FADD.FTZ R8, R8, 3 ;  /* 0x4040000008087421 */ /* 0x000fe20000010000 */
[----:B------:R-:W-:Y:S01]  /*01e0*/  FSETP.GEU.FTZ.AND P2, PT, R9, c[0x0][0x168], PT ;  /* 0x00005a0009007a0b */ /* 0x000fe20003f5e000 */
[----:B------:R-:W-:Y:S01]  /*01f0*/  FADD.FTZ R0, R11, 3 ;  /* 0x404000000b007421 */ /* 0x000fe20000010000 */
[----:B------:R-:W-:Y:S01]  /*0200*/  FSETP.GEU.FTZ.AND P1, PT, R10, c[0x0][0x168], PT ;  /* 0x00005a000a007a0b */ /* 0x000fe20003f3e000 */
[----:B------:R-:W-:Y:S01]  /*0210*/  FADD.FTZ R13, R12, 3 ;  /* 0x404000000c0d7421 */ /* 0x000fe20000010000 */
[----:B------:R-:W-:Y:S01]  /*0220*/  FSEL R4, R4, c[0x0][0x168], P6 ;  /* 0x00005a0004047a08 */ /* 0x000fe20003000000 */
[----:B------:R-:W-:Y:S01]  /*0230*/  IMAD.WIDE R2, R5, 0x8, R2 ;  /* 0x0000000805027825 */ /* 0x000fe200078e0202 */
[----:B------:R-:W-:-:S02]  /*0240*/  FSETP.GEU.FTZ.AND P4, PT, R7, c[0x0][0x168], PT ;  /* 0x00005a0007007a0b */ /* 0x000fc40003f9e000 */
[----:B------:R-:W-:Y:S02]  /*0250*/  FSETP.GEU.FTZ.AND P3, PT, R8, c[0x0][0x168], PT ;  /* 0x00005a0008007a0b */ /* 0x000fe40003f7e000 */
[----:B------:R-:W-:Y:S02]  /*0260*/  FSETP.GEU.FTZ.AND P0, PT, R0, c[0x0][0x168], PT ;  /* 0x00005a0000007a0b */ /* 0x000fe40003f1e000 */
[----:B------:R-:W-:Y:S02]  /*0270*/  FSETP.GEU.FTZ.AND P6, PT, R13, c[0x0][0x168], PT ;  /* 0x00005a000d007a0b */ /* 0x000fe40003fde000 */
[----:B------:R-:W-:Y:S02]  /*0280*/  FSEL R6, R6, c[0x0][0x168], P5 ;  /* 0x00005a0006067a08 */ /* 0x000fe40002800000 */
[----:B------:R-:W-:Y:S02]  /*0290*/  FSEL R9, R9, c[0x0][0x168], P2 ;  /* 0x00005a0009097a08 */ /* 0x000fe40001000000 */
[----:B------:R-:W-:-:S02]  /*02a0*/  FSEL R11, R10, c[0x0][0x168], P1 ;  /* 0x00005a000a0b7a08 */ /* 0x000fc40000800000 */
[----:B------:R-:W-:Y:S02]  /*02b0*/  FSETP.GT.FTZ.AND P5, PT, R4, c[0x0][0x174], PT ;  /* 0x00005d0004007a0b */ /* 0x000fe40003fb4000 */
[----:B------:R-:W-:Y:S02]  /*02c0*/  FSEL R7, R7, c[0x0][0x168], P4 ;  /* 0x00005a0007077a08 */ /* 0x000fe40002000000 */
[----:B------:R-:W-:Y:S02]  /*02d0*/  FSEL R8, R8, c[0x0][0x168], P3 ;  /* 0x00005a0008087a08 */ /* 0x000fe40001800000 */
[----:B------:R-:W-:Y:S02]  /*02e0*/  FSEL R12, R0, c[0x0][0x168], P0 ;  /* 0x00005a00000c7a08 */ /* 0x000fe40000000000 */
[----:B------:R-:W-:Y:S02]  /*02f0*/  FSEL R13, R13, c[0x0][0x168], P6 ;  /* 0x00005a000d0d7a08 */ /* 0x000fe40003000000 */
[----:B------:R-:W-:-:S02]  /*0300*/  FSETP.GT.FTZ.AND P1, PT, R9, c[0x0][0x174], PT ;  /* 0x00005d0009007a0b */ /* 0x000fc40003f34000 */
[----:B------:R-:W-:Y:S02]  /*0310*/  FSETP.GT.FTZ.AND P0, PT, R11, c[0x0][0x174], PT ;  /* 0x00005d000b007a0b */ /* 0x000fe40003f14000 */
[----:B------:R-:W-:Y:S02]  /*0320*/  FSEL R4, R4, c[0x0][0x174], !P5 ;  /* 0x00005d0004047a08 */ /* 0x000fe40006800000 */
[----:B------:R-:W-:Y:S02]  /*0330*/  FSETP.GT.FTZ.AND P4, PT, R6, c[0x0][0x174], PT ;  /* 0x00005d0006007a0b */ /* 0x000fe40003f94000 */
[----:B------:R-:W-:Y:S01]  /*0340*/  FSETP.GT.FTZ.AND P3, PT, R7, c[0x0][0x174], PT ;  /* 0x00005d0007007a0b */ /* 0x000fe20003f74000 */
[----:B------:R-:W-:Y:S01]  /*0350*/  FMUL.FTZ R4, R4, 0.16666667163372039795 ;  /* 0x3e2aaaab04047820 */ /* 0x000fe20000410000 */
[----:B------:R-:W-:Y:S02]  /*0360*/  FSETP.GT.FTZ.AND P2, PT, R8, c[0x0][0x174], PT ;  /* 0x00005d0008007a0b */ /* 0x000fe40003f54000 */
[----:B------:R-:W-:-:S02]  /*0370*/  FSETP.GT.FTZ.AND P5, PT, R12, c[0x0][0x174], PT ;  /* 0x00005d000c007a0b */ /* 0x000fc40003fb4000 */
[----:B------:R-:W-:Y:S02]  /*0380*/  FSETP.GT.FTZ.AND P6, PT, R13, c[0x0][0x174], PT ;  /* 0x00005d000d007a0b */ /* 0x000fe40003fd4000 */
[----:B------:R-:W-:Y:S02]  /*0390*/  FSEL R10, R9, c[0x0][0x174], !P1 ;  /* 0x00005d00090a7a08 */ /* 0x000fe40004800000 */
[----:B------:R-:W-:Y:S02]  /*03a0*/  FSEL R11, R11, c[0x0][0x174], !P0 ;  /* 0x00005d000b0b7a08 */ /* 0x000fe40004000000 */
        /* <DEDUP_REMOVED lines=14> */
[----:B------:R-:W-:-:S04]  /*0490*/  F2FP.BF16.PACK_AB R5, R9, R0 ;  /* 0x000000000905723e */ /* 0x000fc800000010ff */
[----:B------:R-:W-:Y:S01]  /*04a0*/  F2FP.BF16.PACK_AB R11, R13, R12 ;  /* 0x0000000c0d0b723e */ /* 0x000fe200000010ff */
[----:B------:R-:W-:Y:S04]  /*04b0*/  STG.E.64 [R2.64], R4 ;  /* 0x0000000402007986 */ /* 0x000fe8000c101b04 */
[----:B------:R-:W-:Y:S01]  /*04c0*/  STG.E.64 [R2.64+0x400], R10 ;  /* 0x0004000a02007986 */ /* 0x000fe2000c101b04 */
[----:B------:R-:W-:Y:S05]  /*04d0*/  EXIT ;  /* 0x000000000000794d */ /* 0x000fea0003800000 */
.L_x_3770:
        /* <DEDUP_REMOVED lines=158> */
.L_x_3773:
[----:B------:R-:W-:-:S13]  /*0ec0*/  ISETP.GE.AND P0, PT, R3, R2, PT ;  /* 0x000000020300720c */ /* 0x000fda0003f06270 */
[----:B------:R-:W-:Y:S05]  /*0ed0*/  @P0 BRA `(.L_x_3775) ;  /* 0x000000c000000947 */ /* 0x000fea0003800000 */
[----:B0-----:R-:W-:Y:S01]  /*0ee0*/  IMAD.IADD R4, R0, 0x1, R3 ;  /* 0x0000000100047824 */ /* 0x001fe200078e0203 */
[----:B------:R-:W-:Y:S01]  /*0ef0*/  IADD3 R3, R3, 0x80, RZ ;  /* 0x0000008003037810 */ /* 0x000fe20007ffe0ff */
[----:B------:R-:W-:-:S04]  /*0f00*/  IMAD.MOV.U32 R5, RZ, RZ, 0x2 ;  /* 0x00000002ff057424 */ /* 0x000fc800078e00ff */
[----:B------:R-:W-:-:S05]  /*0f10*/  IMAD.WIDE.U32 R4, R4, R5, c[0x0][0x180] ;  /* 0x0000600004047625 */ /* 0x000fca00078e0005 */
[----:B------:R0:W-:Y:S02]  /*0f20*/  STG.E.U16 [R4.64], R13 ;  /* 0x0000000d04007986 */ /* 0x0001e4000c101504 */
.L_x_3774:
[----:B------:R-:W-:-:S13]  /*0f30*/  ISETP.GE.AND P0, PT, R3, R2, PT ;  /* 0x000000020300720c */ /* 0x000fda0003f06270 */
[----:B------:R-:W-:Y:S05]  /*0f40*/  @P0 BRA `(.L_x_3776) ;  /* 0x000000d000000947 */ /* 0x000fea0003800000 */
[----:B0-----:R-:W-:Y:S01]  /*0f50*/  IMAD.IADD R4, R0, 0x1, R3 ;  /* 0x0000000100047824 */ /* 0x001fe200078e0203 */
[----:B------:R-:W-:Y:S01]  /*0f60*/  IADD3 R3, R3, 0x80, RZ ;  /* 0x0000008003037810 */ /* 0x000fe20007ffe0ff */
[----:B------:R-:W-:-:S04]  /*0f70*/  IMAD.MOV.U32 R5, RZ, RZ, 0x2 ;  /* 0x00000002ff057424 */ /* 0x000fc800078e00ff */
[----:B------:R-:W-:-:S05]  /*0f80*/  IMAD.WIDE.U32 R4, R4, R5, c[0x0][0x180] ;  /* 0x0000600004047625 */ /* 0x000fca00078e0005 */
[----:B------:R0:W-:Y:S02]  /*0f90*/  STG.E.U16 [R4.64], R9 ;  /* 0x0000000904007986 */ /* 0x0001e4000c101504 */
.L_x_3775:
        /* <DEDUP_REMOVED lines=8> */
.L_x_3776:
[----:B------:R-:W-:Y:S05]  /*1020*/  BSYNC B1 ;  /* 0x0000000000017941 */ /* 0x000fea0003800000 */
.L_x_3772:
[----:B------:R-:W-:-:S13]  /*1030*/  ISETP.GE.AND P0, PT, R3, R2, PT ;  /* 0x000000020300720c */ /* 0x000fda0003f06270 */
[----:B0-----:R-:W-:Y:S01]  /*1040*/  @!P0 IMAD.IADD R4, R0, 0x1, R3 ;  /* 0x0000000100048824 */ /* 0x001fe200078e0203 */
[----:B------:R-:W-:Y:S01]  /*1050*/  @!P0 IADD3 R3, R3, 0x80, RZ ;  /* 0x0000008003038810 */ /* 0x000fe20007ffe0ff */
[----:B------:R-:W-:-:S04]  /*1060*/  @!P0 IMAD.MOV.U32 R5, RZ, RZ, 0x2 ;  /* 0x00000002ff058424 */ /* 0x000fc800078e00ff */
[----:B------:R-:W-:-:S05]  /*1070*/  @!P0 IMAD.WIDE.U32 R4, R4, R5, c[0x0][0x180] ;  /* 0x0000600004048625 */ /* 0x000fca00078e0005 */
[----:B------:R0:W-:Y:S02]  /*1080*/  @!P0 STG.E.U16 [R4.64], R7 ;  /* 0x0000000704008986 */ /* 0x0001e4000c101504 */
.L_x_3777:
[----:B------:R-:W-:Y:S05]  /*1090*/  BSYNC B0 ;  /* 0x0000000000007941 */ /* 0x000fea0003800000 */
.L_x_3771:
        /* <DEDUP_REMOVED lines=8> */
.L_x_3778:
        /* <DEDUP_REMOVED lines=14> */
.L_x_5479:


//--------------------- .text._ZN2at6native29vectorized_elementwise_kernelILi8EZZZNS0_68_GLOBAL__N__08176361_30_ActivationHardsigmoidKernel_cu_1520ed90_304418hardsigmoid_kernelERNS_18TensorIteratorBaseEENKUlvE_clEvENKUlvE2_clEvEUlN3c108BFloat16EE_St5arrayIPcLm2EEEEviT0_T1_ --------------------------
	.section	.text._ZN2at6native29vectorized_elementwise_kernelILi8EZZZNS0_68_GLOBAL__N__08176361_30_ActivationHardsigmoidKernel_cu_1520ed90_304418hardsigmoid_kernelERNS_18TensorIteratorBaseEENKUlvE_clEvENKUlvE2_clEvEUlN3c108BFloat16EE_St5arrayIPcLm2EEEEviT0_T1_,"ax",@progbits
	.sectioninfo	@"SHI_REGISTERS=4"
	.align	128
        .global         _ZN2at6native29vectorized_elementwise_kernelILi8EZZZNS0_68_GLOBAL__N__08176361_30_ActivationHardsigmoidKernel_cu_1520ed90_304418hardsigmoid_kernelERNS_18TensorIteratorBaseEENKUlvE_clEvENKUlvE2_clEvEUlN3c108BFloat16EE_St5arrayIPcLm2EEEEviT0_T1_
        .type           _ZN2at6native29vectorized_elementwise_kernelILi8EZZZNS0_68_GLOBAL__N__08176361_30_ActivationHardsigmoidKernel_cu_1520ed90_304418hardsigmoid_kernelERNS_18TensorIteratorBaseEENKUlvE_clEvENKUlvE2_clEvEUlN3c108BFloat16EE_St5arrayIPcLm2EEEEviT0_T1_,@function
        .size           _ZN2at6native29vectorized_elementwise_kernelILi8EZZZNS0_68_GLOBAL__N__08176361_30_ActivationHardsigmoidKernel_cu_1520ed90_304418hardsigmoid_kernelERNS_18TensorIteratorBaseEENKUlvE_clEvENKUlvE2_clEvEUlN3c108BFloat16EE_St5arrayIPcLm2EEEEviT0_T1_,(.L_x_5480 - _ZN2at6native29vectorized_elementwise_kernelILi8EZZZNS0_68_GLOBAL__N__08176361_30_ActivationHardsigmoidKernel_cu_1520ed90_304418hardsigmoid_kernelERNS_18TensorIteratorBaseEENKUlvE_clEvENKUlvE2_clEvEUlN3c108BFloat16EE_St5arrayIPcLm2EEEEviT0_T1_)
        .other          _ZN2at6native29vectorized_elementwise_kernelILi8EZZZNS0_68_GLOBAL__N__08176361_30_ActivationHardsigmoidKernel_cu_1520ed90_304418hardsigmoid_kernelERNS_18TensorIteratorBaseEENKUlvE_clEvENKUlvE2_clEvEUlN3c108BFloat16EE_St5arrayIPcLm2EEEEviT0_T1_,@"STO_CUDA_ENTRY STV_DEFAULT"
_ZN2at6native29vectorized_elementwise_kernelILi8EZZZNS0_68_GLOBAL__N__08176361_30_ActivationHardsigmoidKernel_cu_1520ed90_304418hardsigmoid_kernelERNS_18TensorIteratorBaseEENKUlvE_clEvENKUlvE2_clEvEUlN3c108BFloat16EE_St5arrayIPcLm2EEEEviT0_T1_:
.text._ZN2at6native29vectorized_elementwise_kernelILi8EZZZNS0_68_GLOBAL__N__08176361_30_ActivationHardsigmoidKernel_cu_1520ed90_304418hardsigmoid_kernelERNS_18TensorIteratorBaseEENKUlvE_clEvENKUlvE2_clEvEUlN3c108BFloat16EE_St5arrayIPcLm2EEEEviT0_T1_:
[----:B------:R-:W-:Y:S02]  /*0000*/  MOV R1, c[0x0][0x28] ;  /* 0x00000a0000017a02 */ /* 0x000fe40000000f00 */
[----:B------:R-:W-:Y:S05]  /*0010*/  EXIT ;  /* 0x000000000000794d */ /* 0x000fea0003800000 */
.L_x_3779:
        /* <DEDUP_REMOVED lines=14> */
.L_x_5480:


//--------------------- .text._ZN2at6native18elementwise_kernelILi128ELi4EZNS0_15gpu_kernel_implIZZZNS0_68_GLOBAL__N__08176361_30_ActivationHardsigmoidKernel_cu_1520ed90_304418hardsigmoid_kernelERNS_18TensorIteratorBaseEENKUlvE_clEvENKUlvE1_clEvEUlN3c104HalfEE_EEvS5_RKT_EUliE_EEviT1_ --------------------------
	.section	.text._ZN2at6native18elementwise_kernelILi128ELi4EZNS0_15gpu_kernel_implIZZZNS0_68_GLOBAL__N__08176361_30_ActivationHardsigmoidKernel_cu_1520ed90_304418hardsigmoid_kernelERNS_18TensorIteratorBaseEENKUlvE_clEvENKUlvE1_clEvEUlN3c104HalfEE_EEvS5_RKT_EUliE_EEviT1_,"ax",@progbits
	.sectioninfo	@"SHI_REGISTERS=26"
	.align	128
        .global         _ZN2at6native18elementwise_kernelILi128ELi4EZNS0_15gpu_kernel_implIZZZNS0_68_GLOBAL__N__08176361_30_ActivationHardsigmoidKernel_cu_1520ed90_304418hardsigmoid_kernelERNS_18TensorIteratorBaseEENKUlvE_clEvENKUlvE1_clEvEUlN3c104HalfEE_EEvS5_RKT_EUliE_EEviT1_
        .type           _ZN2at6native18elementwise_kernelILi128ELi4EZNS0_15gpu_kernel_implIZZZNS0_68_GLOBAL__N__08176361_30_ActivationHardsigmoidKernel_cu_1520ed90_304418hardsigmoid_kernelERNS_18TensorIteratorBaseEENKUlvE_clEvENKUlvE1_clEvEUlN3c104HalfEE_EEvS5_RKT_EUliE_EEviT1_,@function
        .size           _ZN2at6native18elementwise_kernelILi128ELi4EZNS0_15gpu_kernel_implIZZZNS0_68_GLOBAL__N__08176361_30_ActivationHardsigmoidKernel_cu_1520ed90_304418hardsigmoid_kernelERNS_18TensorIteratorBaseEENKUlvE_clEvENKUlvE1_clEvEUlN3c104HalfEE_EEvS5_RKT_EUliE_EEviT1_,(.L_x_5481 - _ZN2at6native18elementwise_kernelILi128ELi4EZNS0_15gpu_kernel_implIZZZNS0_68_GLOBAL__N__08176361_30_ActivationHardsigmoidKernel_cu_1520ed90_304418hardsigmoid_kernelERNS_18TensorIteratorBaseEENKUlvE_clEvENKUlvE1_clEvEUlN3c104HalfEE_EEvS5_RKT_EUliE_EEviT1_)
        .other          _ZN2at6native18elementwise_kernelILi128ELi4EZNS0_15gpu_kernel_implIZZZNS0_68_GLOBAL__N__08176361_30_ActivationHardsigmoidKernel_cu_1520ed90_304418hardsigmoid_kernelERNS_18TensorIteratorBaseEENKUlvE_clEvENKUlvE1_clEvEUlN3c104HalfEE_EEvS5_RKT_EUliE_EEviT1_,@"STO_CUDA_ENTRY STV_DEFAULT"
_ZN2at6native18elementwise_kernelILi128ELi4EZNS0_15gpu_kernel_implIZZZNS0_68_GLOBAL__N__08176361_30_ActivationHardsigmoidKernel_cu_1520ed90_304418hardsigmoid_kernelERNS_18TensorIteratorBaseEENKUlvE_clEvENKUlvE1_clEvEUlN3c104HalfEE_EEvS5_RKT_EUliE_EEviT1_:
.text._ZN2at6native18elementwise_kernelILi128ELi4EZNS0_15gpu_kernel_implIZZZNS0_68_GLOBAL__N__08176361_30_ActivationHardsigmoidKernel_cu_1520ed90_304418hardsigmoid_kernelERNS_18TensorIteratorBaseEENKUlvE_clEvENKUlvE1_clEvEUlN3c104HalfEE_EEvS5_RKT_EUliE_EEviT1_:
        /* <DEDUP_REMOVED lines=237> */
.L_x_3782:
        /* <DEDUP_REMOVED lines=20> */
.L_x_3786:
[----:B------:R-:W2:Y:S02]  /*1010*/  LDG.E.U8 R2, [R2.64] ;  /* 0x0000002402027981 */ /* 0x000ea4000c1e1100 */
[----:B--2---:R-:W0:Y:S02]  /*1020*/  I2F.U16 R0, R2 ;  /* 0x0000000200007306 */ /* 0x004e240000101000 */
[----:B0-----:R-:W-:Y:S01]  /*1030*/  F2FP.PACK_AB R0, RZ, R0 ;  /* 0x00000000ff00723e */ /* 0x001fe200000000ff */
[----:B------:R-:W-:Y:S05]  /*1040*/  BRA `(.L_x_3788) ;  /* 0x00000e1000007947 */ /* 0x000fea0003800000 */
.L_x_3785:
        /* <DEDUP_REMOVED lines=10> */
.L_x_3790:
[----:B------:R-:W2:Y:S02]  /*10f0*/  LDG.E R2, [R2.64] ;  /* 0x0000002402027981 */ /* 0x000ea4000c1e1900 */
[----:B--2---:R-:W0:Y:S02]  /*1100*/  I2F R0, R2 ;  /* 0x0000000200007306 */ /* 0x004e240000201400 */
[----:B0-----:R-:W-:Y:S01]  /*1110*/  F2FP.PACK_AB R0, RZ, R0 ;  /* 0x00000000ff00723e */ /* 0x001fe200000000ff */
[----:B------:R-:W-:Y:S05]  /*1120*/  BRA `(.L_x_3788) ;  /* 0x00000d3000007947 */ /* 0x000fea0003800000 */
.L_x_3789:
[----:B------:R-:W2:Y:S02]  /*1130*/  LDG.E.U16 R2, [R2.64] ;  /* 0x0000002402027981 */ /* 0x000ea4000c1e1500 */
[----:B--2---:R-:W0:Y:S02]  /*1140*/  I2F.S16 R0, R2 ;  /* 0x0000000200007306 */ /* 0x004e240000101400 */
[----:B0-----:R-:W-:Y:S01]  /*1150*/  F2FP.PACK_AB R0, RZ, R0 ;  /* 0x00000000ff00723e */ /* 0x001fe200000000ff */
[----:B------:R-:W-:Y:S05]  /*1160*/  BRA `(.L_x_3788) ;  /* 0x00000cf000007947 */ /* 0x000fea0003800000 */
.L_x_3784:
        /* <DEDUP_REMOVED lines=9> */
.L_x_3792:
[----:B------:R0:W5:Y:S01]  /*1200*/  LDG.E.U16 R0, [R2.64] ;  /* 0x0000002402007981 */ /* 0x000162000c1e1500 */
[----:B------:R-:W-:Y:S05]  /*1210*/  BRA `(.L_x_3788) ;  /* 0x00000c4000007947 */ /* 0x000fea0003800000 */
.L_x_3791:
        /* <DEDUP_REMOVED lines=9> */
.L_x_3794:
[----:B------:R0:W5:Y:S01]  /*12b0*/  LDG.E.U16 R0, [R2.64] ;  /* 0x0000002402007981 */ /* 0x000162000c1e1500 */
[----:B------:R-:W-:Y:S05]  /*12c0*/  BRA `(.L_x_3788) ;  /* 0x00000b9000007947 */ /* 0x000fea0003800000 */
.L_x_3793:
[----:B------:R-:W2:Y:S02]  /*12d0*/  LDG.E.64 R2, [R2.64] ;  /* 0x0000002402027981 */ /* 0x000ea4000c1e1b00 */
[----:B--2---:R-:W0:Y:S01]  /*12e0*/  F2F.F32.F64 R0, R2 ;  /* 0x0000000200007310 */ /* 0x004e220000301000 */
[----:B------:R-:W0:-:S14]  /*12f0*/  DSETP.GEU.AND P0, PT, |R2|, c[0x2][0x0], PT ;  /* 0x008000000200762a */ /* 0x000e1c0003f0e200 */
[----:B0-----:R-:W-:-:S05]  /*1300*/  @!P0 FMUL R0, R0, 1.175494350822287508e-38 ;  /* 0x0080000000008820 */ /* 0x001fca0000400000 */
[----:B------:R-:W-:Y:S01]  /*1310*/  F2FP.PACK_AB R0, RZ, R0 ;  /* 0x00000000ff00723e */ /* 0x000fe200000000ff */
[----:B------:R-:W-:Y:S05]  /*1320*/  BRA `(.L_x_3788) ;  /* 0x00000b3000007947 */ /* 0x000fea0003800000 */
.L_x_3783:
        /* <DEDUP_REMOVED lines=13> */
.L_x_3797:
[----:B------:R-:W2:Y:S02]  /*1400*/  LDG.E.64 R2, [R2.64] ;  /* 0x0000002402027981 */ /* 0x000ea4000c1e1b00 */
[----:B--2---:R-:W0:Y:S01]  /*1410*/  F2F.F32.F64 R0, R2 ;  /* 0x0000000200007310 */ /* 0x004e220000301000 */
[----:B------:R-:W0:-:S14]  /*1420*/  DSETP.GEU.AND P0, PT, |R2|, c[0x2][0x0], PT ;  /* 0x008000000200762a */ /* 0x000e1c0003f0e200 */
[----:B0-----:R-:W-:-:S05]  /*1430*/  @!P0 FMUL R0, R0, 1.175494350822287508e-38 ;  /* 0x0080000000008820 */ /* 0x001fca0000400000 */
[----:B------:R-:W-:Y:S01]  /*1440*/  F2FP.PACK_AB R0, RZ, R0 ;  /* 0x00000000ff00723e */ /* 0x000fe200000000ff */
[----:B------:R-:W-:Y:S05]  /*1450*/  BRA `(.L_x_3788) ;  /* 0x00000a0000007947 */ /* 0x000fea0003800000 */
.L_x_3796:
        /* <DEDUP_REMOVED lines=28> */
.L_x_3799:
        /* <DEDUP_REMOVED lines=15> */
.L_x_3798:
[----:B------:R-:W2:Y:S02]  /*1710*/  LDG.E.U16 R0, [R2.64] ;  /* 0x0000002402007981 */ /* 0x000ea4000c1e1500 */
[----:B--2---:R-:W-:-:S04]  /*1720*/  PRMT R0, RZ, 0x5410, R0 ;  /* 0x00005410ff007816 */ /* 0x004fc80000000000 */
[----:B------:R-:W-:Y:S01]  /*1730*/  F2FP.PACK_AB R0, RZ, R0 ;  /* 0x00000000ff00723e */ /* 0x000fe200000000ff */
[----:B------:R-:W-:Y:S05]  /*1740*/  BRA `(.L_x_3788) ;  /* 0x0000071000007947 */ /* 0x000fea0003800000 */
.L_x_3795:
        /* <DEDUP_REMOVED lines=12> */
.L_x_3802:
        /* <DEDUP_REMOVED lines=21> */
.L_x_3806:
[----:B------:R-:W-:Y:S05]  /*1960*/  BSYNC B1 ;  /* 0x0000000000017941 */ /* 0x000fea0003800000 */
.L_x_3805:
[----:B------:R-:W-:Y:S01]  /*1970*/  LEA R3, R0, 0x3b800000, 0x17 ;  /* 0x3b80000000037811 */ /* 0x000fe200078eb8ff */
[----:B------:R-:W-:-:S05]  /*1980*/  IMAD.SHL.U32 R0, R2, 0x100000, RZ ;  /* 0x0010000002007824 */ /* 0x000fca00078e00ff */
[----:B------:R-:W-:Y:S02]  /*1990*/  LOP3.LUT R0, R3, R0, R4, 0xfe, !PT ;  /* 0x0000000003007212 */ /* 0x000fe400078efe04 */
.L_x_3804:
[----:B------:R-:W-:Y:S05]  /*19a0*/  BSYNC B0 ;  /* 0x0000000000007941 */ /* 0x000fea0003800000 */
.L_x_3803:
[----:B------:R-:W-:Y:S01]  /*19b0*/  F2FP.PACK_AB R0, RZ, R0 ;  /* 0x00000000ff00723e */ /* 0x000fe200000000ff */
[----:B------:R-:W-:Y:S05]  /*19c0*/  BRA `(.L_x_3788) ;  /* 0x0000049000007947 */ /* 0x000fea0003800000 */
.L_x_3801:
        /* <DEDUP_REMOVED lines=21> */
.L_x_3810:
[----:B------:R-:W-:Y:S05]  /*1b20*/  BSYNC B1 ;  /* 0x0000000000017941 */ /* 0x000fea0003800000 */
.L_x_3809:
[----:B------:R-:W-:Y:S01]  /*1b30*/  LEA R3, R0, 0x37800000, 0x17 ;  /* 0x3780000000037811 */ /* 0x000fe200078eb8ff */
[----:B------:R-:W-:-:S05]  /*1b40*/  IMAD.SHL.U32 R0, R2, 0x200000, RZ ;  /* 0x0020000002007824 */ /* 0x000fca00078e00ff */
[----:B------:R-:W-:Y:S02]  /*1b50*/  LOP3.LUT R0, R3, R0, R4, 0xfe, !PT ;  /* 0x0000000003007212 */ /* 0x000fe400078efe04 */
.L_x_3808:
[----:B------:R-:W-:Y:S05]  /*1b60*/  BSYNC B0 ;  /* 0x0000000000007941 */ /* 0x000fea0003800000 */
.L_x_3807:
[----:B------:R-:W-:Y:S01]  /*1b70*/  F2FP.PACK_AB R0, RZ, R0 ;  /* 0x00000000ff00723e */ /* 0x000fe200000000ff */
[----:B------:R-:W-:Y:S05]  /*1b80*/  BRA `(.L_x_3788) ;  /* 0x000002d000007947 */ /* 0x000fea0003800000 */
.L_x_3800:
        /* <DEDUP_REMOVED lines=14> */
.L_x_3814:
[----:B------:R-:W-:Y:S05]  /*1c70*/  BSYNC B0 ;  /* 0x0000000000007941 */ /* 0x000fea0003800000 */
.L_x_3813:
[----:B------:R-:W-:Y:S01]  /*1c80*/  F2FP.PACK_AB R0, RZ, R0 ;  /* 0x00000000ff00723e */ /* 0x000fe200000000ff */
[----:B------:R-:W-:Y:S05]  /*1c90*/  BRA `(.L_x_3788) ;  /* 0x000001c000007947 */ /* 0x000fea0003800000 */
.L_x_3787:
        /* <DEDUP_REMOVED lines=21> */
.L_x_3812:
[----:B------:R-:W2:Y:S02]  /*1df0*/  LDG.E.64 R2, [R2.64] ;  /* 0x0000002402027981 */ /* 0x000ea4000c1e1b00 */
[----:B--2---:R-:W0:Y:S02]  /*1e00*/  I2F.U64 R0, R2 ;  /* 0x0000000200007312 */ /* 0x004e240000301000 */
[----:B0-----:R-:W-:Y:S01]  /*1e10*/  F2FP.PACK_AB R0, RZ, R0 ;  /* 0x00000000ff00723e */ /* 0x001fe200000000ff */
[----:B------:R-:W-:Y:S05]  /*1e20*/  BRA `(.L_x_3788) ;  /* 0x0000003000007947 */ /* 0x000fea0003800000 */
.L_x_3811:
[----:B------:R-:W2:Y:S02]  /*1e30*/  LDG.E R2, [R2.64] ;  /* 0x0000002402027981 */ /* 0x000ea4000c1e1900 */
[----:B--2---:R-:W0:Y:S02]  /*1e40*/  I2F.U32 R0, R2 ;  /* 0x0000000200007306 */ /* 0x004e240000201000 */
[----:B0-----:R-:W-:-:S06]  /*1e50*/  F2FP.PACK_AB R0, RZ, R0 ;  /* 0x00000000ff00723e */ /* 0x001fcc00000000ff */
.L_x_3788:
[----:B0-----:R-:W0:Y:S01]  /*1e60*/  LDC.U8 R3, c[0x0][0x388] ;  /* 0x0000e200ff037b82 */ /* 0x001e220000000000 */
[----:B-----5:R-:W-:-:S05]  /*1e70*/  HADD2.F32 R0, -RZ, R0.H0_H0 ;  /* 0x20000000ff007230 */ /* 0x020fca0000004100 */
        /* <DEDUP_REMOVED lines=8> */
[----:B------:R-:W-:-:S09]  /*1f00*/  F2FP.PACK_AB R0, RZ, R0 ;  /* 0x00000000ff00723e */ /* 0x000fd200000000ff */
        /* <DEDUP_REMOVED lines=13> */
.L_x_3818:
[----:B------:R-:W-:-:S06]  /*1fe0*/  HADD2.F32 R3, -RZ, R0.H0_H0 ;  /* 0x20000000ff037230 */ /* 0x000fcc0000004100 */
[----:B------:R-:W0:Y:S02]  /*1ff0*/  F2I.S64.TRUNC R2, R3 ;  /* 0x0000000300027311 */ /* 0x000e24000020d900 */
[----:B0-----:R0:W-:Y:S01]  /*2000*/  STG.E.U8 [R16.64], R2 ;  /* 0x0000000210007986 */ /* 0x0011e2000c101124 */
[----:B------:R-:W-:Y:S05]  /*2010*/  BRA `(.L_x_3820) ;  /* 0x00000e4000007947 */ /* 0x000fea0003800000 */
.L_x_3817:
        /* <DEDUP_REMOVED lines=10> */
.L_x_3822:
[----:B------:R-:W-:-:S04]  /*20c0*/  HADD2.F32 R0, -RZ, R0.H0_H0 ;  /* 0x20000000ff007230 */ /* 0x000fc80000004100 */
[----:B------:R-:W0:Y:S02]  /*20d0*/  F2I.FTZ.TRUNC.NTZ R3, R0 ;  /* 0x0000000000037305 */ /* 0x000e24000021f100 */
[----:B0-----:R0:W-:Y:S01]  /*20e0*/  STG.E [R16.64], R3 ;  /* 0x0000000310007986 */ /* 0x0011e2000c101924 */
[----:B------:R-:W-:Y:S05]  /*20f0*/  BRA `(.L_x_3820) ;  /* 0x00000d6000007947 */ /* 0x000fea0003800000 */
.L_x_3821:
[----:B------:R-:W-:-:S04]  /*2100*/  HADD2.F32 R0, -RZ, R0.H0_H0 ;  /* 0x20000000ff007230 */ /* 0x000fc80000004100 */
[----:B------:R-:W0:Y:S02]  /*2110*/  F2I.FTZ.TRUNC.NTZ R3, R0 ;  /* 0x0000000000037305 */ /* 0x000e24000021f100 */
[----:B0-----:R0:W-:Y:S01]  /*2120*/  STG.E.U16 [R16.64], R3 ;  /* 0x0000000310007986 */ /* 0x0011e2000c101524 */
[----:B------:R-:W-:Y:S05]  /*2130*/  BRA `(.L_x_3820) ;  /* 0x00000d2000007947 */ /* 0x000fea0003800000 */
.L_x_3816:
        /* <DEDUP_REMOVED lines=9> */
.L_x_3824:
[----:B------:R0:W-:Y:S01]  /*21d0*/  STG.E.U16 [R16.64], R0 ;  /* 0x0000000010007986 */ /* 0x0001e2000c101524 */
[----:B------:R-:W-:Y:S05]  /*21e0*/  BRA `(.L_x_3820) ;  /* 0x00000c7000007947 */ /* 0x000fea0003800000 */
.L_x_3823:
        /* <DEDUP_REMOVED lines=10> */
.L_x_3826:
[----:B------:R-:W-:-:S05]  /*2290*/  HADD2.F32 R0, -RZ, R0.H0_H0 ;  /* 0x20000000ff007230 */ /* 0x000fca0000004100 */
[----:B------:R-:W-:-:S04]  /*22a0*/  F2FP.PACK_AB R0, RZ, R0 ;  /* 0x00000000ff00723e */ /* 0x000fc800000000ff */
[----:B------:R-:W-:-:S05]  /*22b0*/  PRMT R0, R0, 0x5410, RZ ;  /* 0x0000541000007816 */ /* 0x000fca00000000ff */
[----:B------:R0:W-:Y:S01]  /*22c0*/  STG.E [R16.64], R0 ;  /* 0x0000000010007986 */ /* 0x0001e2000c101924 */
[----:B------:R-:W-:Y:S05]  /*22d0*/  BRA `(.L_x_3820) ;  /* 0x00000b8000007947 */ /* 0x000fea0003800000 */
.L_x_3825:
[----:B------:R-:W-:-:S05]  /*22e0*/  HADD2.F32 R2, -RZ, R0.H0_H0 ;  /* 0x20000000ff027230 */ /* 0x000fca0000004100 */
[----:B------:R-:W-:-:S06]  /*22f0*/  FMUL.FTZ R2, R2, 1 ;  /* 0x3f80000002027820 */ /* 0x000fcc0000410000 */
[----:B------:R-:W0:Y:S02]  /*2300*/  F2F.F64.F32 R2, R2 ;  /* 0x0000000200027310 */ /* 0x000e240000201800 */
[----:B0-----:R0:W-:Y:S01]  /*2310*/  STG.E.64 [R16.64], R2 ;  /* 0x0000000210007986 */ /* 0x0011e2000c101b24 */
[----:B------:R-:W-:Y:S05]  /*2320*/  BRA `(.L_x_3820) ;  /* 0x00000b3000007947 */ /* 0x000fea0003800000 */
.L_x_3815:
        /* <DEDUP_REMOVED lines=13> */
.L_x_3829:
[----:B------:R-:W-:Y:S01]  /*2400*/  HADD2.F32 R0, -RZ, R0.H0_H0 ;  /* 0x20000000ff007230 */ /* 0x000fe20000004100 */
[----:B------:R-:W-:-:S04]  /*2410*/  CS2R R6, SRZ ;  /* 0x0000000000067805 */ /* 0x000fc8000001ff00 */
[----:B------:R-:W-:-:S04]  /*2420*/  FMUL.FTZ R0, R0, 1 ;  /* 0x3f80000000007820 */ /* 0x000fc80000410000 */
[----:B------:R-:W0:Y:S02]  /*2430*/  F2F.F64.F32 R4, R0 ;  /* 0x0000000000047310 */ /* 0x000e240000201800 */
[----:B0-----:R0:W-:Y:S01]  /*2440*/  STG.E.128 [R16.64], R4 ;  /* 0x0000000410007986 */ /* 0x0011e2000c101d24 */
[----:B------:R-:W-:Y:S05]  /*2450*/  BRA `(.L_x_3820) ;  /* 0x00000a0000007947 */ /* 0x000fea0003800000 */
.L_x_3828:
        /* <DEDUP_REMOVED lines=21> */
.L_x_3833:
[----:B------:R-:W-:Y:S05]  /*25b0*/  BSYNC B0 ;  /* 0x0000000000007941 */ /* 0x000fea0003800000 */
.L_x_3832:
[----:B------:R-:W-:-:S05]  /*25c0*/  LOP3.LUT R3, R0, R3, RZ, 0xfc, !PT ;  /* 0x0000000300037212 */ /* 0x000fca00078efcff */
[----:B------:R0:W-:Y:S01]  /*25d0*/  STG.E.U8 [R16.64], R3 ;  /* 0x0000000310007986 */ /* 0x0001e2000c101124 */
[----:B------:R-:W-:Y:S05]  /*25e0*/  BRA `(.L_x_3820) ;  /* 0x0000087000007947 */ /* 0x000fea0003800000 */
.L_x_3831:
        /* <DEDUP_REMOVED lines=13> */
.L_x_3835:
[----:B------:R-:W-:Y:S01]  /*26c0*/  IMAD.MOV.U32 R0, RZ, RZ, 0x7f ;  /* 0x0000007fff007424 */ /* 0x000fe200078e00ff */
[----:B------:R-:W-:-:S04]  /*26d0*/  ISETP.GT.U32.AND P0, PT, R2, 0x7f800000, PT ;  /* 0x7f8000000200780c */ /* 0x000fc80003f04070 */
[----:B------:R-:W-:-:S04]  /*26e0*/  SEL R0, R0, 0x7c, P0 ;  /* 0x0000007c00007807 */ /* 0x000fc80000000000 */
.L_x_3836:
[----:B------:R-:W-:Y:S05]  /*26f0*/  BSYNC B0 ;  /* 0x0000000000007941 */ /* 0x000fea0003800000 */
.L_x_3834:
[----:B------:R-:W-:-:S04]  /*2700*/  LOP3.LUT R2, R3, 0x80000000, RZ, 0xc0, !PT ;  /* 0x8000000003027812 */ /* 0x000fc800078ec0ff */
[----:B------:R-:W-:-:S04]  /*2710*/  SHF.R.U32.HI R3, RZ, 0x18, R2 ;  /* 0x00000018ff037819 */ /* 0x000fc80000011602 */
[----:B------:R-:W-:-:S05]  /*2720*/  LOP3.LUT R3, R0, R3, RZ, 0xfc, !PT ;  /* 0x0000000300037212 */ /* 0x000fca00078efcff */
[----:B------:R0:W-:Y:S01]  /*2730*/  STG.E.U8 [R16.64], R3 ;  /* 0x0000000310007986 */ /* 0x0001e2000c101124 */
[----:B------:R-:W-:Y:S05]  /*2740*/  BRA `(.L_x_3820) ;  /* 0x0000071000007947 */ /* 0x000fea0003800000 */
.L_x_3830:
[----:B------:R-:W-:-:S05]  /*2750*/  HADD2.F32 R0, -RZ, R0.H0_H0 ;  /* 0x20000000ff007230 */ /* 0x000fca0000004100 */
[----:B------:R-:W-:-:S05]  /*2760*/  F2FP.BF16.PACK_AB R0, RZ, R0 ;  /* 0x00000000ff00723e */ /* 0x000fca00000010ff */
[----:B------:R0:W-:Y:S01]  /*2770*/  STG.E.U16 [R16.64], R0 ;  /* 0x0000000010007986 */ /* 0x0001e2000c101524 */
[----:B------:R-:W-:Y:S05]  /*2780*/  BRA `(.L_x_3820) ;  /* 0x000006d000007947 */ /* 0x000fea0003800000 */
.L_x_3827:
        /* <DEDUP_REMOVED lines=12> */
.L_x_3839:
        /* <DEDUP_REMOVED lines=17> */
.L_x_3842:
[----:B------:R-:W-:-:S04]  /*2960*/  LOP3.LUT R2, R3, 0x80000000, RZ, 0xc0, !PT ;  /* 0x8000000003027812 */ /* 0x000fc800078ec0ff */
[----:B------:R-:W-:-:S04]  /*2970*/  SHF.R.U32.HI R3, RZ, 0x18, R2 ;  /* 0x00000018ff037819 */ /* 0x000fc80000011602 */
[----:B------:R-:W-:-:S04]  /*2980*/  LOP3.LUT R0, R0, R3, RZ, 0xfc, !PT ;  /* 0x0000000300007212 */ /* 0x000fc800078efcff */
[----:B------:R-:W-:Y:S02]  /*2990*/  PRMT R8, R0, 0x7610, R8 ;  /* 0x0000761000087816 */ /* 0x000fe40000000008 */
.L_x_3841:
[----:B------:R-:W-:Y:S05]  /*29a0*/  BSYNC B0 ;  /* 0x0000000000007941 */ /* 0x000fea0003800000 */
.L_x_3840:
[----:B------:R0:W-:Y:S01]  /*29b0*/  STG.E.U8 [R16.64], R8 ;  /* 0x0000000810007986 */ /* 0x0001e2000c101124 */
[----:B------:R-:W-:Y:S05]  /*29c0*/  BRA `(.L_x_3820) ;  /* 0x0000049000007947 */ /* 0x000fea0003800000 */
.L_x_3838:
        /* <DEDUP_REMOVED lines=17> */
.L_x_3845:
[----:B------:R-:W-:-:S04]  /*2ae0*/  LOP3.LUT R2, R3, 0x80000000, RZ, 0xc0, !PT ;  /* 0x8000000003027812 */ /* 0x000fc800078ec0ff */
[----:B------:R-:W-:-:S04]  /*2af0*/  SHF.R.U32.HI R3, RZ, 0x18, R2 ;  /* 0x00000018ff037819 */ /* 0x000fc80000011602 */
[----:B------:R-:W-:-:S04]  /*2b00*/  LOP3.LUT R0, R0, R3, RZ, 0xfc, !PT ;  /* 0x0000000300007212 */ /* 0x000fc800078efcff */
[----:B------:R-:W-:Y:S02]  /*2b10*/  PRMT R8, R0, 0x7610, R8 ;  /* 0x0000761000087816 */ /* 0x000fe40000000008 */
.L_x_3844:
[----:B------:R-:W-:Y:S05]  /*2b20*/  BSYNC B0 ;  /* 0x0000000000007941 */ /* 0x000fea0003800000 */
.L_x_3843:
[----:B------:R0:W-:Y:S01]  /*2b30*/  STG.E.U8 [R16.64], R8 ;  /* 0x0000000810007986 */ /* 0x0001e2000c101124 */
[----:B------:R-:W-:Y:S05]  /*2b40*/  BRA `(.L_x_3820) ;  /* 0x0000031000007947 */ /* 0x000fea0003800000 */
.L_x_3837:
        /* <DEDUP_REMOVED lines=22> */
.L_x_3819:
        /* <DEDUP_REMOVED lines=20> */
.L_x_3847:
[----:B------:R-:W-:-:S06]  /*2df0*/  HADD2.F32 R2, -RZ, R0.H0_H0 ;  /* 0x20000000ff027230 */ /* 0x000fcc0000004100 */
[----:B------:R-:W0:Y:S02]  /*2e00*/  F2I.U64.TRUNC R2, R2 ;  /* 0x0000000200027311 */ /* 0x000e24000020d800 */
[----:B0-----:R0:W-:Y:S01]  /*2e10*/  STG.E.64 [R16.64], R2 ;  /* 0x0000000210007986 */ /* 0x0011e2000c101b24 */
[----:B------:R-:W-:Y:S05]  /*2e20*/  BRA `(.L_x_3820) ;  /* 0x0000003000007947 */ /* 0x000fea0003800000 */
.L_x_3846:
[----:B------:R-:W-:-:S04]  /*2e30*/  HADD2.F32 R0, -RZ, R0.H0_H0 ;  /* 0x20000000ff007230 */ /* 0x000fc80000004100 */
[----:B------:R-:W0:Y:S02]  /*2e40*/  F2I.FTZ.U32.TRUNC.NTZ R3, R0 ;  /* 0x0000000000037305 */ /* 0x000e24000021f000 */
[----:B0-----:R0:W-:Y:S02]  /*2e50*/  STG.E [R16.64], R3 ;  /* 0x0000000310007986 */ /* 0x0011e4000c101924 */
.L_x_3820:
[----:B------:R-:W-:-:S05]  /*2e60*/  IMAD R18, R18, 0x200, R23 ;  /* 0x0000020012127824 */ /* 0x000fca00078e0217 */
[----:B------:R-:W-:Y:S02]  /*2e70*/  IADD3 R19, R18, 0x80, RZ ;  /* 0x0000008012137810 */ /* 0x000fe40007ffe0ff */
.L_x_3781:
[----:B------:R-:W-:Y:S05]  /*2e80*/  BSYNC B6 ;  /* 0x0000000000067941 */ /* 0x000fea0003800000 */
.L_x_3780:
        /* <DEDUP_REMOVED lines=231> */
.L_x_3850:
        /* <DEDUP_REMOVED lines=20> */
.L_x_3854:
[----:B------:R-:W2:Y:S02]  /*3e40*/  LDG.E.U8 R2, [R2.64] ;  /* 0x0000002402027981 */ /* 0x000ea4000c1e1100 */
[----:B--2---:R-:W0:Y:S02]  /*3e50*/  I2F.U16 R0, R2 ;  /* 0x0000000200007306 */ /* 0x004e240000101000 */
[----:B0-----:R-:W-:Y:S01]  /*3e60*/  F2FP.PACK_AB R0, RZ, R0 ;  /* 0x00000000ff00723e */ /* 0x001fe200000000ff */
[----:B------:R-:W-:Y:S05]  /*3e70*/  BRA `(.L_x_3856) ;  /* 0x00000e1000007947 */ /* 0x000fea0003800000 */
.L_x_3853:
        /* <DEDUP_REMOVED lines=10> */
.L_x_3858:
[----:B------:R-:W2:Y:S02]  /*3f20*/  LDG.E R2, [R2.64] ;  /* 0x0000002402027981 */ /* 0x000ea4000c1e1900 */
[----:B--2---:R-:W0:Y:S02]  /*3f30*/  I2F R0, R2 ;  /* 0x0000000200007306 */ /* 0x004e240000201400 */
[----:B0-----:R-:W-:Y:S01]  /*3f40*/  F2FP.PACK_AB R0, RZ, R0 ;  /* 0x00000000ff00723e */ /* 0x001fe200000000ff */
[----:B------:R-:W-:Y:S05]  /*3f50*/  BRA `(.L_x_3856) ;  /* 0x00000d3000007947 */ /* 0x000fea0003800000 */
.L_x_3857:
[----:B------:R-:W2:Y:S02]  /*3f60*/  LDG.E.U16 R2, [R2.64] ;  /* 0x0000002402027981 */ /* 0x000ea4000c1e1500 */
[----:B--2---:R-:W0:Y:S02]  /*3f70*/  I2F.S16 R0, R2 ;  /* 0x0000000200007306 */ /* 0x004e240000101400 */
[----:B0-----:R-:W-:Y:S01]  /*3f80*/  F2FP.PACK_AB R0, RZ, R0 ;  /* 0x00000000ff00723e */ /* 0x001fe200000000ff */
[----:B------:R-:W-:Y:S05]  /*3f90*/  BRA `(.L_x_3856) ;  /* 0x00000cf000007947 */ /* 0x000fea0003800000 */
.L_x_3852:
        /* <DEDUP_REMOVED lines=9> */
.L_x_3860:
[----:B------:R0:W5:Y:S01]  /*4030*/  LDG.E.U16 R0, [R2.64] ;  /* 0x0000002402007981 */ /* 0x000162000c1e1500 */
[----:B------:R-:W-:Y:S05]  /*4040*/  BRA `(.L_x_3856) ;  /* 0x00000c4000007947 */ /* 0x000fea0003800000 */
.L_x_3859:
        /* <DEDUP_REMOVED lines=9> */
.L_x_3862:
[----:B------:R0:W5:Y:S01]  /*40e0*/  LDG.E.U16 R0, [R2.64] ;  /* 0x0000002402007981 */ /* 0x000162000c1e1500 */
[----:B------:R-:W-:Y:S05]  /*40f0*/  BRA `(.L_x_3856) ;  /* 0x00000b9000007947 */ /* 0x000fea0003800000 */
.L_x_3861:
[----:B------:R-:W2:Y:S02]  /*4100*/  LDG.E.64 R2, [R2.64] ;  /* 0x0000002402027981 */ /* 0x000ea4000c1e1b00 */
[----:B--2---:R-:W0:Y:S01]  /*4110*/  F2F.F32.F64 R0, R2 ;  /* 0x0000000200007310 */ /* 0x004e220000301000 */
[----:B------:R-:W0:-:S14]  /*4120*/  DSETP.GEU.AND P0, PT, |R2|, c[0x2][0x0], PT ;  /* 0x008000000200762a */ /* 0x000e1c0003f0e200 */
[----:B0-----:R-:W-:-:S05]  /*4130*/  @!P0 FMUL R0, R0, 1.175494350822287508e-38 ;  /* 0x0080000000008820 */ /* 0x001fca0000400000 */
[----:B------:R-:W-:Y:S01]  /*4140*/  F2FP.PACK_AB R0, RZ, R0 ;  /* 0x00000000ff00723e */ /* 0x000fe200000000ff */
[----:B------:R-:W-:Y:S05]  /*4150*/  BRA `(.L_x_3856) ;  /* 0x00000b3000007947 */ /* 0x000fea0003800000 */
.L_x_3851:
        /* <DEDUP_REMOVED lines=13> */
.L_x_3865:
[----:B------:R-:W2:Y:S02]  /*4230*/  LDG.E.64 R2, [R2.64] ;  /* 0x0000002402027981 */ /* 0x000ea4000c1e1b00 */
[----:B--2---:R-:W0:Y:S01]  /*4240*/  F2F.F32.F64 R0, R2 ;  /* 0x0000000200007310 */ /* 0x004e220000301000 */
[----:B------:R-:W0:-:S14]  /*4250*/  DSETP.GEU.AND P0, PT, |R2|, c[0x2][0x0], PT ;  /* 0x008000000200762a */ /* 0x000e1c0003f0e200 */
[----:B0-----:R-:W-:-:S05]  /*4260*/  @!P0 FMUL R0, R0, 1.175494350822287508e-38 ;  /* 0x0080000000008820 */ /* 0x001fca0000400000 */
[----:B------:R-:W-:Y:S01]  /*4270*/  F2FP.PACK_AB R0, RZ, R0 ;  /* 0x00000000ff00723e */ /* 0x000fe200000000ff */
[----:B------:R-:W-:Y:S05]  /*4280*/  BRA `(.L_x_3856) ;  /* 0x00000a0000007947 */ /* 0x000fea0003800000 */
.L_x_3864:
        /* <DEDUP_REMOVED lines=28> */
.L_x_3867:
        /* <DEDUP_REMOVED lines=15> */
.L_x_3866:
[----:B------:R-:W2:Y:S02]  /*4540*/  LDG.E.U16 R0, [R2.64] ;  /* 0x0000002402007981 */ /* 0x000ea4000c1e1500 */
[----:B--2---:R-:W-:-:S04]  /*4550*/  PRMT R0, RZ, 0x5410, R0 ;  /* 0x00005410ff007816 */ /* 0x004fc80000000000 */
[----:B------:R-:W-:Y:S01]  /*4560*/  F2FP.PACK_AB R0, RZ, R0 ;  /* 0x00000000ff00723e */ /* 0x000fe200000000ff */
[----:B------:R-:W-:Y:S05]  /*4570*/  BRA `(.L_x_3856) ;  /* 0x0000071000007947 */ /* 0x000fea0003800000 */
.L_x_3863:
        /* <DEDUP_REMOVED lines=12> */
.L_x_3870:
        /* <DEDUP_REMOVED lines=21> */
.L_x_3874:
[----:B------:R-:W-:Y:S05]  /*4790*/  BSYNC B1 ;  /* 0x0000000000017941 */ /* 0x000fea0003800000 */
.L_x_3873:
[----:B------:R-:W-:Y:S01]  /*47a0*/  LEA R3, R0, 0x3b800000, 0x17 ;  /* 0x3b80000000037811 */ /* 0x000fe200078eb8ff */
[----:B------:R-:W-:-:S05]  /*47b0*/  IMAD.SHL.U32 R0, R2, 0x100000, RZ ;  /* 0x0010000002007824 */ /* 0x000fca00078e00ff */
[----:B------:R-:W-:Y:S02]  /*47c0*/  LOP3.LUT R0, R3, R0, R4, 0xfe, !PT ;  /* 0x0000000003007212 */ /* 0x000fe400078efe04 */
.L_x_3872:
[----:B------:R-:W-:Y:S05]  /*47d0*/  BSYNC B0 ;  /* 0x0000000000007941 */ /* 0x000fea0003800000 */
.L_x_3871:
[----:B------:R-:W-:Y:S01]  /*47e0*/  F2FP.PACK_AB R0, RZ, R0 ;  /* 0x00000000ff00723e */ /* 0x000fe200000000ff */
[----:B------:R-:W-:Y:S05]  /*47f0*/  BRA `(.L_x_3856) ;  /* 0x0000049000007947 */ /* 0x000fea0003800000 */
.L_x_3869:
        /* <DEDUP_REMOVED lines=21> */
.L_x_3878:
[----:B------:R-:W-:Y:S05]  /*4950*/  BSYNC B1 ;  /* 0x0000000000017941 */ /* 0x000fea0003800000 */
.L_x_3877:
[----:B------:R-:W-:Y:S01]  /*4960*/  LEA R3, R0, 0x37800000, 0x17 ;  /* 0x3780000000037811 */ /* 0x000fe200078eb8ff */
[----:B------:R-:W-:-:S05]  /*4970*/  IMAD.SHL.U32 R0, R2, 0x200000, RZ ;  /* 0x0020000002007824 */ /* 0x000fca00078e00ff */
[----:B------:R-:W-:Y:S02]  /*4980*/  LOP3.LUT R0, R3, R0, R4, 0xfe, !PT ;  /* 0x0000000003007212 */ /* 0x000fe400078efe04 */
.L_x_3876:
[----:B------:R-:W-:Y:S05]  /*4990*/  BSYNC B0 ;  /* 0x0000000000007941 */ /* 0x000fea0003800000 */
.L_x_3875:
[----:B------:R-:W-:Y:S01]  /*49a0*/  F2FP.PACK_AB R0, RZ, R0 ;  /* 0x00000000ff00723e */ /* 0x000fe200000000ff */
[----:B------:R-:W-:Y:S05]  /*49b0*/  BRA `(.L_x_3856) ;  /* 0x000002d000007947 */ /* 0x000fea0003800000 */
.L_x_3868:
        /* <DEDUP_REMOVED lines=14> */
.L_x_3882:
[----:B------:R-:W-:Y:S05]  /*4aa0*/  BSYNC B0 ;  /* 0x0000000000007941 */ /* 0x000fea0003800000 */
.L_x_3881:
[----:B------:R-:W-:Y:S01]  /*4ab0*/  F2FP.PACK_AB R0, RZ, R0 ;  /* 0x00000000ff00723e */ /* 0x000fe200000000ff */
[----:B------:R-:W-:Y:S05]  /*4ac0*/  BRA `(.L_x_3856) ;  /* 0x000001c000007947 */ /* 0x000fea0003800000 */
.L_x_3855:
        /* <DEDUP_REMOVED lines=21> */
.L_x_3880:
[----:B------:R-:W2:Y:S02]  /*4c20*/  LDG.E.64 R2, [R2.64] ;  /* 0x0000002402027981 */ /* 0x000ea4000c1e1b00 */
[----:B--2---:R-:W0:Y:S02]  /*4c30*/  I2F.U64 R0, R2 ;  /* 0x0000000200007312 */ /* 0x004e240000301000 */
[----:B0-----:R-:W-:Y:S01]  /*4c40*/  F2FP.PACK_AB R0, RZ, R0 ;  /* 0x00000000ff00723e */ /* 0x001fe200000000ff */
[----:B------:R-:W-:Y:S05]  /*4c50*/  BRA `(.L_x_3856) ;  /* 0x0000003000007947 */ /* 0x000fea0003800000 */
.L_x_3879:
[----:B------:R-:W2:Y:S02]  /*4c60*/  LDG.E R2, [R2.64] ;  /* 0x0000002402027981 */ /* 0x000ea4000c1e1900 */
[----:B--2---:R-:W0:Y:S02]  /*4c70*/  I2F.U32 R0, R2 ;  /* 0x0000000200007306 */ /* 0x004e240000201000 */
[----:B0-----:R-:W-:-:S06]  /*4c80*/  F2FP.PACK_AB R0, RZ, R0 ;  /* 0x00000000ff00723e */ /* 0x001fcc00000000ff */
.L_x_3856:
        /* <DEDUP_REMOVED lines=24> */
.L_x_3886:
[----:B------:R-:W-:-:S06]  /*4e10*/  HADD2.F32 R3, -RZ, R0.H0_H0 ;  /* 0x20000000ff037230 */ /* 0x000fcc0000004100 */
[----:B------:R-:W0:Y:S02]  /*4e20*/  F2I.S64.TRUNC R2, R3 ;  /* 0x0000000300027311 */ /* 0x000e24000020d900 */
[----:B0-----:R0:W-:Y:S01]  /*4e30*/  STG.E.U8 [R16.64], R2 ;  /* 0x0000000210007986 */ /* 0x0011e2000c101124 */
[----:B------:R-:W-:Y:S05]  /*4e40*/  BRA `(.L_x_3888) ;  /* 0x00000e4000007947 */ /* 0x000fea0003800000 */
.L_x_3885:
        /* <DEDUP_REMOVED lines=10> */
.L_x_3890:
[----:B------:R-:W-:-:S04]  /*4ef0*/  HADD2.F32 R0, -RZ, R0.H0_H0 ;  /* 0x20000000ff007230 */ /* 0x000fc80000004100 */
[----:B------:R-:W0:Y:S02]  /*4f00*/  F2I.FTZ.TRUNC.NTZ R3, R0 ;  /* 0x0000000000037305 */ /* 0x000e24000021f100 */
[----:B0-----:R0:W-:Y:S01]  /*4f10*/  STG.E [R16.64], R3 ;  /* 0x0000000310007986 */ /* 0x0011e2000c101924 */
[----:B------:R-:W-:Y:S05]  /*4f20*/  BRA `(.L_x_3888) ;  /* 0x00000d6000007947 */ /* 0x000fea0003800000 */
.L_x_3889:
[----:B------:R-:W-:-:S04]  /*4f30*/  HADD2.F32 R0, -RZ, R0.H0_H0 ;  /* 0x20000000ff007230 */ /* 0x000fc80000004100 */
[----:B------:R-:W0:Y:S02]  /*4f40*/  F2I.FTZ.TRUNC.NTZ R3, R0 ;  /* 0x0000000000037305 */ /* 0x000e24000021f100 */
[----:B0-----:R0:W-:Y:S01]  /*4f50*/  STG.E.U16 [R16.64], R3 ;  /* 0x0000000310007986 */ /* 0x0011e2000c101524 */
[----:B------:R-:W-:Y:S05]  /*4f60*/  BRA `(.L_x_3888) ;  /* 0x00000d2000007947 */ /* 0x000fea0003800000 */
.L_x_3884:
        /* <DEDUP_REMOVED lines=9> */
.L_x_3892:
[----:B------:R0:W-:Y:S01]  /*5000*/  STG.E.U16 [R16.64], R0 ;  /* 0x0000000010007986 */ /* 0x0001e2000c101524 */
[----:B------:R-:W-:Y:S05]  /*5010*/  BRA `(.L_x_3888) ;  /* 0x00000c7000007947 */ /* 0x000fea0003800000 */
.L_x_3891:
        /* <DEDUP_REMOVED lines=10> */
.L_x_3894:
[----:B------:R-:W-:-:S05]  /*50c0*/  HADD2.F32 R0, -RZ, R0.H0_H0 ;  /* 0x20000000ff007230 */ /* 0x000fca0000004100 */
[----:B------:R-:W-:-:S04]  /*50d0*/  F2FP.PACK_AB R0, RZ, R0 ;  /* 0x00000000ff00723e */ /* 0x000fc800000000ff */
[----:B------:R-:W-:-:S05]  /*50e0*/  PRMT R0, R0, 0x5410, RZ ;  /* 0x0000541000007816 */ /* 0x000fca00000000ff */
[----:B------:R0:W-:Y:S01]  /*50f0*/  STG.E [R16.64], R0 ;  /* 0x0000000010007986 */ /* 0x0001e2000c101924 */
[----:B------:R-:W-:Y:S05]  /*5100*/  BRA `(.L_x_3888) ;  /* 0x00000b8000007947 */ /* 0x000fea0003800000 */
.L_x_3893:
[----:B------:R-:W-:-:S05]  /*5110*/  HADD2.F32 R2, -RZ, R0.H0_H0 ;  /* 0x20000000ff027230 */ /* 0x000fca0000004100 */
[----:B------:R-:W-:-:S06]  /*5120*/  FMUL.FTZ R2, R2, 1 ;  /* 0x3f80000002027820 */ /* 0x000fcc0000410000 */
[----:B------:R-:W0:Y:S02]  /*5130*/  F2F.F64.F32 R2, R2 ;  /* 0x0000000200027310 */ /* 0x000e240000201800 */
[----:B0-----:R0:W-:Y:S01]  /*5140*/  STG.E.64 [R16.64], R2 ;  /* 0x0000000210007986 */ /* 0x0011e2000c101b24 */
[----:B------:R-:W-:Y:S05]  /*5150*/  BRA `(.L_x_3888) ;  /* 0x00000b3000007947 */ /* 0x000fea0003800000 */
.L_x_3883:
        /* <DEDUP_REMOVED lines=13> */
.L_x_3897:
[----:B------:R-:W-:Y:S01]  /*5230*/  HADD2.F32 R0, -RZ, R0.H0_H0 ;  /* 0x20000000ff007230 */ /* 0x000fe20000004100 */
[----:B------:R-:W-:-:S04]  /*5240*/  CS2R R6, SRZ ;  /* 0x0000000000067805 */ /* 0x000fc8000001ff00 */
[----:B------:R-:W-:-:S04]  /*5250*/  FMUL.FTZ R0, R0, 1 ;  /* 0x3f80000000007820 */ /* 0x000fc80000410000 */
[----:B------:R-:W0:Y:S02]  /*5260*/  F2F.F64.F32 R4, R0 ;  /* 0x0000000000047310 */ /* 0x000e240000201800 */
[----:B0-----:R0:W-:Y:S01]  /*5270*/  STG.E.128 [R16.64], R4 ;  /* 0x0000000410007986 */ /* 0x0011e2000c101d24 */
[----:B------:R-:W-:Y:S05]  /*5280*/  BRA `(.L_x_3888) ;  /* 0x00000a0000007947 */ /* 0x000fea0003800000 */
.L_x_3896:
        /* <DEDUP_REMOVED lines=21> */
.L_x_3901:
[----:B------:R-:W-:Y:S05]  /*53e0*/  BSYNC B0 ;  /* 0x0000000000007941 */ /* 0x000fea0003800000 */
.L_x_3900:
[----:B------:R-:W-:-:S05]  /*53f0*/  LOP3.LUT R3, R0, R3, RZ, 0xfc, !PT ;  /* 0x0000000300037212 */ /* 0x000fca00078efcff */
[----:B------:R0:W-:Y:S01]  /*5400*/  STG.E.U8 [R16.64], R3 ;  /* 0x0000000310007986 */ /* 0x0001e2000c101124 */
[----:B------:R-:W-:Y:S05]  /*5410*/  BRA `(.L_x_3888) ;  /* 0x0000087000007947 */ /* 0x000fea0003800000 */
.L_x_3899:
        /* <DEDUP_REMOVED lines=13> */
.L_x_3903:
[----:B------:R-:W-:Y:S01]  /*54f0*/  IMAD.MOV.U32 R0, RZ, RZ, 0x7f ;  /* 0x0000007fff007424 */ /* 0x000fe200078e00ff */
[----:B------:R-:W-:-:S04]  /*5500*/  ISETP.GT.U32.AND P0, PT, R2, 0x7f800000, PT ;  /* 0x7f8000000200780c */ /* 0x000fc80003f04070 */
[----:B------:R-:W-:-:S04]  /*5510*/  SEL R0, R0, 0x7c, P0 ;  /* 0x0000007c00007807 */ /* 0x000fc80000000000 */
.L_x_3904:
[----:B------:R-:W-:Y:S05]  /*5520*/  BSYNC B0 ;  /* 0x0000000000007941 */ /* 0x000fea0003800000 */
.L_x_3902:
[----:B------:R-:W-:-:S04]  /*5530*/  LOP3.LUT R2, R3, 0x80000000, RZ, 0xc0, !PT ;  /* 0x8000000003027812 */ /* 0x000fc800078ec0ff */
[----:B------:R-:W-:-:S04]  /*5540*/  SHF.R.U32.HI R3, RZ, 0x18, R2 ;  /* 0x00000018ff037819 */ /* 0x000fc80000011602 */
[----:B------:R-:W-:-:S05]  /*5550*/  LOP3.LUT R3, R0, R3, RZ, 0xfc, !PT ;  /* 0x0000000300037212 */ /* 0x000fca00078efcff */
[----:B------:R0:W-:Y:S01]  /*5560*/  STG.E.U8 [R16.64], R3 ;  /* 0x0000000310007986 */ /* 0x0001e2000c101124 */
[----:B------:R-:W-:Y:S05]  /*5570*/  BRA `(.L_x_3888) ;  /* 0x0000071000007947 */ /* 0x000fea0003800000 */
.L_x_3898:
[----:B------:R-:W-:-:S05]  /*5580*/  HADD2.F32 R0, -RZ, R0.H0_H0 ;  /* 0x20000000ff007230 */ /* 0x000fca0000004100 */
[----:B------:R-:W-:-:S05]  /*5590*/  F2FP.BF16.PACK_AB R0, RZ, R0 ;  /* 0x00000000ff00723e */ /* 0x000fca00000010ff */
[----:B------:R0:W-:Y:S01]  /*55a0*/  STG.E.U16 [R16.64], R0 ;  /* 0x0000000010007986 */ /* 0x0001e2000c101524 */
[----:B------:R-:W-:Y:S05]  /*55b0*/  BRA `(.L_x_3888) ;  /* 0x000006d000007947 */ /* 0x000fea0003800000 */
.L_x_3895:
        /* <DEDUP_REMOVED lines=12> */
.L_x_3907:
        /* <DEDUP_REMOVED lines=17> */
.L_x_3910:
[----:B------:R-:W-:-:S04]  /*5790*/  LOP3.LUT R2, R3, 0x80000000, RZ, 0xc0, !PT ;  /* 0x8000000003027812 */ /* 0x000fc800078ec0ff */
[----:B------:R-:W-:-:S04]  /*57a0*/  SHF.R.U32.HI R3, RZ, 0x18, R2 ;  /* 0x00000018ff037819 */ /* 0x000fc80000011602 */
[----:B------:R-:W-:-:S04]  /*57b0*/  LOP3.LUT R0, R0, R3, RZ, 0xfc, !PT ;  /* 0x0000000300007212 */ /* 0x000fc800078efcff */
[----:B------:R-:W-:Y:S02]  /*57c0*/  PRMT R8, R0, 0x7610, R8 ;  /* 0x0000761000087816 */ /* 0x000fe40000000008 */
.L_x_3909:
[----:B------:R-:W-:Y:S05]  /*57d0*/  BSYNC B0 ;  /* 0x0000000000007941 */ /* 0x000fea0003800000 */
.L_x_3908:
[----:B------:R0:W-:Y:S01]  /*57e0*/  STG.E.U8 [R16.64], R8 ;  /* 0x0000000810007986 */ /* 0x0001e2000c101124 */
[----:B------:R-:W-:Y:S05]  /*57f0*/  BRA `(.L_x_3888) ;  /* 0x0000049000007947 */ /* 0x000fea0003800000 */
.L_x_3906:
        /* <DEDUP_REMOVED lines=17> */
.L_x_3913:
[----:B------:R-:W-:-:S04]  /*5910*/  LOP3.LUT R2, R3, 0x80000000, RZ, 0xc0, !PT ;  /* 0x8000000003027812 */ /* 0x000fc800078ec0ff */
[----:B------:R-:W-:-:S04]  /*5920*/  SHF.R.U32.HI R3, RZ, 0x18, R2 ;  /* 0x00000018ff037819 */ /* 0x000fc80000011602 */
[----:B------:R-:W-:-:S04]  /*5930*/  LOP3.LUT R0, R0, R3, RZ, 0xfc, !PT ;  /* 0x0000000300007212 */ /* 0x000fc800078efcff */
[----:B------:R-:W-:Y:S02]  /*5940*/  PRMT R8, R0, 0x7610, R8 ;  /* 0x0000761000087816 */ /* 0x000fe40000000008 */
.L_x_3912:
[----:B------:R-:W-:Y:S05]  /*5950*/  BSYNC B0 ;  /* 0x0000000000007941 */ /* 0x000fea0003800000 */
.L_x_3911:
[----:B------:R0:W-:Y:S01]  /*5960*/  STG.E.U8 [R16.64], R8 ;  /* 0x0000000810007986 */ /* 0x0001e2000c101124 */
[----:B------:R-:W-:Y:S05]  /*5970*/  BRA `(.L_x_3888) ;  /* 0x0000031000007947 */ /* 0x000fea0003800000 */
.L_x_3905:
        /* <DEDUP_REMOVED lines=22> */
.L_x_3887:
        /* <DEDUP_REMOVED lines=20> */
.L_x_3915:
[----:B------:R-:W-:-:S06]  /*5c20*/  HADD2.F32 R2, -RZ, R0.H0_H0 ;  /* 0x20000000ff027230 */ /* 0x000fcc0000004100 */
[----:B------:R-:W0:Y:S02]  /*5c30*/  F2I.U64.TRUNC R2, R2 ;  /* 0x0000000200027311 */ /* 0x000e24000020d800 */
[----:B0-----:R0:W-:Y:S01]  /*5c40*/  STG.E.64 [R16.64], R2 ;  /* 0x0000000210007986 */ /* 0x0011e2000c101b24 */
[----:B------:R-:W-:Y:S05]  /*5c50*/  BRA `(.L_x_3888) ;  /* 0x0000003000007947 */ /* 0x000fea0003800000 */
.L_x_3914:
[----:B------:R-:W-:-:S04]  /*5c60*/  HADD2.F32 R0, -RZ, R0.H0_H0 ;  /* 0x20000000ff007230 */ /* 0x000fc80000004100 */
[----:B------:R-:W0:Y:S02]  /*5c70*/  F2I.FTZ.U32.TRUNC.NTZ R3, R0 ;  /* 0x0000000000037305 */ /* 0x000e24000021f000 */
[----:B0-----:R0:W-:Y:S02]  /*5c80*/  STG.E [R16.64], R3 ;  /* 0x0000000310007986 */ /* 0x0011e4000c101924 */
.L_x_3888:
        /* <DEDUP_REMOVED lines=231> */
.L_x_3916:
        /* <DEDUP_REMOVED lines=20> */
.L_x_3920:
[----:B------:R-:W2:Y:S02]  /*6c40*/  LDG.E.U8 R2, [R2.64] ;  /* 0x0000002402027981 */ /* 0x000ea4000c1e1100 */
[----:B--2---:R-:W0:Y:S02]  /*6c50*/  I2F.U16 R0, R2 ;  /* 0x0000000200007306 */ /* 0x004e240000101000 */
[----:B0-----:R-:W-:Y:S01]  /*6c60*/  F2FP.PACK_AB R0, RZ, R0 ;  /* 0x00000000ff00723e */ /* 0x001fe200000000ff */
[----:B------:R-:W-:Y:S05]  /*6c70*/  BRA `(.L_x_3922) ;  /* 0x00000e1000007947 */ /* 0x000fea0003800000 */
.L_x_3919:
        /* <DEDUP_REMOVED lines=10> */
.L_x_3924:
[----:B------:R-:W2:Y:S02]  /*6d20*/  LDG.E R2, [R2.64] ;  /* 0x0000002402027981 */ /* 0x000ea4000c1e1900 */
[----:B--2---:R-:W0:Y:S02]  /*6d30*/  I2F R0, R2 ;  /* 0x0000000200007306 */ /* 0x004e240000201400 */
[----:B0-----:R-:W-:Y:S01]  /*6d40*/  F2FP.PACK_AB R0, RZ, R0 ;  /* 0x00000000ff00723e */ /* 0x001fe200000000ff */
[----:B------:R-:W-:Y:S05]  /*6d50*/  BRA `(.L_x_3922) ;  /* 0x00000d3000007947 */ /* 0x000fea0003800000 */
.L_x_3923:
[----:B------:R-:W2:Y:S02]  /*6d60*/  LDG.E.U16 R2, [R2.64] ;  /* 0x0000002402027981 */ /* 0x000ea4000c1e1500 */
[----:B--2---:R-:W0:Y:S02]  /*6d70*/  I2F.S16 R0, R2 ;  /* 0x0000000200007306 */ /* 0x004e240000101400 */
[----:B0-----:R-:W-:Y:S01]  /*6d80*/  F2FP.PACK_AB R0, RZ, R0 ;  /* 0x00000000ff00723e */ /* 0x001fe200000000ff */
[----:B------:R-:W-:Y:S05]  /*6d90*/  BRA `(.L_x_3922) ;  /* 0x00000cf000007947 */ /* 0x000fea0003800000 */
.L_x_3918:
        /* <DEDUP_REMOVED lines=9> */
.L_x_3926:
[----:B------:R0:W5:Y:S01]  /*6e30*/  LDG.E.U16 R0, [R2.64] ;  /* 0x0000002402007981 */ /* 0x000162000c1e1500 */
[----:B------:R-:W-:Y:S05]  /*6e40*/  BRA `(.L_x_3922) ;  /* 0x00000c4000007947 */ /* 0x000fea0003800000 */
.L_x_3925:
        /* <DEDUP_REMOVED lines=9> */
.L_x_3928:
[----:B------:R0:W5:Y:S01]  /*6ee0*/  LDG.E.U16 R0, [R2.64] ;  /* 0x0000002402007981 */ /* 0x000162000c1e1500 */
[----:B------:R-:W-:Y:S05]  /*6ef0*/  BRA `(.L_x_3922) ;  /* 0x00000b9000007947 */ /* 0x000fea0003800000 */
.L_x_3927:
[----:B------:R-:W2:Y:S02]  /*6f00*/  LDG.E.64 R2, [R2.64] ;  /* 0x0000002402027981 */ /* 0x000ea4000c1e1b00 */
[----:B--2---:R-:W0:Y:S01]  /*6f10*/  F2F.F32.F64 R0, R2 ;  /* 0x0000000200007310 */ /* 0x004e220000301000 */
[----:B------:R-:W0:-:S14]  /*6f20*/  DSETP.GEU.AND P0, PT, |R2|, c[0x2][0x0], PT ;  /* 0x008000000200762a */ /* 0x000e1c0003f0e200 */
[----:B0-----:R-:W-:-:S05]  /*6f30*/  @!P0 FMUL R0, R0, 1.175494350822287508e-38 ;  /* 0x0080000000008820 */ /* 0x001fca0000400000 */
[----:B------:R-:W-:Y:S01]  /*6f40*/  F2FP.PACK_AB R0, RZ, R0 ;  /* 0x00000000ff00723e */ /* 0x000fe200000000ff */
[----:B------:R-:W-:Y:S05]  /*6f50*/  BRA `(.L_x_3922) ;  /* 0x00000b3000007947 */ /* 0x000fea0003800000 */
.L_x_3917:
        /* <DEDUP_REMOVED lines=13> */
.L_x_3931:
[----:B------:R-:W2:Y:S02]  /*7030*/  LDG.E.64 R2, [R2.64] ;  /* 0x0000002402027981 */ /* 0x000ea4000c1e1b00 */
[----:B--2---:R-:W0:Y:S01]  /*7040*/  F2F.F32.F64 R0, R2 ;  /* 0x0000000200007310 */ /* 0x004e220000301000 */
[----:B------:R-:W0:-:S14]  /*7050*/  DSETP.GEU.AND P0, PT, |R2|, c[0x2][0x0], PT ;  /* 0x008000000200762a */ /* 0x000e1c0003f0e200 */
[----:B0-----:R-:W-:-:S05]  /*7060*/  @!P0 FMUL R0, R0, 1.175494350822287508e-38 ;  /* 0x0080000000008820 */ /* 0x001fca0000400000 */
[----:B------:R-:W-:Y:S01]  /*7070*/  F2FP.PACK_AB R0, RZ, R0 ;  /* 0x00000000ff00723e */ /* 0x000fe200000000ff */
[----:B------:R-:W-:Y:S05]  /*7080*/  BRA `(.L_x_3922) ;  /* 0x00000a0000007947 */ /* 0x000fea0003800000 */
.L_x_3930:
        /* <DEDUP_REMOVED lines=28> */
.L_x_3933:
        /* <DEDUP_REMOVED lines=15> */
.L_x_3932:
[----:B------:R-:W2:Y:S02]  /*7340*/  LDG.E.U16 R0, [R2.64] ;  /* 0x0000002402007981 */ /* 0x000ea4000c1e1500 */
[----:B--2---:R-:W-:-:S04]  /*7350*/  PRMT R0, RZ, 0x5410, R0 ;  /* 0x00005410ff007816 */ /* 0x004fc80000000000 */
[----:B------:R-:W-:Y:S01]  /*7360*/  F2FP.PACK_AB R0, RZ, R0 ;  /* 0x00000000ff00723e */ /* 0x000fe200000000ff */
[----:B------:R-:W-:Y:S05]  /*7370*/  BRA `(.L_x_3922) ;  /* 0x0000071000007947 */ /* 0x000fea0003800000 */
.L_x_3929:
        /* <DEDUP_REMOVED lines=12> */
.L_x_3936:
        /* <DEDUP_REMOVED lines=21> */
.L_x_3940:
[----:B------:R-:W-:Y:S05]  /*7590*/  BSYNC B1 ;  /* 0x0000000000017941 */ /* 0x000fea0003800000 */
.L_x_3939:
[----:B------:R-:W-:Y:S01]  /*75a0*/  LEA R3, R0, 0x3b800000, 0x17 ;  /* 0x3b80000000037811 */ /* 0x000fe200078eb8ff */
[----:B------:R-:W-:-:S05]  /*75b0*/  IMAD.SHL.U32 R0, R2, 0x100000, RZ ;  /* 0x0010000002007824 */ /* 0x000fca00078e00ff */
[----:B------:R-:W-:Y:S02]  /*75c0*/  LOP3.LUT R0, R3, R0, R4, 0xfe, !PT ;  /* 0x0000000003007212 */ /* 0x000fe400078efe04 */
.L_x_3938:
[----:B------:R-:W-:Y:S05]  /*75d0*/  BSYNC B0 ;  /* 0x0000000000007941 */ /* 0x000fea0003800000 */
.L_x_3937:
[----:B------:R-:W-:Y:S01]  /*75e0*/  F2FP.PACK_AB R0, RZ, R0 ;  /* 0x00000000ff00723e */ /* 0x000fe200000000ff */
[----:B------:R-:W-:Y:S05]  /*75f0*/  BRA `(.L_x_3922) ;  /* 0x0000049000007947 */ /* 0x000fea0003800000 */
.L_x_3935:
        /* <DEDUP_REMOVED lines=21> */
.L_x_3944:
[----:B------:R-:W-:Y:S05]  /*7750*/  BSYNC B1 ;  /* 0x0000000000017941 */ /* 0x000fea0003800000 */
.L_x_3943:
[----:B------:R-:W-:Y:S01]  /*7760*/  LEA R3, R0, 0x37800000, 0x17 ;  /* 0x3780000000037811 */ /* 0x000fe200078eb8ff */
[----:B------:R-:W-:-:S05]  /*7770*/  IMAD.SHL.U32 R0, R2, 0x200000, RZ ;  /* 0x0020000002007824 */ /* 0x000fca00078e00ff */
[----:B------:R-:W-:Y:S02]  /*7780*/  LOP3.LUT R0, R3, R0, R4, 0xfe, !PT ;  /* 0x0000000003007212 */ /* 0x000fe400078efe04 */
.L_x_3942:
[----:B------:R-:W-:Y:S05]  /*7790*/  BSYNC B0 ;  /* 0x0000000000007941 */ /* 0x000fea0003800000 */
.L_x_3941:
[----:B------:R-:W-:Y:S01]  /*77a0*/  F2FP.PACK_AB R0, RZ, R0 ;  /* 0x00000000ff00723e */ /* 0x000fe200000000ff */
[----:B------:R-:W-:Y:S05]  /*77b0*/  BRA `(.L_x_3922) ;  /* 0x000002d000007947 */ /* 0x000fea0003800000 */
.L_x_3934:
        /* <DEDUP_REMOVED lines=14> */
.L_x_3948:
[----:B------:R-:W-:Y:S05]  /*78a0*/  BSYNC B0 ;  /* 0x0000000000007941 */ /* 0x000fea0003800000 */
.L_x_3947:
[----:B------:R-:W-:Y:S01]  /*78b0*/  F2FP.PACK_AB R0, RZ, R0 ;  /* 0x00000000ff00723e */ /* 0x000fe200000000ff */
[----:B------:R-:W-:Y:S05]  /*78c0*/  BRA `(.L_x_3922) ;  /* 0x000001c000007947 */ /* 0x000fea0003800000 */
.L_x_3921:
        /* <DEDUP_REMOVED lines=21> */
.L_x_3946:
[----:B------:R-:W2:Y:S02]  /*7a20*/  LDG.E.64 R2, [R2.64] ;  /* 0x0000002402027981 */ /* 0x000ea4000c1e1b00 */
[----:B--2---:R-:W0:Y:S02]  /*7a30*/  I2F.U64 R0, R2 ;  /* 0x0000000200007312 */ /* 0x004e240000301000 */
[----:B0-----:R-:W-:Y:S01]  /*7a40*/  F2FP.PACK_AB R0, RZ, R0 ;  /* 0x00000000ff00723e */ /* 0x001fe200000000ff */
[----:B------:R-:W-:Y:S05]  /*7a50*/  BRA `(.L_x_3922) ;  /* 0x0000003000007947 */ /* 0x000fea0003800000 */
.L_x_3945:
[----:B------:R-:W2:Y:S02]  /*7a60*/  LDG.E R2, [R2.64] ;  /* 0x0000002402027981 */ /* 0x000ea4000c1e1900 */
[----:B--2---:R-:W0:Y:S02]  /*7a70*/  I2F.U32 R0, R2 ;  /* 0x0000000200007306 */ /* 0x004e240000201000 */
[----:B0-----:R-:W-:-:S06]  /*7a80*/  F2FP.PACK_AB R0, RZ, R0 ;  /* 0x00000000ff00723e */ /* 0x001fcc00000000ff */
.L_x_3922:
        /* <DEDUP_REMOVED lines=24> */
.L_x_3952:
[----:B------:R-:W-:-:S06]  /*7c10*/  HADD2.F32 R3, -RZ, R0.H0_H0 ;  /* 0x20000000ff037230 */ /* 0x000fcc0000004100 */
[----:B------:R-:W0:Y:S02]  /*7c20*/  F2I.S64.TRUNC R2, R3 ;  /* 0x0000000300027311 */ /* 0x000e24000020d900 */
[----:B0-----:R0:W-:Y:S01]  /*7c30*/  STG.E.U8 [R16.64], R2 ;  /* 0x0000000210007986 */ /* 0x0011e2000c101124 */
[----:B------:R-:W-:Y:S05]  /*7c40*/  BRA `(.L_x_3954) ;  /* 0x00000e4000007947 */ /* 0x000fea0003800000 */
.L_x_3951:
        /* <DEDUP_REMOVED lines=10> */
.L_x_3956:
[----:B------:R-:W-:-:S04]  /*7cf0*/  HADD2.F32 R0, -RZ, R0.H0_H0 ;  /* 0x20000000ff007230 */ /* 0x000fc80000004100 */
[----:B------:R-:W0:Y:S02]  /*7d00*/  F2I.FTZ.TRUNC.NTZ R3, R0 ;  /* 0x0000000000037305 */ /* 0x000e24000021f100 */
[----:B0-----:R0:W-:Y:S01]  /*7d10*/  STG.E [R16.64], R3 ;  /* 0x0000000310007986 */ /* 0x0011e2000c101924 */
[----:B------:R-:W-:Y:S05]  /*7d20*/  BRA `(.L_x_3954) ;  /* 0x00000d6000007947 */ /* 0x000fea0003800000 */
.L_x_3955:
[----:B------:R-:W-:-:S04]  /*7d30*/  HADD2.F32 R0, -RZ, R0.H0_H0 ;  /* 0x20000000ff007230 */ /* 0x000fc80000004100 */
[----:B------:R-:W0:Y:S02]  /*7d40*/  F2I.FTZ.TRUNC.NTZ R3, R0 ;  /* 0x0000000000037305 */ /* 0x000e24000021f100 */
[----:B0-----:R0:W-:Y:S01]  /*7d50*/  STG.E.U16 [R16.64], R3 ;  /* 0x0000000310007986 */ /* 0x0011e2000c101524 */
[----:B------:R-:W-:Y:S05]  /*7d60*/  BRA `(.L_x_3954) ;  /* 0x00000d2000007947 */ /* 0x000fea0003800000 */
.L_x_3950:
        /* <DEDUP_REMOVED lines=9> */
.L_x_3958:
[----:B------:R0:W-:Y:S01]  /*7e00*/  STG.E.U16 [R16.64], R0 ;  /* 0x0000000010007986 */ /* 0x0001e2000c101524 */
[----:B------:R-:W-:Y:S05]  /*7e10*/  BRA `(.L_x_3954) ;  /* 0x00000c7000007947 */ /* 0x000fea0003800000 */
.L_x_3957:
        /* <DEDUP_REMOVED lines=10> */
.L_x_3960:
[----:B------:R-:W-:-:S05]  /*7ec0*/  HADD2.F32 R0, -RZ, R0.H0_H0 ;  /* 0x20000000ff007230 */ /* 0x000fca0000004100 */
[----:B------:R-:W-:-:S04]  /*7ed0*/  F2FP.PACK_AB R0, RZ, R0 ;  /* 0x00000000ff00723e */ /* 0x000fc800000000ff */
[----:B------:R-:W-:-:S05]  /*7ee0*/  PRMT R0, R0, 0x5410, RZ ;  /* 0x0000541000007816 */ /* 0x000fca00000000ff */
[----:B------:R0:W-:Y:S01]  /*7ef0*/  STG.E [R16.64], R0 ;  /* 0x0000000010007986 */ /* 0x0001e2000c101924 */
[----:B------:R-:W-:Y:S05]  /*7f00*/  BRA `(.L_x_3954) ;  /* 0x00000b8000007947 */ /* 0x000fea0003800000 */
.L_x_3959:
[----:B------:R-:W-:-:S05]  /*7f10*/  HADD2.F32 R2, -RZ, R0.H0_H0 ;  /* 0x20000000ff027230 */ /* 0x000fca0000004100 */
[----:B------:R-:W-:-:S06]  /*7f20*/  FMUL.FTZ R2, R2, 1 ;  /* 0x3f80000002027820 */ /* 0x000fcc0000410000 */
[----:B------:R-:W0:Y:S02]  /*7f30*/  F2F.F64.F32 R2, R2 ;  /* 0x0000000200027310 */ /* 0x000e240000201800 */
[----:B0-----:R0:W-:Y:S01]  /*7f40*/  STG.E.64 [R16.64], R2 ;  /* 0x0000000210007986 */ /* 0x0011e2000c101b24 */
[----:B------:R-:W-:Y:S05]  /*7f50*/  BRA `(.L_x_3954) ;  /* 0x00000b3000007947 */ /* 0x000fea0003800000 */
.L_x_3949:
        /* <DEDUP_REMOVED lines=13> */
.L_x_3963:
[----:B------:R-:W-:Y:S01]  /*8030*/  HADD2.F32 R0, -RZ, R0.H0_H0 ;  /* 0x20000000ff007230 */ /* 0x000fe20000004100 */
[----:B------:R-:W-:-:S04]  /*8040*/  CS2R R6, SRZ ;  /* 0x0000000000067805 */ /* 0x000fc8000001ff00 */
[----:B------:R-:W-:-:S04]  /*8050*/  FMUL.FTZ R0, R0, 1 ;  /* 0x3f80000000007820 */ /* 0x000fc80000410000 */
[----:B------:R-:W0:Y:S02]  /*8060*/  F2F.F64.F32 R4, R0 ;  /* 0x0000000000047310 */ /* 0x000e240000201800 */
[----:B0-----:R0:W-:Y:S01]  /*8070*/  STG.E.128 [R16.64], R4 ;  /* 0x0000000410007986 */ /* 0x0011e2000c101d24 */
[----:B------:R-:W-:Y:S05]  /*8080*/  BRA `(.L_x_3954) ;  /* 0x00000a0000007947 */ /* 0x000fea0003800000 */
.L_x_3962:
        /* <DEDUP_REMOVED lines=21> */
.L_x_3967:
[----:B------:R-:W-:Y:S05]  /*81e0*/  BSYNC B0 ;  /* 0x0000000000007941 */ /* 0x000fea0003800000 */
.L_x_3966:
[----:B------:R-:W-:-:S05]  /*81f0*/  LOP3.LUT R3, R0, R3, RZ, 0xfc, !PT ;  /* 0x0000000300037212 */ /* 0x000fca00078efcff */
[----:B------:R0:W-:Y:S01]  /*8200*/  STG.E.U8 [R16.64], R3 ;  /* 0x0000000310007986 */ /* 0x0001e2000c101124 */
[----:B------:R-:W-:Y:S05]  /*8210*/  BRA `(.L_x_3954) ;  /* 0x0000087000007947 */ /* 0x000fea0003800000 */
.L_x_3965:
        /* <DEDUP_REMOVED lines=13> */
.L_x_3969:
[----:B------:R-:W-:Y:S01]  /*82f0*/  IMAD.MOV.U32 R0, RZ, RZ, 0x7f ;  /* 0x0000007fff007424 */ /* 0x000fe200078e00ff */
[----:B------:R-:W-:-:S04]  /*8300*/  ISETP.GT.U32.AND P0, PT, R2, 0x7f800000, PT ;  /* 0x7f8000000200780c */ /* 0x000fc80003f04070 */
[----:B------:R-:W-:-:S04]  /*8310*/  SEL R0, R0, 0x7c, P0 ;  /* 0x0000007c00007807 */ /* 0x000fc80000000000 */
.L_x_3970:
[----:B------:R-:W-:Y:S05]  /*8320*/  BSYNC B0 ;  /* 0x0000000000007941 */ /* 0x000fea0003800000 */
.L_x_3968:
[----:B------:R-:W-:-:S04]  /*8330*/  LOP3.LUT R2, R3, 0x80000000, RZ, 0xc0, !PT ;  /* 0x8000000003027812 */ /* 0x000fc800078ec0ff */
[----:B------:R-:W-:-:S04]  /*8340*/  SHF.R.U32.HI R3, RZ, 0x18, R2 ;  /* 0x00000018ff037819 */ /* 0x000fc80000011602 */
[----:B------:R-:W-:-:S05]  /*8350*/  LOP3.LUT R3, R0, R3, RZ, 0xfc, !PT ;  /* 0x0000000300037212 */ /* 0x000fca00078efcff */
[----:B------:R0:W-:Y:S01]  /*8360*/  STG.E.U8 [R16.64], R3 ;  /* 0x0000000310007986 */ /* 0x0001e2000c101124 */
[----:B------:R-:W-:Y:S05]  /*8370*/  BRA `(.L_x_3954) ;  /* 0x0000071000007947 */ /* 0x000fea0003800000 */
.L_x_3964:
[----:B------:R-:W-:-:S05]  /*8380*/  HADD2.F32 R0, -RZ, R0.H0_H0 ;  /* 0x20000000ff007230 */ /* 0x000fca0000004100 */
[----:B------:R-:W-:-:S05]  /*8390*/  F2FP.BF16.PACK_AB R0, RZ, R0 ;  /* 0x00000000ff00723e */ /* 0x000fca00000010ff */
[----:B------:R0:W-:Y:S01]  /*83a0*/  STG.E.U16 [R16.64], R0 ;  /* 0x0000000010007986 */ /* 0x0001e2000c101524 */
[----:B------:R-:W-:Y:S05]  /*83b0*/  BRA `(.L_x_3954) ;  /* 0x000006d000007947 */ /* 0x000fea0003800000 */
.L_x_3961:
        /* <DEDUP_REMOVED lines=12> */
.L_x_3973:
        /* <DEDUP_REMOVED lines=17> */
.L_x_3976:
[----:B------:R-:W-:-:S04]  /*8590*/  LOP3.LUT R2, R3, 0x80000000, RZ, 0xc0, !PT ;  /* 0x8000000003027812 */ /* 0x000fc800078ec0ff */
[----:B------:R-:W-:-:S04]  /*85a0*/  SHF.R.U32.HI R3, RZ, 0x18, R2 ;  /* 0x00000018ff037819 */ /* 0x000fc80000011602 */
[----:B------:R-:W-:-:S04]  /*85b0*/  LOP3.LUT R0, R0, R3, RZ, 0xfc, !PT ;  /* 0x0000000300007212 */ /* 0x000fc800078efcff */
[----:B------:R-:W-:Y:S02]  /*85c0*/  PRMT R8, R0, 0x7610, R8 ;  /* 0x0000761000087816 */ /* 0x000fe40000000008 */
.L_x_3975:
[----:B------:R-:W-:Y:S05]  /*85d0*/  BSYNC B0 ;  /* 0x0000000000007941 */ /* 0x000fea0003800000 */
.L_x_3974:
[----:B------:R0:W-:Y:S01]  /*85e0*/  STG.E.U8 [R16.64], R8 ;  /* 0x0000000810007986 */ /* 0x0001e2000c101124 */
[----:B------:R-:W-:Y:S05]  /*85f0*/  BRA `(.L_x_3954) ;  /* 0x0000049000007947 */ /* 0x000fea0003800000 */
.L_x_3972:
        /* <DEDUP_REMOVED lines=17> */
.L_x_3979:
[----:B------:R-:W-:-:S04]  /*8710*/  LOP3.LUT R2, R3, 0x80000000, RZ, 0xc0, !PT ;  /* 0x8000000003027812 */ /* 0x000fc800078ec0ff */
[----:B------:R-:W-:-:S04]  /*8720*/  SHF.R.U32.HI R3, RZ, 0x18, R2 ;  /* 0x00000018ff037819 */ /* 0x000fc80000011602 */
[----:B------:R-:W-:-:S04]  /*8730*/  LOP3.LUT R0, R0, R3, RZ, 0xfc, !PT ;  /* 0x0000000300007212 */ /* 0x000fc800078efcff */
[----:B------:R-:W-:Y:S02]  /*8740*/  PRMT R8, R0, 0x7610, R8 ;  /* 0x0000761000087816 */ /* 0x000fe40000000008 */
.L_x_3978:
[----:B------:R-:W-:Y:S05]  /*8750*/  BSYNC B0 ;  /* 0x0000000000007941 */ /* 0x000fea0003800000 */
.L_x_3977:
[----:B------:R0:W-:Y:S01]  /*8760*/  STG.E.U8 [R16.64], R8 ;  /* 0x0000000810007986 */ /* 0x0001e2000c101124 */
[----:B------:R-:W-:Y:S05]  /*8770*/  BRA `(.L_x_3954) ;  /* 0x0000031000007947 */ /* 0x000fea0003800000 */
.L_x_3971:
        /* <DEDUP_REMOVED lines=22> */
.L_x_3953:
        /* <DEDUP_REMOVED lines=20> */
.L_x_3981:
[----:B------:R-:W-:-:S06]  /*8a20*/  HADD2.F32 R2, -RZ, R0.H0_H0 ;  /* 0x20000000ff027230 */ /* 0x000fcc0000004100 */
[----:B------:R-:W0:Y:S02]  /*8a30*/  F2I.U64.TRUNC R2, R2 ;  /* 0x0000000200027311 */ /* 0x000e24000020d800 */
[----:B0-----:R0:W-:Y:S01]  /*8a40*/  STG.E.64 [R16.64], R2 ;  /* 0x0000000210007986 */ /* 0x0011e2000c101b24 */
[----:B------:R-:W-:Y:S05]  /*8a50*/  BRA `(.L_x_3954) ;  /* 0x0000003000007947 */ /* 0x000fea0003800000 */
.L_x_3980:
[----:B------:R-:W-:-:S04]  /*8a60*/  HADD2.F32 R0, -RZ, R0.H0_H0 ;  /* 0x20000000ff007230 */ /* 0x000fc80000004100 */
[----:B------:R-:W0:Y:S02]  /*8a70*/  F2I.FTZ.U32.TRUNC.NTZ R3, R0 ;  /* 0x0000000000037305 */ /* 0x000e24000021f000 */
[----:B0-----:R0:W-:Y:S02]  /*8a80*/  STG.E [R16.64], R3 ;  /* 0x0000000310007986 */ /* 0x0011e4000c101924 */
.L_x_3954:
[----:B------:R-:W-:Y:S02]  /*8a90*/  IADD3 R19, R19, 0x80, RZ ;  /* 0x0000008013137810 */ /* 0x000fe40007ffe0ff */
.L_x_3849:
[----:B------:R-:W-:Y:S05]  /*8aa0*/  BSYNC B6 ;  /* 0x0000000000067941 */ /* 0x000fea0003800000 */
.L_x_3848:
        /* <DEDUP_REMOVED lines=230> */
.L_x_3982:
        /* <DEDUP_REMOVED lines=20> */
.L_x_3986:
[----:B------:R-:W2:Y:S02]  /*9a50*/  LDG.E.U8 R2, [R2.64] ;  /* 0x0000002402027981 */ /* 0x000ea4000c1e1100 */
[----:B--2---:R-:W0:Y:S02]  /*9a60*/  I2F.U16 R0, R2 ;  /* 0x0000000200007306 */ /* 0x004e240000101000 */
[----:B0-----:R-:W-:Y:S01]  /*9a70*/  F2FP.PACK_AB R0, RZ, R0 ;  /* 0x00000000ff00723e */ /* 0x001fe200000000ff */
[----:B------:R-:W-:Y:S05]  /*9a80*/  BRA `(.L_x_3988) ;  /* 0x00000e1000007947 */ /* 0x000fea0003800000 */
.L_x_3985:
        /* <DEDUP_REMOVED lines=10> */
.L_x_3990:
[----:B------:R-:W2:Y:S02]  /*9b30*/  LDG.E R2, [R2.64] ;  /* 0x0000002402027981 */ /* 0x000ea4000c1e1900 */
[----:B--2---:R-:W0:Y:S02]  /*9b40*/  I2F R0, R2 ;  /* 0x0000000200007306 */ /* 0x004e240000201400 */
[----:B0-----:R-:W-:Y:S01]  /*9b50*/  F2FP.PACK_AB R0, RZ, R0 ;  /* 0x00000000ff00723e */ /* 0x001fe200000000ff */
[----:B------:R-:W-:Y:S05]  /*9b60*/  BRA `(.L_x_3988) ;  /* 0x00000d3000007947 */ /* 0x000fea0003800000 */
.L_x_3989:
[----:B------:R-:W2:Y:S02]  /*9b70*/  LDG.E.U16 R2, [R2.64] ;  /* 0x0000002402027981 */ /* 0x000ea4000c1e1500 */
[----:B--2---:R-:W0:Y:S02]  /*9b80*/  I2F.S16 R0, R2 ;  /* 0x0000000200007306 */ /* 0x004e240000101400 */
[----:B0-----:R-:W-:Y:S01]  /*9b90*/  F2FP.PACK_AB R0, RZ, R0 ;  /* 0x00000000ff00723e */ /* 0x001fe200000000ff */
[----:B------:R-:W-:Y:S05]  /*9ba0*/  BRA `(.L_x_3988) ;  /* 0x00000cf000007947 */ /* 0x000fea0003800000 */
.L_x_3984:
        /* <DEDUP_REMOVED lines=9> */
.L_x_3992:
[----:B------:R0:W5:Y:S01]  /*9c40*/  LDG.E.U16 R0, [R2.64] ;  /* 0x0000002402007981 */ /* 0x000162000c1e1500 */
[----:B------:R-:W-:Y:S05]  /*9c50*/  BRA `(.L_x_3988) ;  /* 0x00000c4000007947 */ /* 0x000fea0003800000 */
.L_x_3991:
        /* <DEDUP_REMOVED lines=9> */
.L_x_3994:
[----:B------:R0:W5:Y:S01]  /*9cf0*/  LDG.E.U16 R0, [R2.64] ;  /* 0x0000002402007981 */ /* 0x000162000c1e1500 */
[----:B------:R-:W-:Y:S05]  /*9d00*/  BRA `(.L_x_3988) ;  /* 0x00000b9000007947 */ /* 0x000fea0003800000 */
.L_x_3993:
[----:B------:R-:W2:Y:S02]  /*9d10*/  LDG.E.64 R2, [R2.64] ;  /* 0x0000002402027981 */ /* 0x000ea4000c1e1b00 */
[----:B--2---:R-:W0:Y:S01]  /*9d20*/  F2F.F32.F64 R0, R2 ;  /* 0x0000000200007310 */ /* 0x004e220000301000 */
[----:B------:R-:W0:-:S14]  /*9d30*/  DSETP.GEU.AND P0, PT, |R2|, c[0x2][0x0], PT ;  /* 0x008000000200762a */ /* 0x000e1c0003f0e200 */
[----:B0-----:R-:W-:-:S05]  /*9d40*/  @!P0 FMUL R0, R0, 1.175494350822287508e-38 ;  /* 0x0080000000008820 */ /* 0x001fca0000400000 */
[----:B------:R-:W-:Y:S01]  /*9d50*/  F2FP.PACK_AB R0, RZ, R0 ;  /* 0x00000000ff00723e */ /* 0x000fe200000000ff */
[----:B------:R-:W-:Y:S05]  /*9d60*/  BRA `(.L_x_3988) ;  /* 0x00000b3000007947 */ /* 0x000fea0003800000 */
.L_x_3983:
        /* <DEDUP_REMOVED lines=13> */
.L_x_3997:
[----:B------:R-:W2:Y:S02]  /*9e40*/  LDG.E.64 R2, [R2.64] ;  /* 0x0000002402027981 */ /* 0x000ea4000c1e1b00 */
[----:B--2---:R-:W0:Y:S01]  /*9e50*/  F2F.F32.F64 R0, R2 ;  /* 0x0000000200007310 */ /* 0x004e220000301000 */
[----:B------:R-:W0:-:S14]  /*9e60*/  DSETP.GEU.AND P0, PT, |R2|, c[0x2][0x0], PT ;  /* 0x008000000200762a */ /* 0x000e1c0003f0e200 */
[----:B0-----:R-:W-:-:S05]  /*9e70*/  @!P0 FMUL R0, R0, 1.175494350822287508e-38 ;  /* 0x0080000000008820 */ /* 0x001fca0000400000 */
[----:B------:R-:W-:Y:S01]  /*9e80*/  F2FP.PACK_AB R0, RZ, R0 ;  /* 0x00000000ff00723e */ /* 0x000fe200000000ff */
[----:B------:R-:W-:Y:S05]  /*9e90*/  BRA `(.L_x_3988) ;  /* 0x00000a0000007947 */ /* 0x000fea0003800000 */
.L_x_3996:
        /* <DEDUP_REMOVED lines=28> */
.L_x_3999:
        /* <DEDUP_REMOVED lines=15> */
.L_x_3998:
[----:B------:R-:W2:Y:S02]  /*a150*/  LDG.E.U16 R0, [R2.64] ;  /* 0x0000002402007981 */ /* 0x000ea4000c1e1500 */
[----:B--2---:R-:W-:-:S04]  /*a160*/  PRMT R0, RZ, 0x5410, R0 ;  /* 0x00005410ff007816 */ /* 0x004fc80000000000 */
[----:B------:R-:W-:Y:S01]  /*a170*/  F2FP.PACK_AB R0, RZ, R0 ;  /* 0x00000000ff00723e */ /* 0x000fe200000000ff */
[----:B------:R-:W-:Y:S05]  /*a180*/  BRA `(.L_x_3988) ;  /* 0x0000071000007947 */ /* 0x000fea0003800000 */
.L_x_3995:
        /* <DEDUP_REMOVED lines=12> */
.L_x_4002:
        /* <DEDUP_REMOVED lines=21> */
.L_x_4006:
[----:B------:R-:W-:Y:S05]  /*a3a0*/  BSYNC B1 ;  /* 0x0000000000017941 */ /* 0x000fea0003800000 */
.L_x_4005:
[----:B------:R-:W-:Y:S01]  /*a3b0*/  LEA R3, R0, 0x3b800000, 0x17 ;  /* 0x3b80000000037811 */ /* 0x000fe200078eb8ff */
[----:B------:R-:W-:-:S05]  /*a3c0*/  IMAD.SHL.U32 R0, R2, 0x100000, RZ ;  /* 0x0010000002007824 */ /* 0x000fca00078e00ff */
[----:B------:R-:W-:Y:S02]  /*a3d0*/  LOP3.LUT R0, R3, R0, R4, 0xfe, !PT ;  /* 0x0000000003007212 */ /* 0x000fe400078efe04 */
.L_x_4004:
[----:B------:R-:W-:Y:S05]  /*a3e0*/  BSYNC B0 ;  /* 0x0000000000007941 */ /* 0x000fea0003800000 */
.L_x_4003:
[----:B------:R-:W-:Y:S01]  /*a3f0*/  F2FP.PACK_AB R0, RZ, R0 ;  /* 0x00000000ff00723e */ /* 0x000fe200000000ff */
[----:B------:R-:W-:Y:S05]  /*a400*/  BRA `(.L_x_3988) ;  /* 0x0000049000007947 */ /* 0x000fea0003800000 */
.L_x_4001:
        /* <DEDUP_REMOVED lines=21> */
.L_x_4010:
[----:B------:R-:W-:Y:S05]  /*a560*/  BSYNC B1 ;  /* 0x0000000000017941 */ /* 0x000fea0003800000 */
.L_x_4009:
[----:B------:R-:W-:Y:S01]  /*a570*/  LEA R3, R0, 0x37800000, 0x17 ;  /* 0x3780000000037811 */ /* 0x000fe200078eb8ff */
[----:B------:R-:W-:-:S05]  /*a580*/  IMAD.SHL.U32 R0, R2, 0x200000, RZ ;  /* 0x0020000002007824 */ /* 0x000fca00078e00ff */
[----:B------:R-:W-:Y:S02]  /*a590*/  LOP3.LUT R0, R3, R0, R4, 0xfe, !PT ;  /* 0x0000000003007212 */ /* 0x000fe400078efe04 */
.L_x_4008:
[----:B------:R-:W-:Y:S05]  /*a5a0*/  BSYNC B0 ;  /* 0x0000000000007941 */ /* 0x000fea0003800000 */
.L_x_4007:
[----:B------:R-:W-:Y:S01]  /*a5b0*/  F2FP.PACK_AB R0, RZ, R0 ;  /* 0x00000000ff00723e */ /* 0x000fe200000000ff */
[----:B------:R-:W-:Y:S05]  /*a5c0*/  BRA `(.L_x_3988) ;  /* 0x000002d000007947 */ /* 0x000fea0003800000 */
.L_x_4000:
        /* <DEDUP_REMOVED lines=14> */
.L_x_4014:
[----:B------:R-:W-:Y:S05]  /*a6b0*/  BSYNC B0 ;  /* 0x0000000000007941 */ /* 0x000fea0003800000 */
.L_x_4013:
[----:B------:R-:W-:Y:S01]  /*a6c0*/  F2FP.PACK_AB R0, RZ, R0 ;  /* 0x00000000ff00723e */ /* 0x000fe200000000ff */
[----:B------:R-:W-:Y:S05]  /*a6d0*/  BRA `(.L_x_3988) ;  /* 0x000001c000007947 */ /* 0x000fea0003800000 */
.L_x_3987:
        /* <DEDUP_REMOVED lines=21> */
.L_x_4012:
[----:B------:R-:W2:Y:S02]  /*a830*/  LDG.E.64 R2, [R2.64] ;  /* 0x0000002402027981 */ /* 0x000ea4000c1e1b00 */
[----:B--2---:R-:W0:Y:S02]  /*a840*/  I2F.U64 R0, R2 ;  /* 0x0000000200007312 */ /* 0x004e240000301000 */
[----:B0-----:R-:W-:Y:S01]  /*a850*/  F2FP.PACK_AB R0, RZ, R0 ;  /* 0x00000000ff00723e */ /* 0x001fe200000000ff */
[----:B------:R-:W-:Y:S05]  /*a860*/  BRA `(.L_x_3988) ;  /* 0x0000003000007947 */ /* 0x000fea0003800000 */
.L_x_4011:
[----:B------:R-:W2:Y:S02]  /*a870*/  LDG.E R2, [R2.64] ;  /* 0x0000002402027981 */ /* 0x000ea4000c1e1900 */
[----:B--2---:R-:W0:Y:S02]  /*a880*/  I2F.U32 R0, R2 ;  /* 0x0000000200007306 */ /* 0x004e240000201000 */
[----:B0-----:R-:W-:-:S06]  /*a890*/  F2FP.PACK_AB R0, RZ, R0 ;  /* 0x00000000ff00723e */ /* 0x001fcc00000000ff */
.L_x_3988:
        /* <DEDUP_REMOVED lines=24> */
.L_x_4018:
[----:B------:R-:W-:-:S06]  /*aa20*/  HADD2.F32 R3, -RZ, R0.H0_H0 ;  /* 0x20000000ff037230 */ /* 0x000fcc0000004100 */
[----:B------:R-:W0:Y:S02]  /*aa30*/  F2I.S64.TRUNC R2, R3 ;  /* 0x0000000300027311 */ /* 0x000e24000020d900 */
[----:B0-----:R-:W-:Y:S01]  /*aa40*/  STG.E.U8 [R16.64], R2 ;  /* 0x0000000210007986 */ /* 0x001fe2000c101124 */
[----:B------:R-:W-:Y:S05]  /*aa50*/  EXIT ;  /* 0x000000000000794d */ /* 0x000fea0003800000 */
.L_x_4017:
        /* <DEDUP_REMOVED lines=10> */
.L_x_4021:
[----:B------:R-:W-:-:S04]  /*ab00*/  HADD2.F32 R0, -RZ, R0.H0_H0 ;  /* 0x20000000ff007230 */ /* 0x000fc80000004100 */
[----:B------:R-:W0:Y:S02]  /*ab10*/  F2I.FTZ.TRUNC.NTZ R3, R0 ;  /* 0x0000000000037305 */ /* 0x000e24000021f100 */
[----:B0-----:R-:W-:Y:S01]  /*ab20*/  STG.E [R16.64], R3 ;  /* 0x0000000310007986 */ /* 0x001fe2000c101924 */
[----:B------:R-:W-:Y:S05]  /*ab30*/  EXIT ;  /* 0x000000000000794d */ /* 0x000fea0003800000 */
.L_x_4020:
[----:B------:R-:W-:-:S04]  /*ab40*/  HADD2.F32 R0, -RZ, R0.H0_H0 ;  /* 0x20000000ff007230 */ /* 0x000fc80000004100 */
[----:B------:R-:W0:Y:S02]  /*ab50*/  F2I.FTZ.TRUNC.NTZ R3, R0 ;  /* 0x0000000000037305 */ /* 0x000e24000021f100 */
[----:B0-----:R-:W-:Y:S01]  /*ab60*/  STG.E.U16 [R16.64], R3 ;  /* 0x0000000310007986 */ /* 0x001fe2000c101524 */
[----:B------:R-:W-:Y:S05]  /*ab70*/  EXIT ;  /* 0x000000000000794d */ /* 0x000fea0003800000 */
.L_x_4016:
        /* <DEDUP_REMOVED lines=9> */
.L_x_4023:
[----:B------:R-:W-:Y:S01]  /*ac10*/  STG.E.U16 [R16.64], R0 ;  /* 0x0000000010007986 */ /* 0x000fe2000c101524 */
[----:B------:R-:W-:Y:S05]  /*ac20*/  EXIT ;  /* 0x000000000000794d */ /* 0x000fea0003800000 */
.L_x_4022:
        /* <DEDUP_REMOVED lines=10> */
.L_x_4025:
[----:B------:R-:W-:-:S05]  /*acd0*/  HADD2.F32 R0, -RZ, R0.H0_H0 ;  /* 0x20000000ff007230 */ /* 0x000fca0000004100 */
[----:B------:R-:W-:-:S04]  /*ace0*/  F2FP.PACK_AB R0, RZ, R0 ;  /* 0x00000000ff00723e */ /* 0x000fc800000000ff */
[----:B------:R-:W-:-:S05]  /*acf0*/  PRMT R0, R0, 0x5410, RZ ;  /* 0x0000541000007816 */ /* 0x000fca00000000ff */
[----:B------:R-:W-:Y:S01]  /*ad00*/  STG.E [R16.64], R0 ;  /* 0x0000000010007986 */ /* 0x000fe2000c101924 */
[----:B------:R-:W-:Y:S05]  /*ad10*/  EXIT ;  /* 0x000000000000794d */ /* 0x000fea0003800000 */
.L_x_4024:
[----:B------:R-:W-:-:S05]  /*ad20*/  HADD2.F32 R2, -RZ, R0.H0_H0 ;  /* 0x20000000ff027230 */ /* 0x000fca0000004100 */
[----:B------:R-:W-:-:S06]  /*ad30*/  FMUL.FTZ R2, R2, 1 ;  /* 0x3f80000002027820 */ /* 0x000fcc0000410000 */
[----:B------:R-:W0:Y:S02]  /*ad40*/  F2F.F64.F32 R2, R2 ;  /* 0x0000000200027310 */ /* 0x000e240000201800 */
[----:B0-----:R-:W-:Y:S01]  /*ad50*/  STG.E.64 [R16.64], R2 ;  /* 0x0000000210007986 */ /* 0x001fe2000c101b24 */
[----:B------:R-:W-:Y:S05]  /*ad60*/  EXIT ;  /* 0x000000000000794d */ /* 0x000fea0003800000 */
.L_x_4015:
        /* <DEDUP_REMOVED lines=13> */
.L_x_4028:
[----:B------:R-:W-:Y:S01]  /*ae40*/  HADD2.F32 R0, -RZ, R0.H0_H0 ;  /* 0x20000000ff007230 */ /* 0x000fe20000004100 */
[----:B------:R-:W-:-:S04]  /*ae50*/  CS2R R6, SRZ ;  /* 0x0000000000067805 */ /* 0x000fc8000001ff00 */
[----:B------:R-:W-:-:S04]  /*ae60*/  FMUL.FTZ R0, R0, 1 ;  /* 0x3f80000000007820 */ /* 0x000fc80000410000 */
[----:B------:R-:W0:Y:S02]  /*ae70*/  F2F.F64.F32 R4, R0 ;  /* 0x0000000000047310 */ /* 0x000e240000201800 */
[----:B0-----:R-:W-:Y:S01]  /*ae80*/  STG.E.128 [R16.64], R4 ;  /* 0x0000000410007986 */ /* 0x001fe2000c101d24 */
[----:B------:R-:W-:Y:S05]  /*ae90*/  EXIT ;  /* 0x000000000000794d */ /* 0x000fea0003800000 */
.L_x_4027:
        /* <DEDUP_REMOVED lines=21> */
.L_x_4032:
[----:B------:R-:W-:Y:S05]  /*aff0*/  BSYNC B0 ;  /* 0x0000000000007941 */ /* 0x000fea0003800000 */
.L_x_4031:
[----:B------:R-:W-:-:S05]  /*b000*/  LOP3.LUT R3, R0, R3, RZ, 0xfc, !PT ;  /* 0x0000000300037212 */ /* 0x000fca00078efcff */
[----:B------:R-:W-:Y:S01]  /*b010*/  STG.E.U8 [R16.64], R3 ;  /* 0x0000000310007986 */ /* 0x000fe2000c101124 */
[----:B------:R-:W-:Y:S05]  /*b020*/  EXIT ;  /* 0x000000000000794d */ /* 0x000fea0003800000 */
.L_x_4030:
        /* <DEDUP_REMOVED lines=13> */
.L_x_4034:
[----:B------:R-:W-:Y:S01]  /*b100*/  IMAD.MOV.U32 R0, RZ, RZ, 0x7f ;  /* 0x0000007fff007424 */ /* 0x000fe200078e00ff */
[----:B------:R-:W-:-:S04]  /*b110*/  ISETP.GT.U32.AND P0, PT, R2, 0x7f800000, PT ;  /* 0x7f8000000200780c */ /* 0x000fc80003f04070 */
[----:B------:R-:W-:-:S04]  /*b120*/  SEL R0, R0, 0x7c, P0 ;  /* 0x0000007c00007807 */ /* 0x000fc80000000000 */
.L_x_4035:
[----:B------:R-:W-:Y:S05]  /*b130*/  BSYNC B0 ;  /* 0x0000000000007941 */ /* 0x000fea0003800000 */
.L_x_4033:
[----:B------:R-:W-:-:S04]  /*b140*/  LOP3.LUT R2, R3, 0x80000000, RZ, 0xc0, !PT ;  /* 0x8000000003027812 */ /* 0x000fc800078ec0ff */
[----:B------:R-:W-:-:S04]  /*b150*/  SHF.R.U32.HI R3, RZ, 0x18, R2 ;  /* 0x00000018ff037819 */ /* 0x000fc80000011602 */
[----:B------:R-:W-:-:S05]  /*b160*/  LOP3.LUT R3, R0, R3, RZ, 0xfc, !PT ;  /* 0x0000000300037212 */ /* 0x000fca00078efcff */
[----:B------:R-:W-:Y:S01]  /*b170*/  STG.E.U8 [R16.64], R3 ;  /* 0x0000000310007986 */ /* 0x000fe2000c101124 */
[----:B------:R-:W-:Y:S05]  /*b180*/  EXIT ;  /* 0x000000000000794d */ /* 0x000fea0003800000 */
.L_x_4029:
[----:B------:R-:W-:-:S05]  /*b190*/  HADD2.F32 R0, -RZ, R0.H0_H0 ;  /* 0x20000000ff007230 */ /* 0x000fca0000004100 */
[----:B------:R-:W-:-:S05]  /*b1a0*/  F2FP.BF16.PACK_AB R0, RZ, R0 ;  /* 0x00000000ff00723e */ /* 0x000fca00000010ff */
[----:B------:R-:W-:Y:S01]  /*b1b0*/  STG.E.U16 [R16.64], R0 ;  /* 0x0000000010007986 */ /* 0x000fe2000c101524 */
[----:B------:R-:W-:Y:S05]  /*b1c0*/  EXIT ;  /* 0x000000000000794d */ /* 0x000fea0003800000 */
.L_x_4026:
        /* <DEDUP_REMOVED lines=12> */
.L_x_4038:
        /* <DEDUP_REMOVED lines=17> */
.L_x_4041:
[----:B------:R-:W-:-:S04]  /*b3a0*/  LOP3.LUT R2, R3, 0x80000000, RZ, 0xc0, !PT ;  /* 0x8000000003027812 */ /* 0x000fc800078ec0ff */
[----:B------:R-:W-:-:S04]  /*b3b0*/  SHF.R.U32.HI R3, RZ, 0x18, R2 ;  /* 0x00000018ff037819 */ /* 0x000fc80000011602 */
[----:B------:R-:W-:-:S04]  /*b3c0*/  LOP3.LUT R0, R0, R3, RZ, 0xfc, !PT ;  /* 0x0000000300007212 */ /* 0x000fc800078efcff */
[----:B------:R-:W-:Y:S02]  /*b3d0*/  PRMT R8, R0, 0x7610, R8 ;  /* 0x0000761000087816 */ /* 0x000fe40000000008 */
.L_x_4040:
[----:B------:R-:W-:Y:S05]  /*b3e0*/  BSYNC B0 ;  /* 0x0000000000007941 */ /* 0x000fea0003800000 */
.L_x_4039:
[----:B------:R-:W-:Y:S01]  /*b3f0*/  STG.E.U8 [R16.64], R8 ;  /* 0x0000000810007986 */ /* 0x000fe2000c101124 */
[----:B------:R-:W-:Y:S05]  /*b400*/  EXIT ;  /* 0x000000000000794d */ /* 0x000fea0003800000 */
.L_x_4037:
        /* <DEDUP_REMOVED lines=17> */
.L_x_4044:
[----:B------:R-:W-:-:S04]  /*b520*/  LOP3.LUT R2, R3, 0x80000000, RZ, 0xc0, !PT ;  /* 0x8000000003027812 */ /* 0x000fc800078ec0ff */
[----:B------:R-:W-:-:S04]  /*b530*/  SHF.R.U32.HI R3, RZ, 0x18, R2 ;  /* 0x00000018ff037819 */ /* 0x000fc80000011602 */
[----:B------:R-:W-:-:S04]  /*b540*/  LOP3.LUT R0, R0, R3, RZ, 0xfc, !PT ;  /* 0x0000000300007212 */ /* 0x000fc800078efcff */
[----:B------:R-:W-:Y:S02]  /*b550*/  PRMT R8, R0, 0x7610, R8 ;  /* 0x0000761000087816 */ /* 0x000fe40000000008 */
.L_x_4043:
[----:B------:R-:W-:Y:S05]  /*b560*/  BSYNC B0 ;  /* 0x0000000000007941 */ /* 0x000fea0003800000 */
.L_x_4042:
[----:B------:R-:W-:Y:S01]  /*b570*/  STG.E.U8 [R16.64], R8 ;  /* 0x0000000810007986 */ /* 0x000fe2000c101124 */
[----:B------:R-:W-:Y:S05]  /*b580*/  EXIT ;  /* 0x000000000000794d */ /* 0x000fea0003800000 */
.L_x_4036:
        /* <DEDUP_REMOVED lines=22> */
.L_x_4019:
        /* <DEDUP_REMOVED lines=20> */
.L_x_4046:
[----:B------:R-:W-:-:S06]  /*b830*/  HADD2.F32 R2, -RZ, R0.H0_H0 ;  /* 0x20000000ff027230 */ /* 0x000fcc0000004100 */
[----:B------:R-:W0:Y:S02]  /*b840*/  F2I.U64.TRUNC R2, R2 ;  /* 0x0000000200027311 */ /* 0x000e24000020d800 */
[----:B0-----:R-:W-:Y:S01]  /*b850*/  STG.E.64 [R16.64], R2 ;  /* 0x0000000210007986 */ /* 0x001fe2000c101b24 */
[----:B------:R-:W-:Y:S05]  /*b860*/  EXIT ;  /* 0x000000000000794d */ /* 0x000fea0003800000 */
.L_x_4045:
[----:B------:R-:W-:-:S04]  /*b870*/  HADD2.F32 R0, -RZ, R0.H0_H0 ;  /* 0x20000000ff007230 */ /* 0x000fc80000004100 */
[----:B------:R-:W0:Y:S02]  /*b880*/  F2I.FTZ.U32.TRUNC.NTZ R3, R0 ;  /* 0x0000000000037305 */ /* 0x000e24000021f000 */
[----:B0-----:R-:W-:Y:S01]  /*b890*/  STG.E [R16.64], R3 ;  /* 0x0000000310007986 */ /* 0x001fe2000c101924 */
[----:B------:R-:W-:Y:S05]  /*b8a0*/  EXIT ;  /* 0x000000000000794d */ /* 0x000fea0003800000 */
.L_x_4047:
        /* <DEDUP_REMOVED lines=13> */
.L_x_5481:


//--------------------- .text._ZN2at6native27unrolled_elementwise_kernelIZZZNS0_68_GLOBAL__N__08176361_30_ActivationHardsigmoidKernel_cu_1520ed90_304418hardsigmoid_kernelERNS_18TensorIteratorBaseEENKUlvE_clEvENKUlvE1_clEvEUlN3c104HalfEE_St5arrayIPcLm2EELi4E23TrivialOffsetCalculatorILi1EjESE_NS0_6memory12LoadWithCastILi1EEENSF_13StoreWithCastILi1EEEEEviT_T0_T2_T3_T4_T5_ --------------------------
	.section	.text._ZN2at6native27unrolled_elementwise_kernelIZZZNS0_68_GLOBAL__N__08176361_30_ActivationHardsigmoidKernel_cu_1520ed90_304418hardsigmoid_kernelERNS_18TensorIteratorBaseEENKUlvE_clEvENKUlvE1_clEvEUlN3c104HalfEE_St5arrayIPcLm2EELi4E23TrivialOffsetCalculatorILi1EjESE_NS0_6memory12LoadWithCastILi1EEENSF_13StoreWithCastILi1EEEEEviT_T0_T2_T3_T4_T5_,"ax",@progbits
	.sectioninfo	@"SHI_REGISTERS=28"
	.align	128
        .global         _ZN2at6native27unrolled_elementwise_kernelIZZZNS0_68_GLOBAL__N__08176361_30_ActivationHardsigmoidKernel_cu_1520ed90_304418hardsigmoid_kernelERNS_18TensorIteratorBaseEENKUlvE_clEvENKUlvE1_clEvEUlN3c104HalfEE_St5arrayIPcLm2EELi4E23TrivialOffsetCalculatorILi1EjESE_NS0_6memory12LoadWithCastILi1EEENSF_13StoreWithCastILi1EEEEEviT_T0_T2_T3_T4_T5_
        .type           _ZN2at6native27unrolled_elementwise_kernelIZZZNS0_68_GLOBAL__N__08176361_30_ActivationHardsigmoidKernel_cu_1520ed90_304418hardsigmoid_kernelERNS_18TensorIteratorBaseEENKUlvE_clEvENKUlvE1_clEvEUlN3c104HalfEE_St5arrayIPcLm2EELi4E23TrivialOffsetCalculatorILi1EjESE_NS0_6memory12LoadWithCastILi1EEENSF_13StoreWithCastILi1EEEEEviT_T0_T2_T3_T4_T5_,@function
        .size           _ZN2at6native27unrolled_elementwise_kernelIZZZNS0_68_GLOBAL__N__08176361_30_ActivationHardsigmoidKernel_cu_1520ed90_304418hardsigmoid_kernelERNS_18TensorIteratorBaseEENKUlvE_clEvENKUlvE1_clEvEUlN3c104HalfEE_St5arrayIPcLm2EELi4E23TrivialOffsetCalculatorILi1EjESE_NS0_6memory12LoadWithCastILi1EEENSF_13StoreWithCastILi1EEEEEviT_T0_T2_T3_T4_T5_,(.L_x_5482 - _ZN2at6native27unrolled_elementwise_kernelIZZZNS0_68_GLOBAL__N__08176361_30_ActivationHardsigmoidKernel_cu_1520ed90_304418hardsigmoid_kernelERNS_18TensorIteratorBaseEENKUlvE_clEvENKUlvE1_clEvEUlN3c104HalfEE_St5arrayIPcLm2EELi4E23TrivialOffsetCalculatorILi1EjESE_NS0_6memory12LoadWithCastILi1EEENSF_13StoreWithCastILi1EEEEEviT_T0_T2_T3_T4_T5_)
        .other          _ZN2at6native27unrolled_elementwise_kernelIZZZNS0_68_GLOBAL__N__08176361_30_ActivationHardsigmoidKernel_cu_1520ed90_304418hardsigmoid_kernelERNS_18TensorIteratorBaseEENKUlvE_clEvENKUlvE1_clEvEUlN3c104HalfEE_St5arrayIPcLm2EELi4E23TrivialOffsetCalculatorILi1EjESE_NS0_6memory12LoadWithCastILi1EEENSF_13StoreWithCastILi1EEEEEviT_T0_T2_T3_T4_T5_,@"STO_CUDA_ENTRY STV_DEFAULT"
_ZN2at6native27unrolled_elementwise_kernelIZZZNS0_68_GLOBAL__N__08176361_30_ActivationHardsigmoidKernel_cu_1520ed90_304418hardsigmoid_kernelERNS_18TensorIteratorBaseEENKUlvE_clEvENKUlvE1_clEvEUlN3c104HalfEE_St5arrayIPcLm2EELi4E23TrivialOffsetCalculatorILi1EjESE_NS0_6memory12LoadWithCastILi1EEENSF_13StoreWithCastILi1EEEEEviT_T0_T2_T3_T4_T5_:
.text._ZN2at6native27unrolled_elementwise_kernelIZZZNS0_68_GLOBAL__N__08176361_30_ActivationHardsigmoidKernel_cu_1520ed90_304418hardsigmoid_kernelERNS_18TensorIteratorBaseEENKUlvE_clEvENKUlvE1_clEvEUlN3c104HalfEE_St5arrayIPcLm2EELi4E23TrivialOffsetCalculatorILi1EjESE_NS0_6memory12LoadWithCastILi1EEENSF_13StoreWithCastILi1EEEEEviT_T0_T2_T3_T4_T5_:
        /* <DEDUP_REMOVED lines=32> */
.L_x_4053:
[----:B------:R-:W2:Y:S02]  /*0200*/  LDG.E.U8 R2, [R2.64] ;  /* 0x0000002402027981 */ /* 0x000ea4000c1e1100 */
[----:B--2---:R-:W0:Y:S02]  /*0210*/  I2F.U16 R0, R2 ;  /* 0x0000000200007306 */ /* 0x004e240000101000 */
[----:B0-----:R-:W-:-:S04]  /*0220*/  F2FP.PACK_AB R0, RZ, R0 ;  /* 0x00000000ff00723e */ /* 0x001fc800000000ff */
[----:B------:R-:W-:Y:S01]  /*0230*/  PRMT R22, R0, 0x7610, R22 ;  /* 0x0000761000167816 */ /* 0x000fe20000000016 */
[----:B------:R-:W-:Y:S05]  /*0240*/  BRA `(.L_x_4055) ;  /* 0x00000ee000007947 */ /* 0x000fea0003800000 */
.L_x_4052:
        /* <DEDUP_REMOVED lines=11> */
.L_x_4057:
[----:B------:R-:W2:Y:S02]  /*0300*/  LDG.E R2, [R2.64] ;  /* 0x0000002402027981 */ /* 0x000ea4000c1e1900 */
[----:B--2---:R-:W0:Y:S02]  /*0310*/  I2F R0, R2 ;  /* 0x0000000200007306 */ /* 0x004e240000201400 */
[----:B0-----:R-:W-:-:S04]  /*0320*/  F2FP.PACK_AB R0, RZ, R0 ;  /* 0x00000000ff00723e */ /* 0x001fc800000000ff */
[----:B------:R-:W-:Y:S01]  /*0330*/  PRMT R22, R0, 0x7610, R22 ;  /* 0x0000761000167816 */ /* 0x000fe20000000016 */
[----:B------:R-:W-:Y:S05]  /*0340*/  BRA `(.L_x_4055) ;  /* 0x00000de000007947 */ /* 0x000fea0003800000 */
.L_x_4056:
[----:B------:R-:W2:Y:S02]  /*0350*/  LDG.E.U16 R2, [R2.64] ;  /* 0x0000002402027981 */ /* 0x000ea4000c1e1500 */
[----:B--2---:R-:W0:Y:S02]  /*0360*/  I2F.S16 R0, R2 ;  /* 0x0000000200007306 */ /* 0x004e240000101400 */
[----:B0-----:R-:W-:-:S04]  /*0370*/  F2FP.PACK_AB R0, RZ, R0 ;  /* 0x00000000ff00723e */ /* 0x001fc800000000ff */
[----:B------:R-:W-:Y:S01]  /*0380*/  PRMT R22, R0, 0x7610, R22 ;  /* 0x0000761000167816 */ /* 0x000fe20000000016 */
[----:B------:R-:W-:Y:S05]  /*0390*/  BRA `(.L_x_4055) ;  /* 0x00000d9000007947 */ /* 0x000fea0003800000 */
.L_x_4051:
        /* <DEDUP_REMOVED lines=9> */
.L_x_4059:
[----:B------:R0:W5:Y:S01]  /*0430*/  LDG.E.U16 R22, [R2.64] ;  /* 0x0000002402167981 */ /* 0x000162000c1e1500 */
[----:B------:R-:W-:Y:S05]  /*0440*/  BRA `(.L_x_4055) ;  /* 0x00000ce000007947 */ /* 0x000fea0003800000 */
.L_x_4058:
        /* <DEDUP_REMOVED lines=9> */
.L_x_4061:
[----:B------:R0:W5:Y:S01]  /*04e0*/  LDG.E.U16 R22, [R2.64] ;  /* 0x0000002402167981 */ /* 0x000162000c1e1500 */
[----:B------:R-:W-:Y:S05]  /*04f0*/  BRA `(.L_x_4055) ;  /* 0x00000c3000007947 */ /* 0x000fea0003800000 */
.L_x_4060:
[----:B------:R-:W2:Y:S02]  /*0500*/  LDG.E.64 R2, [R2.64] ;  /* 0x0000002402027981 */ /* 0x000ea4000c1e1b00 */
[----:B--2---:R-:W0:Y:S01]  /*0510*/  F2F.F32.F64 R0, R2 ;  /* 0x0000000200007310 */ /* 0x004e220000301000 */
[----:B------:R-:W0:-:S14]  /*0520*/  DSETP.GEU.AND P0, PT, |R2|, c[0x2][0x0], PT ;  /* 0x008000000200762a */ /* 0x000e1c0003f0e200 */
[----:B0-----:R-:W-:-:S05]  /*0530*/  @!P0 FMUL R0, R0, 1.175494350822287508e-38 ;  /* 0x0080000000008820 */ /* 0x001fca0000400000 */
[----:B------:R-:W-:-:S04]  /*0540*/  F2FP.PACK_AB R0, RZ, R0 ;  /* 0x00000000ff00723e */ /* 0x000fc800000000ff */
[----:B------:R-:W-:Y:S01]  /*0550*/  PRMT R22, R0, 0x7610, R22 ;  /* 0x0000761000167816 */ /* 0x000fe20000000016 */
[----:B------:R-:W-:Y:S05]  /*0560*/  BRA `(.L_x_4055) ;  /* 0x00000bc000007947 */ /* 0x000fea0003800000 */
.L_x_4050:
        /* <DEDUP_REMOVED lines=14> */
.L_x_4064:
[----:B------:R-:W2:Y:S02]  /*0650*/  LDG.E.64 R2, [R2.64] ;  /* 0x0000002402027981 */ /* 0x000ea4000c1e1b00 */
[----:B--2---:R-:W0:Y:S01]  /*0660*/  F2F.F32.F64 R0, R2 ;  /* 0x0000000200007310 */ /* 0x004e220000301000 */
[----:B------:R-:W0:-:S14]  /*0670*/  DSETP.GEU.AND P0, PT, |R2|, c[0x2][0x0], PT ;  /* 0x008000000200762a */ /* 0x000e1c0003f0e200 */
[----:B0-----:R-:W-:-:S05]  /*0680*/  @!P0 FMUL R0, R0, 1.175494350822287508e-38 ;  /* 0x0080000000008820 */ /* 0x001fca0000400000 */
[----:B------:R-:W-:-:S04]  /*0690*/  F2FP.PACK_AB R0, RZ, R0 ;  /* 0x00000000ff00723e */ /* 0x000fc800000000ff */
[----:B------:R-:W-:Y:S01]  /*06a0*/  PRMT R22, R0, 0x7610, R22 ;  /* 0x0000761000167816 */ /* 0x000fe20000000016 */
[----:B------:R-:W-:Y:S05]  /*06b0*/  BRA `(.L_x_4055) ;  /* 0x00000a7000007947 */ /* 0x000fea0003800000 */
.L_x_4063:
        /* <DEDUP_REMOVED lines=28> */
.L_x_4066:
        /* <DEDUP_REMOVED lines=16> */
.L_x_4065:
[----:B------:R-:W2:Y:S02]  /*0980*/  LDG.E.U16 R0, [R2.64] ;  /* 0x0000002402007981 */ /* 0x000ea4000c1e1500 */
[----:B--2---:R-:W-:-:S04]  /*0990*/  PRMT R0, RZ, 0x5410, R0 ;  /* 0x00005410ff007816 */ /* 0x004fc80000000000 */
[----:B------:R-:W-:-:S04]  /*09a0*/  F2FP.PACK_AB R0, RZ, R0 ;  /* 0x00000000ff00723e */ /* 0x000fc800000000ff */
[----:B------:R-:W-:Y:S01]  /*09b0*/  PRMT R22, R0, 0x7610, R22 ;  /* 0x0000761000167816 */ /* 0x000fe20000000016 */
[----:B------:R-:W-:Y:S05]  /*09c0*/  BRA `(.L_x_4055) ;  /* 0x0000076000007947 */ /* 0x000fea0003800000 */
.L_x_4062:
        /* <DEDUP_REMOVED lines=12> */
.L_x_4069:
        /* <DEDUP_REMOVED lines=21> */
.L_x_4073:
[----:B------:R-:W-:Y:S05]  /*0be0*/  BSYNC B1 ;  /* 0x0000000000017941 */ /* 0x000fea0003800000 */
.L_x_4072:
[----:B------:R-:W-:Y:S01]  /*0bf0*/  LEA R3, R0, 0x3b800000, 0x17 ;  /* 0x3b80000000037811 */ /* 0x000fe200078eb8ff */
[----:B------:R-:W-:-:S05]  /*0c00*/  IMAD.SHL.U32 R0, R2, 0x100000, RZ ;  /* 0x0010000002007824 */ /* 0x000fca00078e00ff */
[----:B------:R-:W-:Y:S02]  /*0c10*/  LOP3.LUT R0, R3, R0, R4, 0xfe, !PT ;  /* 0x0000000003007212 */ /* 0x000fe400078efe04 */
.L_x_4071:
[----:B------:R-:W-:Y:S05]  /*0c20*/  BSYNC B0 ;  /* 0x0000000000007941 */ /* 0x000fea0003800000 */
.L_x_4070:
[----:B------:R-:W-:-:S04]  /*0c30*/  F2FP.PACK_AB R0, RZ, R0 ;  /* 0x00000000ff00723e */ /* 0x000fc800000000ff */
[----:B------:R-:W-:Y:S01]  /*0c40*/  PRMT R22, R0, 0x7610, R22 ;  /* 0x0000761000167816 */ /* 0x000fe20000000016 */
[----:B------:R-:W-:Y:S05]  /*0c50*/  BRA `(.L_x_4055) ;  /* 0x000004d000007947 */ /* 0x000fea0003800000 */
.L_x_4068:
        /* <DEDUP_REMOVED lines=21> */
.L_x_4077:
[----:B------:R-:W-:Y:S05]  /*0db0*/  BSYNC B1 ;  /* 0x0000000000017941 */ /* 0x000fea0003800000 */
.L_x_4076:
[----:B------:R-:W-:Y:S01]  /*0dc0*/  LEA R3, R0, 0x37800000, 0x17 ;  /* 0x3780000000037811 */ /* 0x000fe200078eb8ff */
[----:B------:R-:W-:-:S05]  /*0dd0*/  IMAD.SHL.U32 R0, R2, 0x200000, RZ ;  /* 0x0020000002007824 */ /* 0x000fca00078e00ff */
[----:B------:R-:W-:Y:S02]  /*0de0*/  LOP3.LUT R0, R3, R0, R4, 0xfe, !PT ;  /* 0x0000000003007212 */ /* 0x000fe400078efe04 */
.L_x_4075:
[----:B------:R-:W-:Y:S05]  /*0df0*/  BSYNC B0 ;  /* 0x0000000000007941 */ /* 0x000fea0003800000 */
.L_x_4074:
[----:B------:R-:W-:-:S04]  /*0e00*/  F2FP.PACK_AB R0, RZ, R0 ;  /* 0x00000000ff00723e */ /* 0x000fc800000000ff */
[----:B------:R-:W-:Y:S01]  /*0e10*/  PRMT R22, R0, 0x7610, R22 ;  /* 0x0000761000167816 */ /* 0x000fe20000000016 */
[----:B------:R-:W-:Y:S05]  /*0e20*/  BRA `(.L_x_4055) ;  /* 0x0000030000007947 */ /* 0x000fea0003800000 */
.L_x_4067:
        /* <DEDUP_REMOVED lines=14> */
.L_x_4081:
[----:B------:R-:W-:Y:S05]  /*0f10*/  BSYNC B0 ;  /* 0x0000000000007941 */ /* 0x000fea0003800000 */
.L_x_4080:
[----:B------:R-:W-:-:S04]  /*0f20*/  F2FP.PACK_AB R0, RZ, R0 ;  /* 0x00000000ff00723e */ /* 0x000fc800000000ff */
[----:B------:R-:W-:Y:S01]  /*0f30*/  PRMT R22, R0, 0x7610, R22 ;  /* 0x0000761000167816 */ /* 0x000fe20000000016 */
[----:B------:R-:W-:Y:S05]  /*0f40*/  BRA `(.L_x_4055) ;  /* 0x000001e000007947 */ /* 0x000fea0003800000 */
.L_x_4054:
        /* <DEDUP_REMOVED lines=21> */
.L_x_4079:
[----:B------:R-:W2:Y:S02]  /*10a0*/  LDG.E.64 R2, [R2.64] ;  /* 0x0000002402027981 */ /* 0x000ea4000c1e1b00 */
[----:B--2---:R-:W0:Y:S02]  /*10b0*/  I2F.U64 R0, R2 ;  /* 0x0000000200007312 */ /* 0x004e240000301000 */
[----:B0-----:R-:W-:-:S04]  /*10c0*/  F2FP.PACK_AB R0, RZ, R0 ;  /* 0x00000000ff00723e */ /* 0x001fc800000000ff */
[----:B------:R-:W-:Y:S01]  /*10d0*/  PRMT R22, R0, 0x7610, R22 ;  /* 0x0000761000167816 */ /* 0x000fe20000000016 */
[----:B------:R-:W-:Y:S05]  /*10e0*/  BRA `(.L_x_4055) ;  /* 0x0000004000007947 */ /* 0x000fea0003800000 */
.L_x_4078:
[----:B------:R-:W2:Y:S02]  /*10f0*/  LDG.E R2, [R2.64] ;  /* 0x0000002402027981 */ /* 0x000ea4000c1e1900 */
[----:B--2---:R-:W0:Y:S02]  /*1100*/  I2F.U32 R0, R2 ;  /* 0x0000000200007306 */ /* 0x004e240000201000 */
[----:B0-----:R-:W-:-:S04]  /*1110*/  F2FP.PACK_AB R0, RZ, R0 ;  /* 0x00000000ff00723e */ /* 0x001fc800000000ff */
[----:B------:R-:W-:Y:S02]  /*1120*/  PRMT R22, R0, 0x7610, R22 ;  /* 0x0000761000167816 */ /* 0x000fe40000000016 */
.L_x_4055:
[----:B------:R-:W1:Y:S02]  /*1130*/  S2R R24, SR_TID.X ;  /* 0x0000000000187919 */ /* 0x000e640000002100 */
[----:B-1----:R-:W-:-:S03]  /*1140*/  IADD3 R24, R24, 0x80, RZ ;  /* 0x0000008018187810 */ /* 0x002fc60007ffe0ff */
.L_x_4049:
[----:B-1----:R-:W-:Y:S05]  /*1150*/  BSYNC B6 ;  /* 0x0000000000067941 */ /* 0x002fea0003800000 */
.L_x_4048:
        /* <DEDUP_REMOVED lines=24> */
.L_x_4087:
[----:B------:R-:W2:Y:S02]  /*12e0*/  LDG.E.U8 R2, [R2.64] ;  /* 0x0000002402027981 */ /* 0x000ea4000c1e1100 */
[----:B--2---:R-:W0:Y:S02]  /*12f0*/  I2F.U16 R0, R2 ;  /* 0x0000000200007306 */ /* 0x004e240000101000 */
[----:B0-----:R-:W-:-:S04]  /*1300*/  F2FP.PACK_AB R0, RZ, R0 ;  /* 0x00000000ff00723e */ /* 0x001fc800000000ff */
[----:B------:R-:W-:Y:S01]  /*1310*/  PRMT R18, R0, 0x7610, R18 ;  /* 0x0000761000127816 */ /* 0x000fe20000000012 */
[----:B------:R-:W-:Y:S05]  /*1320*/  BRA `(.L_x_4089) ;  /* 0x00000ed000007947 */ /* 0x000fea0003800000 */
.L_x_4086:
        /* <DEDUP_REMOVED lines=11> */
.L_x_4091:
[----:B------:R-:W2:Y:S02]  /*13e0*/  LDG.E R2, [R2.64] ;  /* 0x0000002402027981 */ /* 0x000ea4000c1e1900 */
[----:B--2---:R-:W0:Y:S02]  /*13f0*/  I2F R0, R2 ;  /* 0x0000000200007306 */ /* 0x004e240000201400 */
[----:B0-----:R-:W-:-:S04]  /*1400*/  F2FP.PACK_AB R0, RZ, R0 ;  /* 0x00000000ff00723e */ /* 0x001fc800000000ff */
[----:B------:R-:W-:Y:S01]  /*1410*/  PRMT R18, R0, 0x7610, R18 ;  /* 0x0000761000127816 */ /* 0x000fe20000000012 */
[----:B------:R-:W-:Y:S05]  /*1420*/  BRA `(.L_x_4089) ;  /* 0x00000dd000007947 */ /* 0x000fea0003800000 */
.L_x_4090:
[----:B------:R-:W2:Y:S02]  /*1430*/  LDG.E.U16 R2, [R2.64] ;  /* 0x0000002402027981 */ /* 0x000ea4000c1e1500 */
[----:B--2---:R-:W0:Y:S02]  /*1440*/  I2F.S16 R0, R2 ;  /* 0x0000000200007306 */ /* 0x004e240000101400 */
[----:B0-----:R-:W-:-:S04]  /*1450*/  F2FP.PACK_AB R0, RZ, R0 ;  /* 0x00000000ff00723e */ /* 0x001fc800000000ff */
[----:B------:R-:W-:Y:S01]  /*1460*/  PRMT R18, R0, 0x7610, R18 ;  /* 0x0000761000127816 */ /* 0x000fe20000000012 */
[----:B------:R-:W-:Y:S05]  /*1470*/  BRA `(.L_x_4089) ;  /* 0x00000d8000007947 */ /* 0x000fea0003800000 */
.L_x_4085:
        /* <DEDUP_REMOVED lines=9> */
.L_x_4093:
[----:B------:R0:W5:Y:S01]  /*1510*/  LDG.E.U16 R18, [R2.64] ;  /* 0x0000002402127981 */ /* 0x000162000c1e1500 */
[----:B------:R-:W-:Y:S05]  /*1520*/  BRA `(.L_x_4089) ;  /* 0x00000cd000007947 */ /* 0x000fea0003800000 */
.L_x_4092:
        /* <DEDUP_REMOVED lines=9> */
.L_x_4095:
[----:B------:R0:W5:Y:S01]  /*15c0*/  LDG.E.U16 R18, [R2.64] ;  /* 0x0000002402127981 */ /* 0x000162000c1e1500 */
[----:B------:R-:W-:Y:S05]  /*15d0*/  BRA `(.L_x_4089) ;  /* 0x00000c2000007947 */ /* 0x000fea0003800000 */
.L_x_4094:
[----:B------:R-:W2:Y:S02]  /*15e0*/  LDG.E.64 R2, [R2.64] ;  /* 0x0000002402027981 */ /* 0x000ea4000c1e1b00 */
[----:B--2---:R-:W0:Y:S01]  /*15f0*/  F2F.F32.F64 R0, R2 ;  /* 0x0000000200007310 */ /* 0x004e220000301000 */
[----:B------:R-:W0:-:S14]  /*1600*/  DSETP.GEU.AND P0, PT, |R2|, c[0x2][0x0], PT ;  /* 0x008000000200762a */ /* 0x000e1c0003f0e200 */
[----:B0-----:R-:W-:-:S05]  /*1610*/  @!P0 FMUL R0, R0, 1.175494350822287508e-38 ;  /* 0x0080000000008820 */ /* 0x001fca0000400000 */
[----:B------:R-:W-:-:S04]  /*1620*/  F2FP.PACK_AB R0, RZ, R0 ;  /* 0x00000000ff00723e */ /* 0x000fc800000000ff */
[----:B------:R-:W-:Y:S01]  /*1630*/  PRMT R18, R0, 0x7610, R18 ;  /* 0x0000761000127816 */ /* 0x000fe20000000012 */
[----:B------:R-:W-:Y:S05]  /*1640*/  BRA `(.L_x_4089) ;  /* 0x00000bb000007947 */ /* 0x000fea0003800000 */
.L_x_4084:
        /* <DEDUP_REMOVED lines=14> */
.L_x_4098:
[----:B------:R-:W2:Y:S02]  /*1730*/  LDG.E.64 R2, [R2.64] ;  /* 0x0000002402027981 */ /* 0x000ea4000c1e1b00 */
[----:B--2---:R-:W0:Y:S01]  /*1740*/  F2F.F32.F64 R0, R2 ;  /* 0x0000000200007310 */ /* 0x004e220000301000 */
[----:B------:R-:W0:-:S14]  /*1750*/  DSETP.GEU.AND P0, PT, |R2|, c[0x2][0x0], PT ;  /* 0x008000000200762a */ /* 0x000e1c0003f0e200 */
[----:B0-----:R-:W-:-:S05]  /*1760*/  @!P0 FMUL R0, R0, 1.175494350822287508e-38 ;  /* 0x0080000000008820 */ /* 0x001fca0000400000 */
[----:B------:R-:W-:-:S04]  /*1770*/  F2FP.PACK_AB R0, RZ, R0 ;  /* 0x00000000ff00723e */ /* 0x000fc800000000ff */
[----:B------:R-:W-:Y:S01]  /*1780*/  PRMT R18, R0, 0x7610, R18 ;  /* 0x0000761000127816 */ /* 0x000fe20000000012 */
[----:B------:R-:W-:Y:S05]  /*1790*/  BRA `(.L_x_4089) ;  /* 0x00000a6000007947 */ /* 0x000fea0003800000 */
.L_x_4097:
        /* <DEDUP_REMOVED lines=28> */
.L_x_4100:
        /* <DEDUP_REMOVED lines=15> */
.L_x_4099:
[----:B------:R-:W2:Y:S02]  /*1a50*/  LDG.E.U16 R0, [R2.64] ;  /* 0x0000002402007981 */ /* 0x000ea4000c1e1500 */
[----:B--2---:R-:W-:-:S04]  /*1a60*/  PRMT R0, RZ, 0x5410, R0 ;  /* 0x00005410ff007816 */ /* 0x004fc80000000000 */
[----:B------:R-:W-:-:S04]  /*1a70*/  F2FP.PACK_AB R0, RZ, R0 ;  /* 0x00000000ff00723e */ /* 0x000fc800000000ff */
[----:B------:R-:W-:Y:S01]  /*1a80*/  PRMT R18, R0, 0x7610, R18 ;  /* 0x0000761000127816 */ /* 0x000fe20000000012 */
[----:B------:R-:W-:Y:S05]  /*1a90*/  BRA `(.L_x_4089) ;  /* 0x0000076000007947 */ /* 0x000fea0003800000 */
.L_x_4096:
        /* <DEDUP_REMOVED lines=12> */
.L_x_4103:
        /* <DEDUP_REMOVED lines=21> */
.L_x_4107:
[----:B------:R-:W-:Y:S05]  /*1cb0*/  BSYNC B1 ;  /* 0x0000000000017941 */ /* 0x000fea0003800000 */
.L_x_4106:
[----:B------:R-:W-:Y:S01]  /*1cc0*/  LEA R3, R0, 0x3b800000, 0x17 ;  /* 0x3b80000000037811 */ /* 0x000fe200078eb8ff */
[----:B------:R-:W-:-:S05]  /*1cd0*/  IMAD.SHL.U32 R0, R2, 0x100000, RZ ;  /* 0x0010000002007824 */ /* 0x000fca00078e00ff */
[----:B------:R-:W-:Y:S02]  /*1ce0*/  LOP3.LUT R0, R3, R0, R4, 0xfe, !PT ;  /* 0x0000000003007212 */ /* 0x000fe400078efe04 */
.L_x_4105:
[----:B------:R-:W-:Y:S05]  /*1cf0*/  BSYNC B0 ;  /* 0x0000000000007941 */ /* 0x000fea0003800000 */
.L_x_4104:
[----:B------:R-:W-:-:S04]  /*1d00*/  F2FP.PACK_AB R0, RZ, R0 ;  /* 0x00000000ff00723e */ /* 0x000fc800000000ff */
[----:B------:R-:W-:Y:S01]  /*1d10*/  PRMT R18, R0, 0x7610, R18 ;  /* 0x0000761000127816 */ /* 0x000fe20000000012 */
[----:B------:R-:W-:Y:S05]  /*1d20*/  BRA `(.L_x_4089) ;  /* 0x000004d000007947 */ /* 0x000fea0003800000 */
.L_x_4102:
        /* <DEDUP_REMOVED lines=21> */
.L_x_4111:
[----:B------:R-:W-:Y:S05]  /*1e80*/  BSYNC B1 ;  /* 0x0000000000017941 */ /* 0x000fea0003800000 */
.L_x_4110:
[----:B------:R-:W-:Y:S01]  /*1e90*/  LEA R3, R0, 0x37800000, 0x17 ;  /* 0x3780000000037811 */ /* 0x000fe200078eb8ff */
[----:B------:R-:W-:-:S05]  /*1ea0*/  IMAD.SHL.U32 R0, R2, 0x200000, RZ ;  /* 0x0020000002007824 */ /* 0x000fca00078e00ff */
[----:B------:R-:W-:Y:S02]  /*1eb0*/  LOP3.LUT R0, R3, R0, R4, 0xfe, !PT ;  /* 0x0000000003007212 */ /* 0x000fe400078efe04 */
.L_x_4109:
[----:B------:R-:W-:Y:S05]  /*1ec0*/  BSYNC B0 ;  /* 0x0000000000007941 */ /* 0x000fea0003800000 */
.L_x_4108:
[----:B------:R-:W-:-:S04]  /*1ed0*/  F2FP.PACK_AB R0, RZ, R0 ;  /* 0x00000000ff00723e */ /* 0x000fc800000000ff */
[----:B------:R-:W-:Y:S01]  /*1ee0*/  PRMT R18, R0, 0x7610, R18 ;  /* 0x0000761000127816 */ /* 0x000fe20000000012 */
[----:B------:R-:W-:Y:S05]  /*1ef0*/  BRA `(.L_x_4089) ;  /* 0x0000030000007947 */ /* 0x000fea0003800000 */
.L_x_4101:
        /* <DEDUP_REMOVED lines=14> */
.L_x_4115:
[----:B------:R-:W-:Y:S05]  /*1fe0*/  BSYNC B0 ;  /* 0x0000000000007941 */ /* 0x000fea0003800000 */
.L_x_4114:
[----:B------:R-:W-:-:S04]  /*1ff0*/  F2FP.PACK_AB R0, RZ, R0 ;  /* 0x00000000ff00723e */ /* 0x000fc800000000ff */
[----:B------:R-:W-:Y:S01]  /*2000*/  PRMT R18, R0, 0x7610, R18 ;  /* 0x0000761000127816 */ /* 0x000fe20000000012 */
[----:B------:R-:W-:Y:S05]  /*2010*/  BRA `(.L_x_4089) ;  /* 0x000001e000007947 */ /* 0x000fea0003800000 */
.L_x_4088:
        /* <DEDUP_REMOVED lines=21> */
.L_x_4113:
[----:B------:R-:W2:Y:S02]  /*2170*/  LDG.E.64 R2, [R2.64] ;  /* 0x0000002402027981 */ /* 0x000ea4000c1e1b00 */
[----:B--2---:R-:W0:Y:S02]  /*2180*/  I2F.U64 R0, R2 ;  /* 0x0000000200007312 */ /* 0x004e240000301000 */
[----:B0-----:R-:W-:-:S04]  /*2190*/  F2FP.PACK_AB R0, RZ, R0 ;  /* 0x00000000ff00723e */ /* 0x001fc800000000ff */
[----:B------:R-:W-:Y:S01]  /*21a0*/  PRMT R18, R0, 0x7610, R18 ;  /* 0x0000761000127816 */ /* 0x000fe20000000012 */
[----:B------:R-:W-:Y:S05]  /*21b0*/  BRA `(.L_x_4089) ;  /* 0x0000004000007947 */ /* 0x000fea0003800000 */
.L_x_4112:
[----:B------:R-:W2:Y:S02]  /*21c0*/  LDG.E R2, [R2.64] ;  /* 0x0000002402027981 */ /* 0x000ea4000c1e1900 */
[----:B--2---:R-:W0:Y:S02]  /*21d0*/  I2F.U32 R0, R2 ;  /* 0x0000000200007306 */ /* 0x004e240000201000 */
[----:B0-----:R-:W-:-:S04]  /*21e0*/  F2FP.PACK_AB R0, RZ, R0 ;  /* 0x00000000ff00723e */ /* 0x001fc800000000ff */
[----:B------:R-:W-:Y:S02]  /*21f0*/  PRMT R18, R0, 0x7610, R18 ;  /* 0x0000761000127816 */ /* 0x000fe40000000012 */
.L_x_4089:
[----:B------:R-:W-:-:S05]  /*2200*/  IADD3 R24, R24, 0x80, RZ ;  /* 0x0000008018187810 */ /* 0x000fca0007ffe0ff */
.L_x_4083:
[----:B------:R-:W-:Y:S05]  /*2210*/  BSYNC B6 ;  /* 0x0000000000067941 */ /* 0x000fea0003800000 */
.L_x_4082:
        /* <DEDUP_REMOVED lines=26> */
.L_x_4121:
[----:B------:R-:W2:Y:S02]  /*23c0*/  LDG.E.U8 R2, [R2.64] ;  /* 0x0000002402027981 */ /* 0x000ea4000c1e1100 */
[----:B--2---:R-:W0:Y:S02]  /*23d0*/  I2F.U16 R0, R2 ;  /* 0x0000000200007306 */ /* 0x004e240000101000 */
[----:B0-----:R-:W-:-:S04]  /*23e0*/  F2FP.PACK_AB R0, RZ, R0 ;  /* 0x00000000ff00723e */ /* 0x001fc800000000ff */
[----:B------:R-:W-:Y:S01]  /*23f0*/  PRMT R25, R0, 0x7610, R25 ;  /* 0x0000761000197816 */ /* 0x000fe20000000019 */
[----:B------:R-:W-:Y:S05]  /*2400*/  BRA `(.L_x_4123) ;  /* 0x00000ed000007947 */ /* 0x000fea0003800000 */
.L_x_4120:
        /* <DEDUP_REMOVED lines=11> */
.L_x_4125:
[----:B------:R-:W2:Y:S02]  /*24c0*/  LDG.E R2, [R2.64] ;  /* 0x0000002402027981 */ /* 0x000ea4000c1e1900 */
[----:B--2---:R-:W0:Y:S02]  /*24d0*/  I2F R0, R2 ;  /* 0x0000000200007306 */ /* 0x004e240000201400 */
[----:B0-----:R-:W-:-:S04]  /*24e0*/  F2FP.PACK_AB R0, RZ, R0 ;  /* 0x00000000ff00723e */ /* 0x001fc800000000ff */
[----:B------:R-:W-:Y:S01]  /*24f0*/  PRMT R25, R0, 0x7610, R25 ;  /* 0x0000761000197816 */ /* 0x000fe20000000019 */
[----:B------:R-:W-:Y:S05]  /*2500*/  BRA `(.L_x_4123) ;  /* 0x00000dd000007947 */ /* 0x000fea0003800000 */
.L_x_4124:
[----:B------:R-:W2:Y:S02]  /*2510*/  LDG.E.U16 R2, [R2.64] ;  /* 0x0000002402027981 */ /* 0x000ea4000c1e1500 */
[----:B--2---:R-:W0:Y:S02]  /*2520*/  I2F.S16 R0, R2 ;  /* 0x0000000200007306 */ /* 0x004e240000101400 */
[----:B0-----:R-:W-:-:S04]  /*2530*/  F2FP.PACK_AB R0, RZ, R0 ;  /* 0x00000000ff00723e */ /* 0x001fc800000000ff */
[----:B------:R-:W-:Y:S01]  /*2540*/  PRMT R25, R0, 0x7610, R25 ;  /* 0x0000761000197816 */ /* 0x000fe20000000019 */
[----:B------:R-:W-:Y:S05]  /*2550*/  BRA `(.L_x_4123) ;  /* 0x00000d8000007947 */ /* 0x000fea0003800000 */
.L_x_4119:
        /* <DEDUP_REMOVED lines=9> */
.L_x_4127:
[----:B------:R0:W5:Y:S01]  /*25f0*/  LDG.E.U16 R25, [R2.64] ;  /* 0x0000002402197981 */ /* 0x000162000c1e1500 */
[----:B------:R-:W-:Y:S05]  /*2600*/  BRA `(.L_x_4123) ;  /* 0x00000cd000007947 */ /* 0x000fea0003800000 */
.L_x_4126:
        /* <DEDUP_REMOVED lines=9> */
.L_x_4129:
[----:B------:R0:W5:Y:S01]  /*26a0*/  LDG.E.U16 R25, [R2.64] ;  /* 0x0000002402197981 */ /* 0x000162000c1e1500 */
[----:B------:R-:W-:Y:S05]  /*26b0*/  BRA `(.L_x_4123) ;  /* 0x00000c2000007947 */ /* 0x000fea0003800000 */
.L_x_4128:
[----:B------:R-:W2:Y:S02]  /*26c0*/  LDG.E.64 R2, [R2.64] ;  /* 0x0000002402027981 */ /* 0x000ea4000c1e1b00 */
[----:B--2---:R-:W0:Y:S01]  /*26d0*/  F2F.F32.F64 R0, R2 ;  /* 0x0000000200007310 */ /* 0x004e220000301000 */
[----:B------:R-:W0:-:S14]  /*26e0*/  DSETP.GEU.AND P0, PT, |R2|, c[0x2][0x0], PT ;  /* 0x008000000200762a */ /* 0x000e1c0003f0e200 */
[----:B0-----:R-:W-:-:S05]  /*26f0*/  @!P0 FMUL R0, R0, 1.175494350822287508e-38 ;  /* 0x0080000000008820 */ /* 0x001fca0000400000 */
[----:B------:R-:W-:-:S04]  /*2700*/  F2FP.PACK_AB R0, RZ, R0 ;  /* 0x00000000ff00723e */ /* 0x000fc800000000ff */
[----:B------:R-:W-:Y:S01]  /*2710*/  PRMT R25, R0, 0x7610, R25 ;  /* 0x0000761000197816 */ /* 0x000fe20000000019 */
[----:B------:R-:W-:Y:S05]  /*2720*/  BRA `(.L_x_4123) ;  /* 0x00000bb000007947 */ /* 0x000fea0003800000 */
.L_x_4118:
        /* <DEDUP_REMOVED lines=14> */
.L_x_4132:
[----:B------:R-:W2:Y:S02]  /*2810*/  LDG.E.64 R2, [R2.64] ;  /* 0x0000002402027981 */ /* 0x000ea4000c1e1b00 */
[----:B--2---:R-:W0:Y:S01]  /*2820*/  F2F.F32.F64 R0, R2 ;  /* 0x0000000200007310 */ /* 0x004e220000301000 */
[----:B------:R-:W0:-:S14]  /*2830*/  DSETP.GEU.AND P0, PT, |R2|, c[0x2][0x0], PT ;  /* 0x008000000200762a */ /* 0x000e1c0003f0e200 */
[----:B0-----:R-:W-:-:S05]  /*2840*/  @!P0 FMUL R0, R0, 1.175494350822287508e-38 ;  /* 0x0080000000008820 */ /* 0x001fca0000400000 */
[----:B------:R-:W-:-:S04]  /*2850*/  F2FP.PACK_AB R0, RZ, R0 ;  /* 0x00000000ff00723e */ /* 0x000fc800000000ff */
[----:B------:R-:W-:Y:S01]  /*2860*/  PRMT R25, R0, 0x7610, R25 ;  /* 0x0000761000197816 */ /* 0x000fe20000000019 */
[----:B------:R-:W-:Y:S05]  /*2870*/  BRA `(.L_x_4123) ;  /* 0x00000a6000007947 */ /* 0x000fea0003800000 */
.L_x_4131:
        /* <DEDUP_REMOVED lines=28> */
.L_x_4134:
        /* <DEDUP_REMOVED lines=15> */
.L_x_4133:
[----:B------:R-:W2:Y:S02]  /*2b30*/  LDG.E.U16 R0, [R2.64] ;  /* 0x0000002402007981 */ /* 0x000ea4000c1e1500 */
[----:B--2---:R-:W-:-:S04]  /*2b40*/  PRMT R0, RZ, 0x5410, R0 ;  /* 0x00005410ff007816 */ /* 0x004fc80000000000 */
[----:B------:R-:W-:-:S04]  /*2b50*/  F2FP.PACK_AB R0, RZ, R0 ;  /* 0x00000000ff00723e */ /* 0x000fc800000000ff */
[----:B------:R-:W-:Y:S01]  /*2b60*/  PRMT R25, R0, 0x7610, R25 ;  /* 0x0000761000197816 */ /* 0x000fe20000000019 */
[----:B------:R-:W-:Y:S05]  /*2b70*/  BRA `(.L_x_4123) ;  /* 0x0000076000007947 */ /* 0x000fea0003800000 */
.L_x_4130:
        /* <DEDUP_REMOVED lines=12> */
.L_x_4137:
        /* <DEDUP_REMOVED lines=21> */
.L_x_4141:
[----:B------:R-:W-:Y:S05]  /*2d90*/  BSYNC B1 ;  /* 0x0000000000017941 */ /* 0x000fea0003800000 */
.L_x_4140:
[----:B------:R-:W-:Y:S01]  /*2da0*/  LEA R3, R0, 0x3b800000, 0x17 ;  /* 0x3b80000000037811 */ /* 0x000fe200078eb8ff */
[----:B------:R-:W-:-:S05]  /*2db0*/  IMAD.SHL.U32 R0, R2, 0x100000, RZ ;  /* 0x0010000002007824 */ /* 0x000fca00078e00ff */
[----:B------:R-:W-:Y:S02]  /*2dc0*/  LOP3.LUT R0, R3, R0, R4, 0xfe, !PT ;  /* 0x0000000003007212 */ /* 0x000fe400078efe04 */
.L_x_4139:
[----:B------:R-:W-:Y:S05]  /*2dd0*/  BSYNC B0 ;  /* 0x0000000000007941 */ /* 0x000fea0003800000 */
.L_x_4138:
[----:B------:R-:W-:-:S04]  /*2de0*/  F2FP.PACK_AB R0, RZ, R0 ;  /* 0x00000000ff00723e */ /* 0x000fc800000000ff */
[----:B------:R-:W-:Y:S01]  /*2df0*/  PRMT R25, R0, 0x7610, R25 ;  /* 0x0000761000197816 */ /* 0x000fe20000000019 */
[----:B------:R-:W-:Y:S05]  /*2e00*/  BRA `(.L_x_4123) ;  /* 0x000004d000007947 */ /* 0x000fea0003800000 */
.L_x_4136:
        /* <DEDUP_REMOVED lines=21> */
.L_x_4145:
[----:B------:R-:W-:Y:S05]  /*2f60*/  BSYNC B1 ;  /* 0x0000000000017941 */ /* 0x000fea0003800000 */
.L_x_4144:
[----:B------:R-:W-:Y:S01]  /*2f70*/  LEA R3, R0, 0x37800000, 0x17 ;  /* 0x3780000000037811 */ /* 0x000fe200078eb8ff */
[----:B------:R-:W-:-:S05]  /*2f80*/  IMAD.SHL.U32 R0, R2, 0x200000, RZ ;  /* 0x0020000002007824 */ /* 0x000fca00078e00ff */
[----:B------:R-:W-:Y:S02]  /*2f90*/  LOP3.LUT R0, R3, R0, R4, 0xfe, !PT ;  /* 0x0000000003007212 */ /* 0x000fe400078efe04 */
.L_x_4143:
[----:B------:R-:W-:Y:S05]  /*2fa0*/  BSYNC B0 ;  /* 0x0000000000007941 */ /* 0x000fea0003800000 */
.L_x_4142:
[----:B------:R-:W-:-:S04]  /*2fb0*/  F2FP.PACK_AB R0, RZ, R0 ;  /* 0x00000000ff00723e */ /* 0x000fc800000000ff */
[----:B------:R-:W-:Y:S01]  /*2fc0*/  PRMT R25, R0, 0x7610, R25 ;  /* 0x0000761000197816 */ /* 0x000fe20000000019 */
[----:B------:R-:W-:Y:S05]  /*2fd0*/  BRA `(.L_x_4123) ;  /* 0x0000030000007947 */ /* 0x000fea0003800000 */
.L_x_4135:
        /* <DEDUP_REMOVED lines=14> */
.L_x_4149:
[----:B------:R-:W-:Y:S05]  /*30c0*/  BSYNC B0 ;  /* 0x0000000000007941 */ /* 0x000fea0003800000 */
.L_x_4148:
[----:B------:R-:W-:-:S04]  /*30d0*/  F2FP.PACK_AB R0, RZ, R0 ;  /* 0x00000000ff00723e */ /* 0x000fc800000000ff */
[----:B------:R-:W-:Y:S01]  /*30e0*/  PRMT R25, R0, 0x7610, R25 ;  /* 0x0000761000197816 */ /* 0x000fe20000000019 */
[----:B------:R-:W-:Y:S05]  /*30f0*/  BRA `(.L_x_4123) ;  /* 0x000001e000007947 */ /* 0x000fea0003800000 */
.L_x_4122:
        /* <DEDUP_REMOVED lines=21> */
.L_x_4147:
[----:B------:R-:W2:Y:S02]  /*3250*/  LDG.E.64 R2, [R2.64] ;  /* 0x0000002402027981 */ /* 0x000ea4000c1e1b00 */
[----:B--2---:R-:W0:Y:S02]  /*3260*/  I2F.U64 R0, R2 ;  /* 0x0000000200007312 */ /* 0x004e240000301000 */
[----:B0-----:R-:W-:-:S04]  /*3270*/  F2FP.PACK_AB R0, RZ, R0 ;  /* 0x00000000ff00723e */ /* 0x001fc800000000ff */
[----:B------:R-:W-:Y:S01]  /*3280*/  PRMT R25, R0, 0x7610, R25 ;  /* 0x0000761000197816 */ /* 0x000fe20000000019 */
[----:B------:R-:W-:Y:S05]  /*3290*/  BRA `(.L_x_4123) ;  /* 0x0000004000007947 */ /* 0x000fea0003800000 */
.L_x_4146:
[----:B------:R-:W2:Y:S02]  /*32a0*/  LDG.E R2, [R2.64] ;  /* 0x0000002402027981 */ /* 0x000ea4000c1e1900 */
[----:B--2---:R-:W0:Y:S02]  /*32b0*/  I2F.U32 R0, R2 ;  /* 0x0000000200007306 */ /* 0x004e240000201000 */
[----:B0-----:R-:W-:-:S04]  /*32c0*/  F2FP.PACK_AB R0, RZ, R0 ;  /* 0x00000000ff00723e */ /* 0x001fc800000000ff */
[----:B------:R-:W-:Y:S02]  /*32d0*/  PRMT R25, R0, 0x7610, R25 ;  /* 0x0000761000197816 */ /* 0x000fe40000000019 */
.L_x_4123:
[----:B------:R-:W-:-:S05]  /*32e0*/  IADD3 R24, R24, 0x80, RZ ;  /* 0x0000008018187810 */ /* 0x000fca0007ffe0ff */
.L_x_4117:
[----:B------:R-:W-:Y:S05]  /*32f0*/  BSYNC B6 ;  /* 0x0000000000067941 */ /* 0x000fea0003800000 */
.L_x_4116:
        /* <DEDUP_REMOVED lines=23> */
.L_x_4155:
[----:B------:R-:W2:Y:S02]  /*3470*/  LDG.E.U8 R2, [R2.64] ;  /* 0x0000002402027981 */ /* 0x000ea4000c1e1100 */
[----:B--2---:R-:W0:Y:S02]  /*3480*/  I2F.U16 R0, R2 ;  /* 0x0000000200007306 */ /* 0x004e240000101000 */
[----:B0-----:R-:W-:-:S04]  /*3490*/  F2FP.PACK_AB R0, RZ, R0 ;  /* 0x00000000ff00723e */ /* 0x001fc800000000ff */
[----:B------:R-:W-:Y:S01]  /*34a0*/  PRMT R23, R0, 0x7610, R23 ;  /* 0x0000761000177816 */ /* 0x000fe20000000017 */
[----:B------:R-:W-:Y:S05]  /*34b0*/  BRA `(.L_x_4151) ;  /* 0x00000ed000007947 */ /* 0x000fea0003800000 */
.L_x_4154:
        /* <DEDUP_REMOVED lines=11> */
.L_x_4158:
[----:B------:R-:W2:Y:S02]  /*3570*/  LDG.E R2, [R2.64] ;  /* 0x0000002402027981 */ /* 0x000ea4000c1e1900 */
[----:B--2---:R-:W0:Y:S02]  /*3580*/  I2F R0, R2 ;  /* 0x0000000200007306 */ /* 0x004e240000201400 */
[----:B0-----:R-:W-:-:S04]  /*3590*/  F2FP.PACK_AB R0, RZ, R0 ;  /* 0x00000000ff00723e */ /* 0x001fc800000000ff */
[----:B------:R-:W-:Y:S01]  /*35a0*/  PRMT R23, R0, 0x7610, R23 ;  /* 0x0000761000177816 */ /* 0x000fe20000000017 */
[----:B------:R-:W-:Y:S05]  /*35b0*/  BRA `(.L_x_4151) ;  /* 0x00000dd000007947 */ /* 0x000fea0003800000 */
.L_x_4157:
[----:B------:R-:W2:Y:S02]  /*35c0*/  LDG.E.U16 R2, [R2.64] ;  /* 0x0000002402027981 */ /* 0x000ea4000c1e1500 */
[----:B--2---:R-:W0:Y:S02]  /*35d0*/  I2F.S16 R0, R2 ;  /* 0x0000000200007306 */ /* 0x004e240000101400 */
[----:B0-----:R-:W-:-:S04]  /*35e0*/  F2FP.PACK_AB R0, RZ, R0 ;  /* 0x00000000ff00723e */ /* 0x001fc800000000ff */
[----:B------:R-:W-:Y:S01]  /*35f0*/  PRMT R23, R0, 0x7610, R23 ;  /* 0x0000761000177816 */ /* 0x000fe20000000017 */
[----:B------:R-:W-:Y:S05]  /*3600*/  BRA `(.L_x_4151) ;  /* 0x00000d8000007947 */ /* 0x000fea0003800000 */
.L_x_4153:
        /* <DEDUP_REMOVED lines=9> */
.L_x_4160:
[----:B------:R0:W5:Y:S01]  /*36a0*/  LDG.E.U16 R23, [R2.64] ;  /* 0x0000002402177981 */ /* 0x000162000c1e1500 */
[----:B------:R-:W-:Y:S05]  /*36b0*/  BRA `(.L_x_4151) ;  /* 0x00000cd000007947 */ /* 0x000fea0003800000 */
.L_x_4159:
        /* <DEDUP_REMOVED lines=9> */
.L_x_4162:
[----:B------:R0:W5:Y:S01]  /*3750*/  LDG.E.U16 R23, [R2.64] ;  /* 0x0000002402177981 */ /* 0x000162000c1e1500 */
[----:B------:R-:W-:Y:S05]  /*3760*/  BRA `(.L_x_4151) ;  /* 0x00000c2000007947 */ /* 0x000fea0003800000 */
.L_x_4161:
[----:B------:R-:W2:Y:S02]  /*3770*/  LDG.E.64 R2, [R2.64] ;  /* 0x0000002402027981 */ /* 0x000ea4000c1e1b00 */
[----:B--2---:R-:W0:Y:S01]  /*3780*/  F2F.F32.F64 R0, R2 ;  /* 0x0000000200007310 */ /* 0x004e220000301000 */
[----:B------:R-:W0:-:S14]  /*3790*/  DSETP.GEU.AND P0, PT, |R2|, c[0x2][0x0], PT ;  /* 0x008000000200762a */ /* 0x000e1c0003f0e200 */
[----:B0-----:R-:W-:-:S05]  /*37a0*/  @!P0 FMUL R0, R0, 1.175494350822287508e-38 ;  /* 0x0080000000008820 */ /* 0x001fca0000400000 */
[----:B------:R-:W-:-:S04]  /*37b0*/  F2FP.PACK_AB R0, RZ, R0 ;  /* 0x00000000ff00723e */ /* 0x000fc800000000ff */
[----:B------:R-:W-:Y:S01]  /*37c0*/  PRMT R23, R0, 0x7610, R23 ;  /* 0x0000761000177816 */ /* 0x000fe20000000017 */
[----:B------:R-:W-:Y:S05]  /*37d0*/  BRA `(.L_x_4151) ;  /* 0x00000bb000007947 */ /* 0x000fea0003800000 */
.L_x_4152:
        /* <DEDUP_REMOVED lines=14> */
.L_x_4165:
[----:B------:R-:W2:Y:S02]  /*38c0*/  LDG.E.64 R2, [R2.64] ;  /* 0x0000002402027981 */ /* 0x000ea4000c1e1b00 */
[----:B--2---:R-:W0:Y:S01]  /*38d0*/  F2F.F32.F64 R0, R2 ;  /* 0x0000000200007310 */ /* 0x004e220000301000 */
[----:B------:R-:W0:-:S14]  /*38e0*/  DSETP.GEU.AND P0, PT, |R2|, c[0x2][0x0], PT ;  /* 0x008000000200762a */ /* 0x000e1c0003f0e200 */
[----:B0-----:R-:W-:-:S05]  /*38f0*/  @!P0 FMUL R0, R0, 1.175494350822287508e-38 ;  /* 0x0080000000008820 */ /* 0x001fca0000400000 */
[----:B------:R-:W-:-:S04]  /*3900*/  F2FP.PACK_AB R0, RZ, R0 ;  /* 0x00000000ff00723e */ /* 0x000fc800000000ff */
[----:B------:R-:W-:Y:S01]  /*3910*/  PRMT R23, R0, 0x7610, R23 ;  /* 0x0000761000177816 */ /* 0x000fe20000000017 */
[----:B------:R-:W-:Y:S05]  /*3920*/  BRA `(.L_x_4151) ;  /* 0x00000a6000007947 */ /* 0x000fea0003800000 */
.L_x_4164:
        /* <DEDUP_REMOVED lines=28> */
.L_x_4167:
        /* <DEDUP_REMOVED lines=15> */
.L_x_4166:
[----:B------:R-:W2:Y:S02]  /*3be0*/  LDG.E.U16 R0, [R2.64] ;  /* 0x0000002402007981 */ /* 0x000ea4000c1e1500 */
[----:B--2---:R-:W-:-:S04]  /*3bf0*/  PRMT R0, RZ, 0x5410, R0 ;  /* 0x00005410ff007816 */ /* 0x004fc80000000000 */
[----:B------:R-:W-:-:S04]  /*3c00*/  F2FP.PACK_AB R0, RZ, R0 ;  /* 0x00000000ff00723e */ /* 0x000fc800000000ff */
[----:B------:R-:W-:Y:S01]  /*3c10*/  PRMT R23, R0, 0x7610, R23 ;  /* 0x0000761000177816 */ /* 0x000fe20000000017 */
[----:B------:R-:W-:Y:S05]  /*3c20*/  BRA `(.L_x_4151) ;  /* 0x0000076000007947 */ /* 0x000fea0003800000 */
.L_x_4163:
        /* <DEDUP_REMOVED lines=12> */
.L_x_4170:
        /* <DEDUP_REMOVED lines=21> */
.L_x_4174:
[----:B------:R-:W-:Y:S05]  /*3e40*/  BSYNC B1 ;  /* 0x0000000000017941 */ /* 0x000fea0003800000 */
.L_x_4173:
[----:B------:R-:W-:Y:S01]  /*3e50*/  LEA R3, R0, 0x3b800000, 0x17 ;  /* 0x3b80000000037811 */ /* 0x000fe200078eb8ff */
[----:B------:R-:W-:-:S05]  /*3e60*/  IMAD.SHL.U32 R0, R2, 0x100000, RZ ;  /* 0x0010000002007824 */ /* 0x000fca00078e00ff */
[----:B------:R-:W-:Y:S02]  /*3e70*/  LOP3.LUT R0, R3, R0, R4, 0xfe, !PT ;  /* 0x0000000003007212 */ /* 0x000fe400078efe04 */
.L_x_4172:
[----:B------:R-:W-:Y:S05]  /*3e80*/  BSYNC B0 ;  /* 0x0000000000007941 */ /* 0x000fea0003800000 */
.L_x_4171:
[----:B------:R-:W-:-:S04]  /*3e90*/  F2FP.PACK_AB R0, RZ, R0 ;  /* 0x00000000ff00723e */ /* 0x000fc800000000ff */
[----:B------:R-:W-:Y:S01]  /*3ea0*/  PRMT R23, R0, 0x7610, R23 ;  /* 0x0000761000177816 */ /* 0x000fe20000000017 */
[----:B------:R-:W-:Y:S05]  /*3eb0*/  BRA `(.L_x_4151) ;  /* 0x000004d000007947 */ /* 0x000fea0003800000 */
.L_x_4169:
        /* <DEDUP_REMOVED lines=21> */
.L_x_4178:
[----:B------:R-:W-:Y:S05]  /*4010*/  BSYNC B1 ;  /* 0x0000000000017941 */ /* 0x000fea0003800000 */
.L_x_4177:
[----:B------:R-:W-:Y:S01]  /*4020*/  LEA R3, R0, 0x37800000, 0x17 ;  /* 0x3780000000037811 */ /* 0x000fe200078eb8ff */
[----:B------:R-:W-:-:S05]  /*4030*/  IMAD.SHL.U32 R0, R2, 0x200000, RZ ;  /* 0x0020000002007824 */ /* 0x000fca00078e00ff */
[----:B------:R-:W-:Y:S02]  /*4040*/  LOP3.LUT R0, R3, R0, R4, 0xfe, !PT ;  /* 0x0000000003007212 */ /* 0x000fe400078efe04 */
.L_x_4176:
[----:B------:R-:W-:Y:S05]  /*4050*/  BSYNC B0 ;  /* 0x0000000000007941 */ /* 0x000fea0003800000 */
.L_x_4175:
[----:B------:R-:W-:-:S04]  /*4060*/  F2FP.PACK_AB R0, RZ, R0 ;  /* 0x00000000ff00723e */ /* 0x000fc800000000ff */
[----:B------:R-:W-:Y:S01]  /*4070*/  PRMT R23, R0, 0x7610, R23 ;  /* 0x0000761000177816 */ /* 0x000fe20000000017 */
[----:B------:R-:W-:Y:S05]  /*4080*/  BRA `(.L_x_4151) ;  /* 0x0000030000007947 */ /* 0x000fea0003800000 */
.L_x_4168:
        /* <DEDUP_REMOVED lines=14> */
.L_x_4182:
[----:B------:R-:W-:Y:S05]  /*4170*/  BSYNC B0 ;  /* 0x0000000000007941 */ /* 0x000fea0003800000 */
.L_x_4181:
[----:B------:R-:W-:-:S04]  /*4180*/  F2FP.PACK_AB R0, RZ, R0 ;  /* 0x00000000ff00723e */ /* 0x000fc800000000ff */
[----:B------:R-:W-:Y:S01]  /*4190*/  PRMT R23, R0, 0x7610, R23 ;  /* 0x0000761000177816 */ /* 0x000fe20000000017 */
[----:B------:R-:W-:Y:S05]  /*41a0*/  BRA `(.L_x_4151) ;  /* 0x000001e000007947 */ /* 0x000fea0003800000 */
.L_x_4156:
        /* <DEDUP_REMOVED lines=21> */
.L_x_4180:
[----:B------:R-:W2:Y:S02]  /*4300*/  LDG.E.64 R2, [R2.64] ;  /* 0x0000002402027981 */ /* 0x000ea4000c1e1b00 */
[----:B--2---:R-:W0:Y:S02]  /*4310*/  I2F.U64 R0, R2 ;  /* 0x0000000200007312 */ /* 0x004e240000301000 */
[----:B0-----:R-:W-:-:S04]  /*4320*/  F2FP.PACK_AB R0, RZ, R0 ;  /* 0x00000000ff00723e */ /* 0x001fc800000000ff */
[----:B------:R-:W-:Y:S01]  /*4330*/  PRMT R23, R0, 0x7610, R23 ;  /* 0x0000761000177816 */ /* 0x000fe20000000017 */
[----:B------:R-:W-:Y:S05]  /*4340*/  BRA `(.L_x_4151) ;  /* 0x0000004000007947 */ /* 0x000fea0003800000 */
.L_x_4179:
[----:B------:R-:W2:Y:S02]  /*4350*/  LDG.E R2, [R2.64] ;  /* 0x0000002402027981 */ /* 0x000ea4000c1e1900 */
[----:B--2---:R-:W0:Y:S02]  /*4360*/  I2F.U32 R0, R2 ;  /* 0x0000000200007306 */ /* 0x004e240000201000 */
[----:B0-----:R-:W-:-:S04]  /*4370*/  F2FP.PACK_AB R0, RZ, R0 ;  /* 0x00000000ff00723e */ /* 0x001fc800000000ff */
[----:B------:R-:W-:Y:S02]  /*4380*/  PRMT R23, R0, 0x7610, R23 ;  /* 0x0000761000177816 */ /* 0x000fe40000000017 */
.L_x_4151:
[----:B------:R-:W-:Y:S05]  /*4390*/  BSYNC B6 ;  /* 0x0000000000067941 */ /* 0x000fea0003800000 */
.L_x_4150:
        /* <DEDUP_REMOVED lines=9> */
[----:B-----5:R-:W-:-:S04]  /*4430*/  @!P3 HADD2.F32 R25, -RZ, R25.H0_H0 ;  /* 0x20000019ff19b230 */ /* 0x020fc80000004100 */
[----:B------:R-:W-:Y:S01]  /*4440*/  @!P0 HADD2.F32 R22, -RZ, R22.H0_H0 ;  /* 0x20000016ff168230 */ /* 0x000fe20000004100 */
[----:B------:R-:W-:Y:S01]  /*4450*/  @!P3 FADD.FTZ R25, R25, 3 ;  /* 0x404000001919b421 */ /* 0x000fe20000010000 */
[----:B------:R-:W-:Y:S02]  /*4460*/  @!P2 HADD2.F32 R23, -RZ, R23.H0_H0 ;  /* 0x20000017ff17a230 */ /* 0x000fe40000004100 */
[----:B------:R-:W-:Y:S01]  /*4470*/  @!P1 HADD2.F32 R18, -RZ, R18.H0_H0 ;  /* 0x20000012ff129230 */ /* 0x000fe20000004100 */
        /* <DEDUP_REMOVED lines=24> */
[----:B------:R-:W-:Y:S02]  /*4600*/  @!P0 F2FP.PACK_AB R4, RZ, R22 ;  /* 0x00000016ff04823e */ /* 0x000fe400000000ff */
[----:B------:R-:W-:Y:S02]  /*4610*/  @!P3 F2FP.PACK_AB R22, RZ, R2 ;  /* 0x00000002ff16b23e */ /* 0x000fe400000000ff */
[----:B------:R-:W-:-:S02]  /*4620*/  @!P2 F2FP.PACK_AB R23, RZ, R23 ;  /* 0x00000017ff17a23e */ /* 0x000fc400000000ff */
[----:B------:R-:W-:Y:S01]  /*4630*/  @!P1 F2FP.PACK_AB R25, RZ, R25 ;  /* 0x00000019ff19923e */ /* 0x000fe200000000ff */
        /* <DEDUP_REMOVED lines=21> */
.L_x_4188:
[----:B------:R-:W-:Y:S01]  /*4790*/  HADD2.F32 R5, -RZ, R4.H0_H0 ;  /* 0x20000004ff057230 */ /* 0x000fe20000004100 */
[----:B------:R-:W-:-:S05]  /*47a0*/  IMAD.MOV.U32 R19, RZ, RZ, R24 ;  /* 0x000000ffff137224 */ /* 0x000fca00078e0018 */
[----:B------:R-:W0:Y:S02]  /*47b0*/  F2I.S64.TRUNC R4, R5 ;  /* 0x0000000500047311 */ /* 0x000e24000020d900 */
[----:B0-----:R0:W-:Y:S01]  /*47c0*/  STG.E.U8 [R2.64], R4 ;  /* 0x0000000402007986 */ /* 0x0011e2000c101124 */
[----:B------:R-:W-:Y:S05]  /*47d0*/  BRA `(.L_x_4184) ;  /* 0x00000f8000007947 */ /* 0x000fea0003800000 */
.L_x_4187:
        /* <DEDUP_REMOVED lines=11> */
.L_x_4191:
[----:B------:R-:W-:Y:S01]  /*4890*/  HADD2.F32 R4, -RZ, R4.H0_H0 ;  /* 0x20000004ff047230 */ /* 0x000fe20000004100 */
[----:B------:R-:W-:-:S03]  /*48a0*/  IMAD.MOV.U32 R19, RZ, RZ, R24 ;  /* 0x000000ffff137224 */ /* 0x000fc600078e0018 */
[----:B------:R-:W0:Y:S02]  /*48b0*/  F2I.FTZ.TRUNC.NTZ R5, R4 ;  /* 0x0000000400057305 */ /* 0x000e24000021f100 */
[----:B0-----:R0:W-:Y:S01]  /*48c0*/  STG.E [R2.64], R5 ;  /* 0x0000000502007986 */ /* 0x0011e2000c101924 */
[----:B------:R-:W-:Y:S05]  /*48d0*/  BRA `(.L_x_4184) ;  /* 0x00000e8000007947 */ /* 0x000fea0003800000 */
.L_x_4190:
[----:B------:R-:W-:Y:S01]  /*48e0*/  HADD2.F32 R4, -RZ, R4.H0_H0 ;  /* 0x20000004ff047230 */ /* 0x000fe20000004100 */
[----:B------:R-:W-:-:S03]  /*48f0*/  IMAD.MOV.U32 R19, RZ, RZ, R24 ;  /* 0x000000ffff137224 */ /* 0x000fc600078e0018 */
[----:B------:R-:W0:Y:S02]  /*4900*/  F2I.FTZ.TRUNC.NTZ R5, R4 ;  /* 0x0000000400057305 */ /* 0x000e24000021f100 */
[----:B0-----:R0:W-:Y:S01]  /*4910*/  STG.E.U16 [R2.64], R5 ;  /* 0x0000000502007986 */ /* 0x0011e2000c101524 */
[----:B------:R-:W-:Y:S05]  /*4920*/  BRA `(.L_x_4184) ;  /* 0x00000e3000007947 */ /* 0x000fea0003800000 */
.L_x_4186:
        /* <DEDUP_REMOVED lines=10> */
.L_x_4193:
[----:B------:R0:W-:Y:S01]  /*49d0*/  STG.E.U16 [R2.64], R4 ;  /* 0x0000000402007986 */ /* 0x0001e2000c101524 */
[----:B------:R-:W-:Y:S01]  /*49e0*/  IMAD.MOV.U32 R19, RZ, RZ, R24 ;  /* 0x000000ffff137224 */ /* 0x000fe200078e0018 */
[----:B------:R-:W-:Y:S05]  /*49f0*/  BRA `(.L_x_4184) ;  /* 0x00000d6000007947 */ /* 0x000fea0003800000 */
.L_x_4192:
        /* <DEDUP_REMOVED lines=11> */
.L_x_4195:
[----:B------:R-:W-:Y:S01]  /*4ab0*/  HADD2.F32 R0, -RZ, R4.H0_H0 ;  /* 0x20000004ff007230 */ /* 0x000fe20000004100 */
[----:B------:R-:W-:-:S04]  /*4ac0*/  IMAD.MOV.U32 R19, RZ, RZ, R24 ;  /* 0x000000ffff137224 */ /* 0x000fc800078e0018 */
[----:B------:R-:W-:-:S04]  /*4ad0*/  F2FP.PACK_AB R0, RZ, R0 ;  /* 0x00000000ff00723e */ /* 0x000fc800000000ff */
[----:B------:R-:W-:-:S05]  /*4ae0*/  PRMT R0, R0, 0x5410, RZ ;  /* 0x0000541000007816 */ /* 0x000fca00000000ff */
[----:B------:R0:W-:Y:S01]  /*4af0*/  STG.E [R2.64], R0 ;  /* 0x0000000002007986 */ /* 0x0001e2000c101924 */
[----:B------:R-:W-:Y:S05]  /*4b00*/  BRA `(.L_x_4184) ;  /* 0x00000c5000007947 */ /* 0x000fea0003800000 */
.L_x_4194:
[----:B------:R-:W-:Y:S01]  /*4b10*/  HADD2.F32 R4, -RZ, R4.H0_H0 ;  /* 0x20000004ff047230 */ /* 0x000fe20000004100 */
[----:B------:R-:W-:-:S04]  /*4b20*/  IMAD.MOV.U32 R19, RZ, RZ, R24 ;  /* 0x000000ffff137224 */ /* 0x000fc800078e0018 */
[----:B------:R-:W-:-:S06]  /*4b30*/  FMUL.FTZ R4, R4, 1 ;  /* 0x3f80000004047820 */ /* 0x000fcc0000410000 */
[----:B------:R-:W0:Y:S02]  /*4b40*/  F2F.F64.F32 R4, R4 ;  /* 0x0000000400047310 */ /* 0x000e240000201800 */
[----:B0-----:R0:W-:Y:S01]  /*4b50*/  STG.E.64 [R2.64], R4 ;  /* 0x0000000402007986 */ /* 0x0011e2000c101b24 */
[----:B------:R-:W-:Y:S05]  /*4b60*/  BRA `(.L_x_4184) ;  /* 0x00000bf000007947 */ /* 0x000fea0003800000 */
.L_x_4185:
        /* <DEDUP_REMOVED lines=14> */
.L_x_4198:
[----:B------:R-:W-:Y:S01]  /*4c50*/  HADD2.F32 R4, -RZ, R4.H0_H0 ;  /* 0x20000004ff047230 */ /* 0x000fe20000004100 */
[----:B------:R-:W-:Y:S01]  /*4c60*/  CS2R R6, SRZ ;  /* 0x0000000000067805 */ /* 0x000fe2000001ff00 */
[----:B------:R-:W-:-:S03]  /*4c70*/  IMAD.MOV.U32 R19, RZ, RZ, R24 ;  /* 0x000000ffff137224 */ /* 0x000fc600078e0018 */
[----:B------:R-:W-:-:S06]  /*4c80*/  FMUL.FTZ R4, R4, 1 ;  /* 0x3f80000004047820 */ /* 0x000fcc0000410000 */
[----:B------:R-:W0:Y:S02]  /*4c90*/  F2F.F64.F32 R4, R4 ;  /* 0x0000000400047310 */ /* 0x000e240000201800 */
[----:B0-----:R0:W-:Y:S01]  /*4ca0*/  STG.E.128 [R2.64], R4 ;  /* 0x0000000402007986 */ /* 0x0011e2000c101d24 */
[----:B------:R-:W-:Y:S05]  /*4cb0*/  BRA `(.L_x_4184) ;  /* 0x00000aa000007947 */ /* 0x000fea0003800000 */
.L_x_4197:
        /* <DEDUP_REMOVED lines=21> */
.L_x_4202:
[----:B------:R-:W-:Y:S05]  /*4e10*/  BSYNC B0 ;  /* 0x0000000000007941 */ /* 0x000fea0003800000 */
.L_x_4201:
[----:B------:R-:W-:Y:S01]  /*4e20*/  LOP3.LUT R5, R0, R5, RZ, 0xfc, !PT ;  /* 0x0000000500057212 */ /* 0x000fe200078efcff */
[----:B------:R-:W-:-:S04]  /*4e30*/  IMAD.MOV.U32 R19, RZ, RZ, R24 ;  /* 0x000000ffff137224 */ /* 0x000fc800078e0018 */
[----:B------:R0:W-:Y:S01]  /*4e40*/  STG.E.U8 [R2.64], R5 ;  /* 0x0000000502007986 */ /* 0x0001e2000c101124 */
[----:B------:R-:W-:Y:S05]  /*4e50*/  BRA `(.L_x_4184) ;  /* 0x0000090000007947 */ /* 0x000fea0003800000 */
.L_x_4200:
        /* <DEDUP_REMOVED lines=13> */
.L_x_4204:
[----:B------:R-:W-:Y:S01]  /*4f30*/  IMAD.MOV.U32 R0, RZ, RZ, 0x7f ;  /* 0x0000007fff007424 */ /* 0x000fe200078e00ff */
[----:B------:R-:W-:-:S04]  /*4f40*/  ISETP.GT.U32.AND P0, PT, R4, 0x7f800000, PT ;  /* 0x7f8000000400780c */ /* 0x000fc80003f04070 */
[----:B------:R-:W-:-:S04]  /*4f50*/  SEL R0, R0, 0x7c, P0 ;  /* 0x0000007c00007807 */ /* 0x000fc80000000000 */
.L_x_4205:
[----:B------:R-:W-:Y:S05]  /*4f60*/  BSYNC B0 ;  /* 0x0000000000007941 */ /* 0x000fea0003800000 */
.L_x_4203:
[----:B------:R-:W-:Y:S01]  /*4f70*/  LOP3.LUT R4, R5, 0x80000000, RZ, 0xc0, !PT ;  /* 0x8000000005047812 */ /* 0x000fe200078ec0ff */
[----:B------:R-:W-:-:S03]  /*4f80*/  IMAD.MOV.U32 R19, RZ, RZ, R24 ;  /* 0x000000ffff137224 */ /* 0x000fc600078e0018 */
[----:B------:R-:W-:-:S04]  /*4f90*/  SHF.R.U32.HI R5, RZ, 0x18, R4 ;  /* 0x00000018ff057819 */ /* 0x000fc80000011604 */
[----:B------:R-:W-:-:S05]  /*4fa0*/  LOP3.LUT R5, R0, R5, RZ, 0xfc, !PT ;  /* 0x0000000500057212 */ /* 0x000fca00078efcff */
[----:B------:R0:W-:Y:S01]  /*4fb0*/  STG.E.U8 [R2.64], R5 ;  /* 0x0000000502007986 */ /* 0x0001e2000c101124 */
[----:B------:R-:W-:Y:S05]  /*4fc0*/  BRA `(.L_x_4184) ;  /* 0x0000079000007947 */ /* 0x000fea0003800000 */
.L_x_4199:
[----:B------:R-:W-:Y:S01]  /*4fd0*/  HADD2.F32 R0, -RZ, R4.H0_H0 ;  /* 0x20000004ff007230 */ /* 0x000fe20000004100 */
[----:B------:R-:W-:-:S04]  /*4fe0*/  IMAD.MOV.U32 R19, RZ, RZ, R24 ;  /* 0x000000ffff137224 */ /* 0x000fc800078e0018 */
[----:B------:R-:W-:-:S05]  /*4ff0*/  F2FP.BF16.PACK_AB R0, RZ, R0 ;  /* 0x00000000ff00723e */ /* 0x000fca00000010ff */
[----:B------:R0:W-:Y:S01]  /*5000*/  STG.E.U16 [R2.64], R0 ;  /* 0x0000000002007986 */ /* 0x0001e2000c101524 */
[----:B------:R-:W-:Y:S05]  /*5010*/  BRA `(.L_x_4184) ;  /* 0x0000074000007947 */ /* 0x000fea0003800000 */
.L_x_4196:
        /* <DEDUP_REMOVED lines=13> */
.L_x_4208:
        /* <DEDUP_REMOVED lines=17> */
.L_x_4211:
[----:B------:R-:W-:-:S04]  /*5200*/  LOP3.LUT R0, R7, 0x80000000, RZ, 0xc0, !PT ;  /* 0x8000000007007812 */ /* 0x000fc800078ec0ff */
[----:B------:R-:W-:-:S04]  /*5210*/  SHF.R.U32.HI R5, RZ, 0x18, R0 ;  /* 0x00000018ff057819 */ /* 0x000fc80000011600 */
[----:B------:R-:W-:-:S04]  /*5220*/  LOP3.LUT R4, R4, R5, RZ, 0xfc, !PT ;  /* 0x0000000504047212 */ /* 0x000fc800078efcff */
[----:B------:R-:W-:Y:S02]  /*5230*/  PRMT R0, R4, 0x7610, R0 ;  /* 0x0000761004007816 */ /* 0x000fe40000000000 */
.L_x_4210:
[----:B------:R-:W-:Y:S05]  /*5240*/  BSYNC B0 ;  /* 0x0000000000007941 */ /* 0x000fea0003800000 */
.L_x_4209:
[----:B------:R0:W-:Y:S01]  /*5250*/  STG.E.U8 [R2.64], R0 ;  /* 0x0000000002007986 */ /* 0x0001e2000c101124 */
[----:B------:R-:W-:Y:S01]  /*5260*/  IMAD.MOV.U32 R19, RZ, RZ, R24 ;  /* 0x000000ffff137224 */ /* 0x000fe200078e0018 */
[----:B------:R-:W-:Y:S05]  /*5270*/  BRA `(.L_x_4184) ;  /* 0x000004e000007947 */ /* 0x000fea0003800000 */
.L_x_4207:
        /* <DEDUP_REMOVED lines=17> */
.L_x_4214:
[----:B------:R-:W-:-:S04]  /*5390*/  LOP3.LUT R0, R7, 0x80000000, RZ, 0xc0, !PT ;  /* 0x8000000007007812 */ /* 0x000fc800078ec0ff */
[----:B------:R-:W-:-:S04]  /*53a0*/  SHF.R.U32.HI R5, RZ, 0x18, R0 ;  /* 0x00000018ff057819 */ /* 0x000fc80000011600 */
[----:B------:R-:W-:-:S04]  /*53b0*/  LOP3.LUT R4, R4, R5, RZ, 0xfc, !PT ;  /* 0x0000000504047212 */ /* 0x000fc800078efcff */
[----:B------:R-:W-:Y:S02]  /*53c0*/  PRMT R0, R4, 0x7610, R0 ;  /* 0x0000761004007816 */ /* 0x000fe40000000000 */
.L_x_4213:
[----:B------:R-:W-:Y:S05]  /*53d0*/  BSYNC B0 ;  /* 0x0000000000007941 */ /* 0x000fea0003800000 */
.L_x_4212:
[----:B------:R0:W-:Y:S01]  /*53e0*/  STG.E.U8 [R2.64], R0 ;  /* 0x0000000002007986 */ /* 0x0001e2000c101124 */
[----:B------:R-:W-:Y:S01]  /*53f0*/  IMAD.MOV.U32 R19, RZ, RZ, R24 ;  /* 0x000000ffff137224 */ /* 0x000fe200078e0018 */
[----:B------:R-:W-:Y:S05]  /*5400*/  BRA `(.L_x_4184) ;  /* 0x0000035000007947 */ /* 0x000fea0003800000 */
.L_x_4206:
        /* <DEDUP_REMOVED lines=23> */
.L_x_4189:
        /* <DEDUP_REMOVED lines=21> */
.L_x_4216:
[----:B------:R-:W-:Y:S01]  /*56d0*/  HADD2.F32 R4, -RZ, R4.H0_H0 ;  /* 0x20000004ff047230 */ /* 0x000fe20000004100 */
[----:B------:R-:W-:-:S05]  /*56e0*/  IMAD.MOV.U32 R19, RZ, RZ, R24 ;  /* 0x000000ffff137224 */ /* 0x000fca00078e0018 */
[----:B------:R-:W0:Y:S02]  /*56f0*/  F2I.U64.TRUNC R4, R4 ;  /* 0x0000000400047311 */ /* 0x000e24000020d800 */
[----:B0-----:R0:W-:Y:S01]  /*5700*/  STG.E.64 [R2.64], R4 ;  /* 0x0000000402007986 */ /* 0x0011e2000c101b24 */
[----:B------:R-:W-:Y:S05]  /*5710*/  BRA `(.L_x_4184) ;  /* 0x0000004000007947 */ /* 0x000fea0003800000 */
.L_x_4215:
[----:B------:R-:W-:Y:S01]  /*5720*/  HADD2.F32 R4, -RZ, R4.H0_H0 ;  /* 0x20000004ff047230 */ /* 0x000fe20000004100 */
[----:B------:R-:W-:-:S03]  /*5730*/  IMAD.MOV.U32 R19, RZ, RZ, R24 ;  /* 0x000000ffff137224 */ /* 0x000fc600078e0018 */
[----:B------:R-:W0:Y:S02]  /*5740*/  F2I.FTZ.U32.TRUNC.NTZ R5, R4 ;  /* 0x0000000400057305 */ /* 0x000e24000021f000 */
[----:B0-----:R0:W-:Y:S02]  /*5750*/  STG.E [R2.64], R5 ;  /* 0x0000000502007986 */ /* 0x0011e4000c101924 */
.L_x_4184:
[----:B0-----:R-:W-:Y:S05]  /*5760*/  BSYNC B6 ;  /* 0x0000000000067941 */ /* 0x001fea0003800000 */
.L_x_4183:
        /* <DEDUP_REMOVED lines=23> */
.L_x_4222:
[----:B------:R-:W-:-:S06]  /*58e0*/  HADD2.F32 R5, -RZ, R25.H0_H0 ;  /* 0x20000019ff057230 */ /* 0x000fcc0000004100 */
[----:B------:R-:W0:Y:S02]  /*58f0*/  F2I.S64.TRUNC R4, R5 ;  /* 0x0000000500047311 */ /* 0x000e24000020d900 */
[----:B0-----:R0:W-:Y:S01]  /*5900*/  STG.E.U8 [R2.64], R4 ;  /* 0x0000000402007986 */ /* 0x0011e2000c101124 */
[----:B------:R-:W-:Y:S05]  /*5910*/  BRA `(.L_x_4224) ;  /* 0x00000e4000007947 */ /* 0x000fea0003800000 */
.L_x_4221:
        /* <DEDUP_REMOVED lines=10> */
.L_x_4226:
[----:B------:R-:W-:-:S06]  /*59c0*/  HADD2.F32 R25, -RZ, R25.H0_H0 ;  /* 0x20000019ff197230 */ /* 0x000fcc0000004100 */
[----:B------:R-:W0:Y:S02]  /*59d0*/  F2I.FTZ.TRUNC.NTZ R25, R25 ;  /* 0x0000001900197305 */ /* 0x000e24000021f100 */
[----:B0-----:R0:W-:Y:S01]  /*59e0*/  STG.E [R2.64], R25 ;  /* 0x0000001902007986 */ /* 0x0011e2000c101924 */
[----:B------:R-:W-:Y:S05]  /*59f0*/  BRA `(.L_x_4224) ;  /* 0x00000d6000007947 */ /* 0x000fea0003800000 */
.L_x_4225:
[----:B------:R-:W-:-:S06]  /*5a00*/  HADD2.F32 R25, -RZ, R25.H0_H0 ;  /* 0x20000019ff197230 */ /* 0x000fcc0000004100 */
[----:B------:R-:W0:Y:S02]  /*5a10*/  F2I.FTZ.TRUNC.NTZ R25, R25 ;  /* 0x0000001900197305 */ /* 0x000e24000021f100 */
[----:B0-----:R0:W-:Y:S01]  /*5a20*/  STG.E.U16 [R2.64], R25 ;  /* 0x0000001902007986 */ /* 0x0011e2000c101524 */
[----:B------:R-:W-:Y:S05]  /*5a30*/  BRA `(.L_x_4224) ;  /* 0x00000d2000007947 */ /* 0x000fea0003800000 */
.L_x_4220:
        /* <DEDUP_REMOVED lines=9> */
.L_x_4228:
[----:B------:R0:W-:Y:S01]  /*5ad0*/  STG.E.U16 [R2.64], R25 ;  /* 0x0000001902007986 */ /* 0x0001e2000c101524 */
[----:B------:R-:W-:Y:S05]  /*5ae0*/  BRA `(.L_x_4224) ;  /* 0x00000c7000007947 */ /* 0x000fea0003800000 */
.L_x_4227:
        /* <DEDUP_REMOVED lines=10> */
.L_x_4230:
[----:B------:R-:W-:-:S05]  /*5b90*/  HADD2.F32 R0, -RZ, R25.H0_H0 ;  /* 0x20000019ff007230 */ /* 0x000fca0000004100 */
[----:B------:R-:W-:-:S04]  /*5ba0*/  F2FP.PACK_AB R0, RZ, R0 ;  /* 0x00000000ff00723e */ /* 0x000fc800000000ff */
[----:B------:R-:W-:-:S05]  /*5bb0*/  PRMT R0, R0, 0x5410, RZ ;  /* 0x0000541000007816 */ /* 0x000fca00000000ff */
[----:B------:R0:W-:Y:S01]  /*5bc0*/  STG.E [R2.64], R0 ;  /* 0x0000000002007986 */ /* 0x0001e2000c101924 */
[----:B------:R-:W-:Y:S05]  /*5bd0*/  BRA `(.L_x_4224) ;  /* 0x00000b8000007947 */ /* 0x000fea0003800000 */
.L_x_4229:
[----:B------:R-:W-:-:S05]  /*5be0*/  HADD2.F32 R4, -RZ, R25.H0_H0 ;  /* 0x20000019ff047230 */ /* 0x000fca0000004100 */
[----:B------:R-:W-:-:S06]  /*5bf0*/  FMUL.FTZ R4, R4, 1 ;  /* 0x3f80000004047820 */ /* 0x000fcc0000410000 */
[----:B------:R-:W0:Y:S02]  /*5c00*/  F2F.F64.F32 R4, R4 ;  /* 0x0000000400047310 */ /* 0x000e240000201800 */
[----:B0-----:R0:W-:Y:S01]  /*5c10*/  STG.E.64 [R2.64], R4 ;  /* 0x0000000402007986 */ /* 0x0011e2000c101b24 */
[----:B------:R-:W-:Y:S05]  /*5c20*/  BRA `(.L_x_4224) ;  /* 0x00000b3000007947 */ /* 0x000fea0003800000 */
.L_x_4219:
        /* <DEDUP_REMOVED lines=13> */
.L_x_4233:
[----:B------:R-:W-:Y:S01]  /*5d00*/  HADD2.F32 R25, -RZ, R25.H0_H0 ;  /* 0x20000019ff197230 */ /* 0x000fe20000004100 */
[----:B------:R-:W-:-:S04]  /*5d10*/  CS2R R6, SRZ ;  /* 0x0000000000067805 */ /* 0x000fc8000001ff00 */
[----:B------:R-:W-:-:S06]  /*5d20*/  FMUL.FTZ R4, R25, 1 ;  /* 0x3f80000019047820 */ /* 0x000fcc0000410000 */
[----:B------:R-:W0:Y:S02]  /*5d30*/  F2F.F64.F32 R4, R4 ;  /* 0x0000000400047310 */ /* 0x000e240000201800 */
[----:B0-----:R0:W-:Y:S01]  /*5d40*/  STG.E.128 [R2.64], R4 ;  /* 0x0000000402007986 */ /* 0x0011e2000c101d24 */
[----:B------:R-:W-:Y:S05]  /*5d50*/  BRA `(.L_x_4224) ;  /* 0x00000a0000007947 */ /* 0x000fea0003800000 */
.L_x_4232:
        /* <DEDUP_REMOVED lines=21> */
.L_x_4237:
[----:B------:R-:W-:Y:S05]  /*5eb0*/  BSYNC B0 ;  /* 0x0000000000007941 */ /* 0x000fea0003800000 */
.L_x_4236:
[----:B------:R-:W-:-:S05]  /*5ec0*/  LOP3.LUT R5, R0, R5, RZ, 0xfc, !PT ;  /* 0x0000000500057212 */ /* 0x000fca00078efcff */
[----:B------:R0:W-:Y:S01]  /*5ed0*/  STG.E.U8 [R2.64], R5 ;  /* 0x0000000502007986 */ /* 0x0001e2000c101124 */
[----:B------:R-:W-:Y:S05]  /*5ee0*/  BRA `(.L_x_4224) ;  /* 0x0000087000007947 */ /* 0x000fea0003800000 */
.L_x_4235:
        /* <DEDUP_REMOVED lines=13> */
.L_x_4239:
[----:B------:R-:W-:Y:S01]  /*5fc0*/  IMAD.MOV.U32 R0, RZ, RZ, 0x7f ;  /* 0x0000007fff007424 */ /* 0x000fe200078e00ff */
[----:B------:R-:W-:-:S04]  /*5fd0*/  ISETP.GT.U32.AND P0, PT, R4, 0x7f800000, PT ;  /* 0x7f8000000400780c */ /* 0x000fc80003f04070 */
[----:B------:R-:W-:-:S04]  /*5fe0*/  SEL R0, R0, 0x7c, P0 ;  /* 0x0000007c00007807 */ /* 0x000fc80000000000 */
.L_x_4240:
[----:B------:R-:W-:Y:S05]  /*5ff0*/  BSYNC B0 ;  /* 0x0000000000007941 */ /* 0x000fea0003800000 */
.L_x_4238:
[----:B------:R-:W-:-:S04]  /*6000*/  LOP3.LUT R4, R25, 0x80000000, RZ, 0xc0, !PT ;  /* 0x8000000019047812 */ /* 0x000fc800078ec0ff */
[----:B------:R-:W-:-:S04]  /*6010*/  SHF.R.U32.HI R5, RZ, 0x18, R4 ;  /* 0x00000018ff057819 */ /* 0x000fc80000011604 */
[----:B------:R-:W-:-:S05]  /*6020*/  LOP3.LUT R5, R0, R5, RZ, 0xfc, !PT ;  /* 0x0000000500057212 */ /* 0x000fca00078efcff */
[----:B------:R0:W-:Y:S01]  /*6030*/  STG.E.U8 [R2.64], R5 ;  /* 0x0000000502007986 */ /* 0x0001e2000c101124 */
[----:B------:R-:W-:Y:S05]  /*6040*/  BRA `(.L_x_4224) ;  /* 0x0000071000007947 */ /* 0x000fea0003800000 */
.L_x_4234:
[----:B------:R-:W-:-:S05]  /*6050*/  HADD2.F32 R0, -RZ, R25.H0_H0 ;  /* 0x20000019ff007230 */ /* 0x000fca0000004100 */
[----:B------:R-:W-:-:S05]  /*6060*/  F2FP.BF16.PACK_AB R0, RZ, R0 ;  /* 0x00000000ff00723e */ /* 0x000fca00000010ff */
[----:B------:R0:W-:Y:S01]  /*6070*/  STG.E.U16 [R2.64], R0 ;  /* 0x0000000002007986 */ /* 0x0001e2000c101524 */
[----:B------:R-:W-:Y:S05]  /*6080*/  BRA `(.L_x_4224) ;  /* 0x000006d000007947 */ /* 0x000fea0003800000 */
.L_x_4231:
        /* <DEDUP_REMOVED lines=12> */
.L_x_4243:
        /* <DEDUP_REMOVED lines=17> */
.L_x_4246:
[----:B------:R-:W-:-:S04]  /*6260*/  LOP3.LUT R0, R25, 0x80000000, RZ, 0xc0, !PT ;  /* 0x8000000019007812 */ /* 0x000fc800078ec0ff */
[----:B------:R-:W-:-:S04]  /*6270*/  SHF.R.U32.HI R5, RZ, 0x18, R0 ;  /* 0x00000018ff057819 */ /* 0x000fc80000011600 */
[----:B------:R-:W-:-:S04]  /*6280*/  LOP3.LUT R4, R4, R5, RZ, 0xfc, !PT ;  /* 0x0000000504047212 */ /* 0x000fc800078efcff */
[----:B------:R-:W-:Y:S02]  /*6290*/  PRMT R0, R4, 0x7610, R0 ;  /* 0x0000761004007816 */ /* 0x000fe40000000000 */
.L_x_4245:
[----:B------:R-:W-:Y:S05]  /*62a0*/  BSYNC B0 ;  /* 0x0000000000007941 */ /* 0x000fea0003800000 */
.L_x_4244:
[----:B------:R0:W-:Y:S01]  /*62b0*/  STG.E.U8 [R2.64], R0 ;  /* 0x0000000002007986 */ /* 0x0001e2000c101124 */
[----:B------:R-:W-:Y:S05]  /*62c0*/  BRA `(.L_x_4224) ;  /* 0x0000049000007947 */ /* 0x000fea0003800000 */
.L_x_4242:
        /* <DEDUP_REMOVED lines=17> */
.L_x_4249:
[----:B------:R-:W-:-:S04]  /*63e0*/  LOP3.LUT R0, R25, 0x80000000, RZ, 0xc0, !PT ;  /* 0x8000000019007812 */ /* 0x000fc800078ec0ff */
[----:B------:R-:W-:-:S04]  /*63f0*/  SHF.R.U32.HI R5, RZ, 0x18, R0 ;  /* 0x00000018ff057819 */ /* 0x000fc80000011600 */
[----:B------:R-:W-:-:S04]  /*6400*/  LOP3.LUT R4, R4, R5, RZ, 0xfc, !PT ;  /* 0x0000000504047212 */ /* 0x000fc800078efcff */
[----:B------:R-:W-:Y:S02]  /*6410*/  PRMT R0, R4, 0x7610, R0 ;  /* 0x0000761004007816 */ /* 0x000fe40000000000 */
.L_x_4248:
[----:B------:R-:W-:Y:S05]  /*6420*/  BSYNC B0 ;  /* 0x0000000000007941 */ /* 0x000fea0003800000 */
.L_x_4247:
[----:B------:R0:W-:Y:S01]  /*6430*/  STG.E.U8 [R2.64], R0 ;  /* 0x0000000002007986 */ /* 0x0001e2000c101124 */
[----:B------:R-:W-:Y:S05]  /*6440*/  BRA `(.L_x_4224) ;  /* 0x0000031000007947 */ /* 0x000fea0003800000 */
.L_x_4241:
        /* <DEDUP_REMOVED lines=22> */
.L_x_4223:
        /* <DEDUP_REMOVED lines=20> */
.L_x_4251:
[----:B------:R-:W-:-:S06]  /*66f0*/  HADD2.F32 R4, -RZ, R25.H0_H0 ;  /* 0x20000019ff047230 */ /* 0x000fcc0000004100 */
[----:B------:R-:W0:Y:S02]  /*6700*/  F2I.U64.TRUNC R4, R4 ;  /* 0x0000000400047311 */ /* 0x000e24000020d800 */
[----:B0-----:R0:W-:Y:S01]  /*6710*/  STG.E.64 [R2.64], R4 ;  /* 0x0000000402007986 */ /* 0x0011e2000c101b24 */
[----:B------:R-:W-:Y:S05]  /*6720*/  BRA `(.L_x_4224) ;  /* 0x0000003000007947 */ /* 0x000fea0003800000 */
.L_x_4250:
[----:B------:R-:W-:-:S06]  /*6730*/  HADD2.F32 R25, -RZ, R25.H0_H0 ;  /* 0x20000019ff197230 */ /* 0x000fcc0000004100 */
[----:B------:R-:W0:Y:S02]  /*6740*/  F2I.FTZ.U32.TRUNC.NTZ R25, R25 ;  /* 0x0000001900197305 */ /* 0x000e24000021f000 */
[----:B0-----:R0:W-:Y:S02]  /*6750*/  STG.E [R2.64], R25 ;  /* 0x0000001902007986 */ /* 0x0011e4000c101924 */
.L_x_4224:
        /* <DEDUP_REMOVED lines=23> */
.L_x_4255:
[----:B------:R-:W-:-:S06]  /*68d0*/  HADD2.F32 R5, -RZ, R22.H0_H0 ;  /* 0x20000016ff057230 */ /* 0x000fcc0000004100 */
[----:B------:R-:W0:Y:S02]  /*68e0*/  F2I.S64.TRUNC R4, R5 ;  /* 0x0000000500047311 */ /* 0x000e24000020d900 */
[----:B0-----:R0:W-:Y:S01]  /*68f0*/  STG.E.U8 [R2.64], R4 ;  /* 0x0000000402007986 */ /* 0x0011e2000c101124 */
[----:B------:R-:W-:Y:S05]  /*6900*/  BRA `(.L_x_4257) ;  /* 0x00000e4000007947 */ /* 0x000fea0003800000 */
.L_x_4254:
        /* <DEDUP_REMOVED lines=10> */
.L_x_4259:
[----:B------:R-:W-:-:S04]  /*69b0*/  HADD2.F32 R22, -RZ, R22.H0_H0 ;  /* 0x20000016ff167230 */ /* 0x000fc80000004100 */
[----:B------:R-:W0:Y:S02]  /*69c0*/  F2I.FTZ.TRUNC.NTZ R5, R22 ;  /* 0x0000001600057305 */ /* 0x000e24000021f100 */
[----:B0-----:R0:W-:Y:S01]  /*69d0*/  STG.E [R2.64], R5 ;  /* 0x0000000502007986 */ /* 0x0011e2000c101924 */
[----:B------:R-:W-:Y:S05]  /*69e0*/  BRA `(.L_x_4257) ;  /* 0x00000d6000007947 */ /* 0x000fea0003800000 */
.L_x_4258:
[----:B------:R-:W-:-:S04]  /*69f0*/  HADD2.F32 R22, -RZ, R22.H0_H0 ;  /* 0x20000016ff167230 */ /* 0x000fc80000004100 */
[----:B------:R-:W0:Y:S02]  /*6a00*/  F2I.FTZ.TRUNC.NTZ R5, R22 ;  /* 0x0000001600057305 */ /* 0x000e24000021f100 */
[----:B0-----:R0:W-:Y:S01]  /*6a10*/  STG.E.U16 [R2.64], R5 ;  /* 0x0000000502007986 */ /* 0x0011e2000c101524 */
[----:B------:R-:W-:Y:S05]  /*6a20*/  BRA `(.L_x_4257) ;  /* 0x00000d2000007947 */ /* 0x000fea0003800000 */
.L_x_4253:
        /* <DEDUP_REMOVED lines=9> */
.L_x_4261:
[----:B------:R0:W-:Y:S01]  /*6ac0*/  STG.E.U16 [R2.64], R22 ;  /* 0x0000001602007986 */ /* 0x0001e2000c101524 */
[----:B------:R-:W-:Y:S05]  /*6ad0*/  BRA `(.L_x_4257) ;  /* 0x00000c7000007947 */ /* 0x000fea0003800000 */
.L_x_4260:
        /* <DEDUP_REMOVED lines=10> */
.L_x_4263:
[----:B------:R-:W-:-:S05]  /*6b80*/  HADD2.F32 R0, -RZ, R22.H0_H0 ;  /* 0x20000016ff007230 */ /* 0x000fca0000004100 */
[----:B------:R-:W-:-:S04]  /*6b90*/  F2FP.PACK_AB R0, RZ, R0 ;  /* 0x00000000ff00723e */ /* 0x000fc800000000ff */
[----:B------:R-:W-:-:S05]  /*6ba0*/  PRMT R0, R0, 0x5410, RZ ;  /* 0x0000541000007816 */ /* 0x000fca00000000ff */
[----:B------:R0:W-:Y:S01]  /*6bb0*/  STG.E [R2.64], R0 ;  /* 0x0000000002007986 */ /* 0x0001e2000c101924 */
[----:B------:R-:W-:Y:S05]  /*6bc0*/  BRA `(.L_x_4257) ;  /* 0x00000b8000007947 */ /* 0x000fea0003800000 */
.L_x_4262:
[----:B------:R-:W-:-:S05]  /*6bd0*/  HADD2.F32 R4, -RZ, R22.H0_H0 ;  /* 0x20000016ff047230 */ /* 0x000fca0000004100 */
[----:B------:R-:W-:-:S06]  /*6be0*/  FMUL.FTZ R4, R4, 1 ;  /* 0x3f80000004047820 */ /* 0x000fcc0000410000 */
[----:B------:R-:W0:Y:S02]  /*6bf0*/  F2F.F64.F32 R4, R4 ;  /* 0x0000000400047310 */ /* 0x000e240000201800 */
[----:B0-----:R0:W-:Y:S01]  /*6c00*/  STG.E.64 [R2.64], R4 ;  /* 0x0000000402007986 */ /* 0x0011e2000c101b24 */
[----:B------:R-:W-:Y:S05]  /*6c10*/  BRA `(.L_x_4257) ;  /* 0x00000b3000007947 */ /* 0x000fea0003800000 */
.L_x_4252:
        /* <DEDUP_REMOVED lines=13> */
.L_x_4266:
[----:B------:R-:W-:Y:S01]  /*6cf0*/  HADD2.F32 R22, -RZ, R22.H0_H0 ;  /* 0x20000016ff167230 */ /* 0x000fe20000004100 */
[----:B------:R-:W-:-:S04]  /*6d00*/  CS2R R6, SRZ ;  /* 0x0000000000067805 */ /* 0x000fc8000001ff00 */
[----:B------:R-:W-:-:S06]  /*6d10*/  FMUL.FTZ R4, R22, 1 ;  /* 0x3f80000016047820 */ /* 0x000fcc0000410000 */
[----:B------:R-:W0:Y:S02]  /*6d20*/  F2F.F64.F32 R4, R4 ;  /* 0x0000000400047310 */ /* 0x000e240000201800 */
[----:B0-----:R0:W-:Y:S01]  /*6d30*/  STG.E.128 [R2.64], R4 ;  /* 0x0000000402007986 */ /* 0x0011e2000c101d24 */
[----:B------:R-:W-:Y:S05]  /*6d40*/  BRA `(.L_x_4257) ;  /* 0x00000a0000007947 */ /* 0x000fea0003800000 */
.L_x_4265:
        /* <DEDUP_REMOVED lines=21> */
.L_x_4270:
[----:B------:R-:W-:Y:S05]  /*6ea0*/  BSYNC B0 ;  /* 0x0000000000007941 */ /* 0x000fea0003800000 */
.L_x_4269:
[----:B------:R-:W-:-:S05]  /*6eb0*/  LOP3.LUT R5, R0, R5, RZ, 0xfc, !PT ;  /* 0x0000000500057212 */ /* 0x000fca00078efcff */
[----:B------:R0:W-:Y:S01]  /*6ec0*/  STG.E.U8 [R2.64], R5 ;  /* 0x0000000502007986 */ /* 0x0001e2000c101124 */
[----:B------:R-:W-:Y:S05]  /*6ed0*/  BRA `(.L_x_4257) ;  /* 0x0000087000007947 */ /* 0x000fea0003800000 */
.L_x_4268:
        /* <DEDUP_REMOVED lines=13> */
.L_x_4272:
[----:B------:R-:W-:Y:S01]  /*6fb0*/  IMAD.MOV.U32 R0, RZ, RZ, 0x7f ;  /* 0x0000007fff007424 */ /* 0x000fe200078e00ff */
[----:B------:R-:W-:-:S04]  /*6fc0*/  ISETP.GT.U32.AND P0, PT, R4, 0x7f800000, PT ;  /* 0x7f8000000400780c */ /* 0x000fc80003f04070 */
[----:B------:R-:W-:-:S04]  /*6fd0*/  SEL R0, R0, 0x7c, P0 ;  /* 0x0000007c00007807 */ /* 0x000fc80000000000 */
.L_x_4273:
[----:B------:R-:W-:Y:S05]  /*6fe0*/  BSYNC B0 ;  /* 0x0000000000007941 */ /* 0x000fea0003800000 */
.L_x_4271:
[----:B------:R-:W-:-:S04]  /*6ff0*/  LOP3.LUT R4, R5, 0x80000000, RZ, 0xc0, !PT ;  /* 0x8000000005047812 */ /* 0x000fc800078ec0ff */
[----:B------:R-:W-:-:S04]  /*7000*/  SHF.R.U32.HI R5, RZ, 0x18, R4 ;  /* 0x00000018ff057819 */ /* 0x000fc80000011604 */
[----:B------:R-:W-:-:S05]  /*7010*/  LOP3.LUT R5, R0, R5, RZ, 0xfc, !PT ;  /* 0x0000000500057212 */ /* 0x000fca00078efcff */
[----:B------:R0:W-:Y:S01]  /*7020*/  STG.E.U8 [R2.64], R5 ;  /* 0x0000000502007986 */ /* 0x0001e2000c101124 */
[----:B------:R-:W-:Y:S05]  /*7030*/  BRA `(.L_x_4257) ;  /* 0x0000071000007947 */ /* 0x000fea0003800000 */
.L_x_4267:
[----:B------:R-:W-:-:S05]  /*7040*/  HADD2.F32 R0, -RZ, R22.H0_H0 ;  /* 0x20000016ff007230 */ /* 0x000fca0000004100 */
[----:B------:R-:W-:-:S05]  /*7050*/  F2FP.BF16.PACK_AB R0, RZ, R0 ;  /* 0x00000000ff00723e */ /* 0x000fca00000010ff */
[----:B------:R0:W-:Y:S01]  /*7060*/  STG.E.U16 [R2.64], R0 ;  /* 0x0000000002007986 */ /* 0x0001e2000c101524 */
[----:B------:R-:W-:Y:S05]  /*7070*/  BRA `(.L_x_4257) ;  /* 0x000006d000007947 */ /* 0x000fea0003800000 */
.L_x_4264:
        /* <DEDUP_REMOVED lines=12> */
.L_x_4276:
        /* <DEDUP_REMOVED lines=17> */
.L_x_4279:
[----:B------:R-:W-:-:S04]  /*7250*/  LOP3.LUT R0, R7, 0x80000000, RZ, 0xc0, !PT ;  /* 0x8000000007007812 */ /* 0x000fc800078ec0ff */
[----:B------:R-:W-:-:S04]  /*7260*/  SHF.R.U32.HI R5, RZ, 0x18, R0 ;  /* 0x00000018ff057819 */ /* 0x000fc80000011600 */
[----:B------:R-:W-:-:S04]  /*7270*/  LOP3.LUT R4, R4, R5, RZ, 0xfc, !PT ;  /* 0x0000000504047212 */ /* 0x000fc800078efcff */
[----:B------:R-:W-:Y:S02]  /*7280*/  PRMT R0, R4, 0x7610, R0 ;  /* 0x0000761004007816 */ /* 0x000fe40000000000 */
.L_x_4278:
[----:B------:R-:W-:Y:S05]  /*7290*/  BSYNC B0 ;  /* 0x0000000000007941 */ /* 0x000fea0003800000 */
.L_x_4277:
[----:B------:R0:W-:Y:S01]  /*72a0*/  STG.E.U8 [R2.64], R0 ;  /* 0x0000000002007986 */ /* 0x0001e2000c101124 */
[----:B------:R-:W-:Y:S05]  /*72b0*/  BRA `(.L_x_4257) ;  /* 0x0000049000007947 */ /* 0x000fea0003800000 */
.L_x_4275:
        /* <DEDUP_REMOVED lines=17> */
.L_x_4282:
[----:B------:R-:W-:-:S04]  /*73d0*/  LOP3.LUT R0, R7, 0x80000000, RZ, 0xc0, !PT ;  /* 0x8000000007007812 */ /* 0x000fc800078ec0ff */
[----:B------:R-:W-:-:S04]  /*73e0*/  SHF.R.U32.HI R5, RZ, 0x18, R0 ;  /* 0x00000018ff057819 */ /* 0x000fc80000011600 */
[----:B------:R-:W-:-:S04]  /*73f0*/  LOP3.LUT R4, R4, R5, RZ, 0xfc, !PT ;  /* 0x0000000504047212 */ /* 0x000fc800078efcff */
[----:B------:R-:W-:Y:S02]  /*7400*/  PRMT R0, R4, 0x7610, R0 ;  /* 0x0000761004007816 */ /* 0x000fe40000000000 */
.L_x_4281:
[----:B------:R-:W-:Y:S05]  /*7410*/  BSYNC B0 ;  /* 0x0000000000007941 */ /* 0x000fea0003800000 */
.L_x_4280:
[----:B------:R0:W-:Y:S01]  /*7420*/  STG.E.U8 [R2.64], R0 ;  /* 0x0000000002007986 */ /* 0x0001e2000c101124 */
[----:B------:R-:W-:Y:S05]  /*7430*/  BRA `(.L_x_4257) ;  /* 0x0000031000007947 */ /* 0x000fea0003800000 */
.L_x_4274:
        /* <DEDUP_REMOVED lines=22> */
.L_x_4256:
        /* <DEDUP_REMOVED lines=20> */
.L_x_4284:
[----:B------:R-:W-:-:S06]  /*76e0*/  HADD2.F32 R4, -RZ, R22.H0_H0 ;  /* 0x20000016ff047230 */ /* 0x000fcc0000004100 */
[----:B------:R-:W0:Y:S02]  /*76f0*/  F2I.U64.TRUNC R4, R4 ;  /* 0x0000000400047311 */ /* 0x000e24000020d800 */
[----:B0-----:R0:W-:Y:S01]  /*7700*/  STG.E.64 [R2.64], R4 ;  /* 0x0000000402007986 */ /* 0x0011e2000c101b24 */
[----:B------:R-:W-:Y:S05]  /*7710*/  BRA `(.L_x_4257) ;  /* 0x0000003000007947 */ /* 0x000fea0003800000 */
.L_x_4283:
[----:B------:R-:W-:-:S04]  /*7720*/  HADD2.F32 R22, -RZ, R22.H0_H0 ;  /* 0x20000016ff167230 */ /* 0x000fc80000004100 */
[----:B------:R-:W0:Y:S02]  /*7730*/  F2I.FTZ.U32.TRUNC.NTZ R5, R22 ;  /* 0x0000001600057305 */ /* 0x000e24000021f000 */
[----:B0-----:R0:W-:Y:S02]  /*7740*/  STG.E [R2.64], R5 ;  /* 0x0000000502007986 */ /* 0x0011e4000c101924 */
.L_x_4257:
[----:B------:R-:W-:Y:S02]  /*7750*/  IADD3 R19, R19, 0x80, RZ ;  /* 0x0000008013137810 */ /* 0x000fe40007ffe0ff */
.L_x_4218:
[----:B------:R-:W-:Y:S05]  /*7760*/  BSYNC B6 ;  /* 0x0000000000067941 */ /* 0x000fea0003800000 */
.L_x_4217:
        /* <DEDUP_REMOVED lines=21> */
.L_x_4288:
[----:B------:R-:W-:-:S06]  /*78c0*/  HADD2.F32 R5, -RZ, R23.H0_H0 ;  /* 0x20000017ff057230 */ /* 0x000fcc0000004100 */
[----:B------:R-:W0:Y:S02]  /*78d0*/  F2I.S64.TRUNC R4, R5 ;  /* 0x0000000500047311 */ /* 0x000e24000020d900 */
[----:B0-----:R-:W-:Y:S01]  /*78e0*/  STG.E.U8 [R2.64], R4 ;  /* 0x0000000402007986 */ /* 0x001fe2000c101124 */
[----:B------:R-:W-:Y:S05]  /*78f0*/  EXIT ;  /* 0x000000000000794d */ /* 0x000fea0003800000 */
.L_x_4287:
        /* <DEDUP_REMOVED lines=10> */
.L_x_4291:
[----:B------:R-:W-:-:S06]  /*79a0*/  HADD2.F32 R23, -RZ, R23.H0_H0 ;  /* 0x20000017ff177230 */ /* 0x000fcc0000004100 */
[----:B------:R-:W0:Y:S02]  /*79b0*/  F2I.FTZ.TRUNC.NTZ R23, R23 ;  /* 0x0000001700177305 */ /* 0x000e24000021f100 */
[----:B0-----:R-:W-:Y:S01]  /*79c0*/  STG.E [R2.64], R23 ;  /* 0x0000001702007986 */ /* 0x001fe2000c101924 */
[----:B------:R-:W-:Y:S05]  /*79d0*/  EXIT ;  /* 0x000000000000794d */ /* 0x000fea0003800000 */
.L_x_4290:
[----:B------:R-:W-:-:S06]  /*79e0*/  HADD2.F32 R23, -RZ, R23.H0_H0 ;  /* 0x20000017ff177230 */ /* 0x000fcc0000004100 */
[----:B------:R-:W0:Y:S02]  /*79f0*/  F2I.FTZ.TRUNC.NTZ R23, R23 ;  /* 0x0000001700177305 */ /* 0x000e24000021f100 */
[----:B0-----:R-:W-:Y:S01]  /*7a00*/  STG.E.U16 [R2.64], R23 ;  /* 0x0000001702007986 */ /* 0x001fe2000c101524 */
[----:B------:R-:W-:Y:S05]  /*7a10*/  EXIT ;  /* 0x000000000000794d */ /* 0x000fea0003800000 */
.L_x_4286:
        /* <DEDUP_REMOVED lines=9> */
.L_x_4293:
[----:B------:R-:W-:Y:S01]  /*7ab0*/  STG.E.U16 [R2.64], R23 ;  /* 0x0000001702007986 */ /* 0x000fe2000c101524 */
[----:B------:R-:W-:Y:S05]  /*7ac0*/  EXIT ;  /* 0x000000000000794d */ /* 0x000fea0003800000 */
.L_x_4292:
        /* <DEDUP_REMOVED lines=10> */
.L_x_4295:
[----:B------:R-:W-:-:S05]  /*7b70*/  HADD2.F32 R0, -RZ, R23.H0_H0 ;  /* 0x20000017ff007230 */ /* 0x000fca0000004100 */
[----:B------:R-:W-:-:S04]  /*7b80*/  F2FP.PACK_AB R0, RZ, R0 ;  /* 0x00000000ff00723e */ /* 0x000fc800000000ff */
[----:B------:R-:W-:-:S05]  /*7b90*/  PRMT R0, R0, 0x5410, RZ ;  /* 0x0000541000007816 */ /* 0x000fca00000000ff */
[----:B------:R-:W-:Y:S01]  /*7ba0*/  STG.E [R2.64], R0 ;  /* 0x0000000002007986 */ /* 0x000fe2000c101924 */
[----:B------:R-:W-:Y:S05]  /*7bb0*/  EXIT ;  /* 0x000000000000794d */ /* 0x000fea0003800000 */
.L_x_4294:
[----:B------:R-:W-:-:S05]  /*7bc0*/  HADD2.F32 R4, -RZ, R23.H0_H0 ;  /* 0x20000017ff047230 */ /* 0x000fca0000004100 */
[----:B------:R-:W-:-:S06]  /*7bd0*/  FMUL.FTZ R4, R4, 1 ;  /* 0x3f80000004047820 */ /* 0x000fcc0000410000 */
[----:B------:R-:W0:Y:S02]  /*7be0*/  F2F.F64.F32 R4, R4 ;  /* 0x0000000400047310 */ /* 0x000e240000201800 */
[----:B0-----:R-:W-:Y:S01]  /*7bf0*/  STG.E.64 [R2.64], R4 ;  /* 0x0000000402007986 */ /* 0x001fe2000c101b24 */
[----:B------:R-:W-:Y:S05]  /*7c00*/  EXIT ;  /* 0x000000000000794d */ /* 0x000fea0003800000 */
.L_x_4285:
        /* <DEDUP_REMOVED lines=13> */
.L_x_4298:
[----:B------:R-:W-:Y:S01]  /*7ce0*/  HADD2.F32 R23, -RZ, R23.H0_H0 ;  /* 0x20000017ff177230 */ /* 0x000fe20000004100 */
[----:B------:R-:W-:-:S04]  /*7cf0*/  CS2R R6, SRZ ;  /* 0x0000000000067805 */ /* 0x000fc8000001ff00 */
[----:B------:R-:W-:-:S06]  /*7d00*/  FMUL.FTZ R4, R23, 1 ;  /* 0x3f80000017047820 */ /* 0x000fcc0000410000 */
[----:B------:R-:W0:Y:S02]  /*7d10*/  F2F.F64.F32 R4, R4 ;  /* 0x0000000400047310 */ /* 0x000e240000201800 */
[----:B0-----:R-:W-:Y:S01]  /*7d20*/  STG.E.128 [R2.64], R4 ;  /* 0x0000000402007986 */ /* 0x001fe2000c101d24 */
[----:B------:R-:W-:Y:S05]  /*7d30*/  EXIT ;  /* 0x000000000000794d */ /* 0x000fea0003800000 */
.L_x_4297:
        /* <DEDUP_REMOVED lines=21> */
.L_x_4302:
[----:B------:R-:W-:Y:S05]  /*7e90*/  BSYNC B0 ;  /* 0x0000000000007941 */ /* 0x000fea0003800000 */
.L_x_4301:
[----:B------:R-:W-:-:S05]  /*7ea0*/  LOP3.LUT R5, R0, R5, RZ, 0xfc, !PT ;  /* 0x0000000500057212 */ /* 0x000fca00078efcff */
[----:B------:R-:W-:Y:S01]  /*7eb0*/  STG.E.U8 [R2.64], R5 ;  /* 0x0000000502007986 */ /* 0x000fe2000c101124 */
[----:B------:R-:W-:Y:S05]  /*7ec0*/  EXIT ;  /* 0x000000000000794d */ /* 0x000fea0003800000 */
.L_x_4300:
        /* <DEDUP_REMOVED lines=13> */
.L_x_4304:
[----:B------:R-:W-:Y:S01]  /*7fa0*/  IMAD.MOV.U32 R0, RZ, RZ, 0x7f ;  /* 0x0000007fff007424 */ /* 0x000fe200078e00ff */
[----:B------:R-:W-:-:S04]  /*7fb0*/  ISETP.GT.U32.AND P0, PT, R4, 0x7f800000, PT ;  /* 0x7f8000000400780c */ /* 0x000fc80003f04070 */
[----:B------:R-:W-:-:S04]  /*7fc0*/  SEL R0, R0, 0x7c, P0 ;  /* 0x0000007c00007807 */ /* 0x000fc80000000000 */
.L_x_4305:
[----:B------:R-:W-:Y:S05]  /*7fd0*/  BSYNC B0 ;  /* 0x0000000000007941 */ /* 0x000fea0003800000 */
.L_x_4303:
[----:B------:R-:W-:-:S04]  /*7fe0*/  LOP3.LUT R4, R23, 0x80000000, RZ, 0xc0, !PT ;  /* 0x8000000017047812 */ /* 0x000fc800078ec0ff */
[----:B------:R-:W-:-:S04]  /*7ff0*/  SHF.R.U32.HI R5, RZ, 0x18, R4 ;  /* 0x00000018ff057819 */ /* 0x000fc80000011604 */
[----:B------:R-:W-:-:S05]  /*8000*/  LOP3.LUT R5, R0, R5, RZ, 0xfc, !PT ;  /* 0x0000000500057212 */ /* 0x000fca00078efcff */
[----:B------:R-:W-:Y:S01]  /*8010*/  STG.E.U8 [R2.64], R5 ;  /* 0x0000000502007986 */ /* 0x000fe2000c101124 */
[----:B------:R-:W-:Y:S05]  /*8020*/  EXIT ;  /* 0x000000000000794d */ /* 0x000fea0003800000 */
.L_x_4299:
[----:B------:R-:W-:-:S05]  /*8030*/  HADD2.F32 R0, -RZ, R23.H0_H0 ;  /* 0x20000017ff007230 */ /* 0x000fca0000004100 */
[----:B------:R-:W-:-:S05]  /*8040*/  F2FP.BF16.PACK_AB R0, RZ, R0 ;  /* 0x00000000ff00723e */ /* 0x000fca00000010ff */
[----:B------:R-:W-:Y:S01]  /*8050*/  STG.E.U16 [R2.64], R0 ;  /* 0x0000000002007986 */ /* 0x000fe2000c101524 */
[----:B------:R-:W-:Y:S05]  /*8060*/  EXIT ;  /* 0x000000000000794d */ /* 0x000fea0003800000 */
.L_x_4296:
        /* <DEDUP_REMOVED lines=12> */
.L_x_4308:
        /* <DEDUP_REMOVED lines=17> */
.L_x_4311:
[----:B------:R-:W-:-:S04]  /*8240*/  LOP3.LUT R0, R23, 0x80000000, RZ, 0xc0, !PT ;  /* 0x8000000017007812 */ /* 0x000fc800078ec0ff */
[----:B------:R-:W-:-:S04]  /*8250*/  SHF.R.U32.HI R5, RZ, 0x18, R0 ;  /* 0x00000018ff057819 */ /* 0x000fc80000011600 */
[----:B------:R-:W-:-:S04]  /*8260*/  LOP3.LUT R4, R4, R5, RZ, 0xfc, !PT ;  /* 0x0000000504047212 */ /* 0x000fc800078efcff */
[----:B------:R-:W-:Y:S02]  /*8270*/  PRMT R0, R4, 0x7610, R0 ;  /* 0x0000761004007816 */ /* 0x000fe40000000000 */
.L_x_4310:
[----:B------:R-:W-:Y:S05]  /*8280*/  BSYNC B0 ;  /* 0x0000000000007941 */ /* 0x000fea0003800000 */
.L_x_4309:
[----:B------:R-:W-:Y:S01]  /*8290*/  STG.E.U8 [R2.64], R0 ;  /* 0x0000000002007986 */ /* 0x000fe2000c101124 */
[----:B------:R-:W-:Y:S05]  /*82a0*/  EXIT ;  /* 0x000000000000794d */ /* 0x000fea0003800000 */
.L_x_4307:
        /* <DEDUP_REMOVED lines=17> */
.L_x_4314:
[----:B------:R-:W-:-:S04]  /*83c0*/  LOP3.LUT R0, R23, 0x80000000, RZ, 0xc0, !PT ;  /* 0x8000000017007812 */ /* 0x000fc800078ec0ff */
[----:B------:R-:W-:-:S04]  /*83d0*/  SHF.R.U32.HI R5, RZ, 0x18, R0 ;  /* 0x00000018ff057819 */ /* 0x000fc80000011600 */
[----:B------:R-:W-:-:S04]  /*83e0*/  LOP3.LUT R4, R4, R5, RZ, 0xfc, !PT ;  /* 0x0000000504047212 */ /* 0x000fc800078efcff */
[----:B------:R-:W-:Y:S02]  /*83f0*/  PRMT R0, R4, 0x7610, R0 ;  /* 0x0000761004007816 */ /* 0x000fe40000000000 */
.L_x_4313:
[----:B------:R-:W-:Y:S05]  /*8400*/  BSYNC B0 ;  /* 0x0000000000007941 */ /* 0x000fea0003800000 */
.L_x_4312:
[----:B------:R-:W-:Y:S01]  /*8410*/  STG.E.U8 [R2.64], R0 ;  /* 0x0000000002007986 */ /* 0x000fe2000c101124 */
[----:B------:R-:W-:Y:S05]  /*8420*/  EXIT ;  /* 0x000000000000794d */ /* 0x000fea0003800000 */
.L_x_4306:
        /* <DEDUP_REMOVED lines=22> */
.L_x_4289:
        /* <DEDUP_REMOVED lines=20> */
.L_x_4316:
[----:B------:R-:W-:-:S06]  /*86d0*/  HADD2.F32 R4, -RZ, R23.H0_H0 ;  /* 0x20000017ff047230 */ /* 0x000fcc0000004100 */
[----:B------:R-:W0:Y:S02]  /*86e0*/  F2I.U64.TRUNC R4, R4 ;  /* 0x0000000400047311 */ /* 0x000e24000020d800 */
[----:B0-----:R-:W-:Y:S01]  /*86f0*/  STG.E.64 [R2.64], R4 ;  /* 0x0000000402007986 */ /* 0x001fe2000c101b24 */
[----:B------:R-:W-:Y:S05]  /*8700*/  EXIT ;  /* 0x000000000000794d */ /* 0x000fea0003800000 */
.L_x_4315:
[----:B------:R-:W-:-:S06]  /*8710*/  HADD2.F32 R23, -RZ, R23.H0_H0 ;  /* 0x20000017ff177230 */ /* 0x000fcc0000004100 */
[----:B------:R-:W0:Y:S02]  /*8720*/  F2I.FTZ.U32.TRUNC.NTZ R23, R23 ;  /* 0x0000001700177305 */ /* 0x000e24000021f000 */
[----:B0-----:R-:W-:Y:S01]  /*8730*/  STG.E [R2.64], R23 ;  /* 0x0000001702007986 */ /* 0x001fe2000c101924 */
[----:B------:R-:W-:Y:S05]  /*8740*/  EXIT ;  /* 0x000000000000794d */ /* 0x000fea0003800000 */
.L_x_4317:
        /* <DEDUP_REMOVED lines=11> */
.L_x_5482:


//--------------------- .text._ZN2at6native18elementwise_kernelILi128ELi4EZNS0_22gpu_kernel_impl_nocastIZZZNS0_68_GLOBAL__N__08176361_30_ActivationHardsigmoidKernel_cu_1520ed90_304418hardsigmoid_kernelERNS_18TensorIteratorBaseEENKUlvE_clEvENKUlvE1_clEvEUlN3c104HalfEE_EEvS5_RKT_EUliE_EEviT1_ --------------------------
	.section	.text._ZN2at6native18elementwise_kernelILi128ELi4EZNS0_22gpu_kernel_impl_nocastIZZZNS0_68_GLOBAL__N__08176361_30_ActivationHardsigmoidKernel_cu_1520ed90_304418hardsigmoid_kernelERNS_18TensorIteratorBaseEENKUlvE_clEvENKUlvE1_clEvEUlN3c104HalfEE_EEvS5_RKT_EUliE_EEviT1_,"ax",@progbits
	.sectioninfo	@"SHI_REGISTERS=12"
	.align	128
        .global         _ZN2at6native18elementwise_kernelILi128ELi4EZNS0_22gpu_kernel_impl_nocastIZZZNS0_68_GLOBAL__N__08176361_30_ActivationHardsigmoidKernel_cu_1520ed90_304418hardsigmoid_kernelERNS_18TensorIteratorBaseEENKUlvE_clEvENKUlvE1_clEvEUlN3c104HalfEE_EEvS5_RKT_EUliE_EEviT1_
        .type           _ZN2at6native18elementwise_kernelILi128ELi4EZNS0_22gpu_kernel_impl_nocastIZZZNS0_68_GLOBAL__N__08176361_30_ActivationHardsigmoidKernel_cu_1520ed90_304418hardsigmoid_kernelERNS_18TensorIteratorBaseEENKUlvE_clEvENKUlvE1_clEvEUlN3c104HalfEE_EEvS5_RKT_EUliE_EEviT1_,@function
        .size           _ZN2at6native18elementwise_kernelILi128ELi4EZNS0_22gpu_kernel_impl_nocastIZZZNS0_68_GLOBAL__N__08176361_30_ActivationHardsigmoidKernel_cu_1520ed90_304418hardsigmoid_kernelERNS_18TensorIteratorBaseEENKUlvE_clEvENKUlvE1_clEvEUlN3c104HalfEE_EEvS5_RKT_EUliE_EEviT1_,(.L_x_5483 - _ZN2at6native18elementwise_kernelILi128ELi4EZNS0_22gpu_kernel_impl_nocastIZZZNS0_68_GLOBAL__N__08176361_30_ActivationHardsigmoidKernel_cu_1520ed90_304418hardsigmoid_kernelERNS_18TensorIteratorBaseEENKUlvE_clEvENKUlvE1_clEvEUlN3c104HalfEE_EEvS5_RKT_EUliE_EEviT1_)
        .other          _ZN2at6native18elementwise_kernelILi128ELi4EZNS0_22gpu_kernel_impl_nocastIZZZNS0_68_GLOBAL__N__08176361_30_ActivationHardsigmoidKernel_cu_1520ed90_304418hardsigmoid_kernelERNS_18TensorIteratorBaseEENKUlvE_clEvENKUlvE1_clEvEUlN3c104HalfEE_EEvS5_RKT_EUliE_EEviT1_,@"STO_CUDA_ENTRY STV_DEFAULT"
_ZN2at6native18elementwise_kernelILi128ELi4EZNS0_22gpu_kernel_impl_nocastIZZZNS0_68_GLOBAL__N__08176361_30_ActivationHardsigmoidKernel_cu_1520ed90_304418hardsigmoid_kernelERNS_18TensorIteratorBaseEENKUlvE_clEvENKUlvE1_clEvEUlN3c104HalfEE_EEvS5_RKT_EUliE_EEviT1_:
.text._ZN2at6native18elementwise_kernelILi128ELi4EZNS0_22gpu_kernel_impl_nocastIZZZNS0_68_GLOBAL__N__08176361_30_ActivationHardsigmoidKernel_cu_1520ed90_304418hardsigmoid_kernelERNS_18TensorIteratorBaseEENKUlvE_clEvENKUlvE1_clEvEUlN3c104HalfEE_EEvS5_RKT_EUliE_EEviT1_:
        /* <DEDUP_REMOVED lines=235> */
.L_x_4320:
[----:B------:R-:W-:-:S04]  /*0eb0*/  IADD3 R4, P0, R2, c[0x0][0x368], RZ ;  /* 0x0000da0002047a10 */ /* 0x000fc80007f1e0ff */
[----:B------:R-:W-:-:S05]  /*0ec0*/  IADD3.X R5, RZ, c[0x0][0x36c], RZ, P0, !PT ;  /* 0x0000db00ff057a10 */ /* 0x000fca00007fe4ff */
[----:B------:R-:W2:Y:S01]  /*0ed0*/  LDG.E.U16 R4, [R4.64] ;  /* 0x0000000404047981 */ /* 0x000ea2000c1e1500 */
[----:B------:R-:W-:Y:S01]  /*0ee0*/  IADD3 R3, R3, 0x80, RZ ;  /* 0x0000008003037810 */ /* 0x000fe20007ffe0ff */
[----:B--2---:R-:W-:-:S05]  /*0ef0*/  HADD2.F32 R2, -RZ, R4.H0_H0 ;  /* 0x20000004ff027230 */ /* 0x004fca0000004100 */
        /* <DEDUP_REMOVED lines=8> */
[----:B------:R-:W-:-:S05]  /*0f80*/  F2FP.PACK_AB R2, RZ, R2 ;  /* 0x00000002ff02723e */ /* 0x000fca00000000ff */
[----:B------:R0:W-:Y:S02]  /*0f90*/  STG.E.U16 [R6.64], R2 ;  /* 0x0000000206007986 */ /* 0x0001e4000c101504 */
.L_x_4319:
[----:B------:R-:W-:Y:S05]  /*0fa0*/  BSYNC B0 ;  /* 0x0000000000007941 */ /* 0x000fea0003800000 */
.L_x_4318:
[----:B------:R-:W-:Y:S01]  /*0fb0*/  ISETP.GE.AND P0, PT, R3, c[0x0][0x160], PT ;  /* 0x0000580003007a0c */ /* 0x000fe20003f06270 */
[----:B------:R-:W-:-:S12]  /*0fc0*/  BSSY B0, `(.L_x_4321) ;  /* 0x00001e8000007945 */ /* 0x000fd80003800000 */
[----:B------:R-:W-:Y:S05]  /*0fd0*/  @P0 BRA `(.L_x_4322) ;  /* 0x00001e6000000947 */ /* 0x000fea0003800000 */
[----:B------:R-:W-:Y:S01]  /*0fe0*/  ISETP.NE.AND P0, PT, RZ, c[0x0][0x168], PT ;  /* 0x00005a00ff007a0c */ /* 0x000fe20003f05270 */
[----:B------:R-:W-:Y:S01]  /*0ff0*/  HFMA2.MMA R0, -RZ, RZ, 0, 0 ;  /* 0x00000000ff007435 */ /* 0x000fe200000001ff */
[----:B0-----:R-:W-:-:S11]  /*1000*/  MOV R2, RZ ;  /* 0x000000ff00027202 */ /* 0x001fd60000000f00 */
[----:B------:R-:W-:Y:S05]  /*1010*/  @!P0 BRA `(.L_x_4323) ;  /* 0x00000df000008947 */ /* 0x000fea0003800000 */
[----:B------:R-:W-:Y:S01]  /*1020*/  MOV R2, RZ ;  /* 0x000000ff00027202 */ /* 0x000fe20000000f00 */
[----:B------:R-:W-:-:S04]  /*1030*/  IMAD.MOV.U32 R8, RZ, RZ, c[0x0][0x168] ;  /* 0x00005a00ff087624 */ /* 0x000fc800078e00ff */
        /* <DEDUP_REMOVED lines=221> */
.L_x_4323:
        /* <DEDUP_REMOVED lines=12> */
[----:B------:R-:W-:Y:S02]  /*1ed0*/  IADD3.X R7, RZ, c[0x0][0x364], RZ, P0, !PT ;  /* 0x0000d900ff077a10 */ /* 0x000fe400007fe4ff */
[----:B------:R-:W-:Y:S02]  /*1ee0*/  ISETP.GE.AND P0, PT, R3, c[0x0][0x160], PT ;  /* 0x0000580003007a0c */ /* 0x000fe40003f06270 */
[----:B------:R-:W-:-:S05]  /*1ef0*/  F2FP.PACK_AB R2, RZ, R2 ;  /* 0x00000002ff02723e */ /* 0x000fca00000000ff */
[----:B------:R0:W-:Y:S06]  /*1f00*/  STG.E.U16 [R6.64], R2 ;  /* 0x0000000206007986 */ /* 0x0001ec000c101504 */
[----:B------:R-:W-:Y:S05]  /*1f10*/  @P0 BRA `(.L_x_4322) ;  /* 0x00000f2000000947 */ /* 0x000fea0003800000 */
[----:B------:R-:W-:Y:S01]  /*1f20*/  ISETP.NE.AND P0, PT, RZ, c[0x0][0x168], PT ;  /* 0x00005a00ff007a0c */ /* 0x000fe20003f05270 */
[----:B0-----:R-:W-:Y:S01]  /*1f30*/  HFMA2.MMA R2, -RZ, RZ, 0, 0 ;  /* 0x00000000ff027435 */ /* 0x001fe200000001ff */
[----:B------:R-:W-:-:S11]  /*1f40*/  MOV R0, RZ ;  /* 0x000000ff00007202 */ /* 0x000fd60000000f00 */
[----:B------:R-:W-:Y:S05]  /*1f50*/  @!P0 BRA `(.L_x_4324) ;  /* 0x00000df000008947 */ /* 0x000fea0003800000 */
[----:B------:R-:W-:Y:S01]  /*1f60*/  IMAD.MOV.U32 R2, RZ, RZ, RZ ;  /* 0x000000ffff027224 */ /* 0x000fe200078e00ff */
        /* <DEDUP_REMOVED lines=222> */
.L_x_4324:
        /* <DEDUP_REMOVED lines=15> */
.L_x_4322:
[----:B------:R-:W-:Y:S05]  /*2e40*/  BSYNC B0 ;  /* 0x0000000000007941 */ /* 0x000fea0003800000 */
.L_x_4321:
        /* <DEDUP_REMOVED lines=229> */
.L_x_4325:
[----:B------:R-:W-:-:S04]  /*3ca0*/  IADD3 R2, P0, R2, c[0x0][0x368], RZ ;  /* 0x0000da0002027a10 */ /* 0x000fc80007f1e0ff */
[----:B------:R-:W-:-:S05]  /*3cb0*/  IADD3.X R3, RZ, c[0x0][0x36c], RZ, P0, !PT ;  /* 0x0000db00ff037a10 */ /* 0x000fca00007fe4ff */
[----:B------:R-:W2:Y:S02]  /*3cc0*/  LDG.E.U16 R2, [R2.64] ;  /* 0x0000000402027981 */ /* 0x000ea4000c1e1500 */
[----:B--2---:R-:W-:-:S05]  /*3cd0*/  HADD2.F32 R4, -RZ, R2.H0_H0 ;  /* 0x20000002ff047230 */ /* 0x004fca0000004100 */
[----:B------:R-:W-:-:S05]  /*3ce0*/  FADD.FTZ R4, R4, 3 ;  /* 0x4040000004047421 */ /* 0x000fca0000010000 */
[----:B------:R-:W-:-:S04]  /*3cf0*/  FSETP.GEU.FTZ.AND P0, PT, R4, c[0x0][0x370], PT ;  /* 0x0000dc0004007a0b */ /* 0x000fc80003f1e000 */
[----:B------:R-:W-:-:S04]  /*3d00*/  FSEL R4, R4, c[0x0][0x370], P0 ;  /* 0x0000dc0004047a08 */ /* 0x000fc80000000000 */
[----:B------:R-:W-:-:S04]  /*3d10*/  FSETP.GT.FTZ.AND P0, PT, R4, c[0x0][0x37c], PT ;  /* 0x0000df0004007a0b */ /* 0x000fc80003f14000 */
[----:B------:R-:W-:-:S05]  /*3d20*/  FSEL R4, R4, c[0x0][0x37c], !P0 ;  /* 0x0000df0004047a08 */ /* 0x000fca0004000000 */
[----:B------:R-:W-:Y:S01]  /*3d30*/  FMUL.FTZ R5, R4, 0.16666667163372039795 ;  /* 0x3e2aaaab04057820 */ /* 0x000fe20000410000 */
[----:B------:R-:W-:-:S04]  /*3d40*/  IADD3 R4, P0, R0, c[0x0][0x360], RZ ;  /* 0x0000d80000047a10 */ /* 0x000fc80007f1e0ff */
[----:B------:R-:W-:Y:S02]  /*3d50*/  F2FP.PACK_AB R0, RZ, R5 ;  /* 0x00000005ff00723e */ /* 0x000fe400000000ff */
[----:B------:R-:W-:-:S05]  /*3d60*/  IADD3.X R5, RZ, c[0x0][0x364], RZ, P0, !PT ;  /* 0x0000d900ff057a10 */ /* 0x000fca00007fe4ff */
[----:B------:R-:W-:Y:S01]  /*3d70*/  STG.E.U16 [R4.64], R0 ;  /* 0x0000000004007986 */ /* 0x000fe2000c101504 */
[----:B------:R-:W-:Y:S05]  /*3d80*/  EXIT ;  /* 0x000000000000794d */ /* 0x000fea0003800000 */
.L_x_4326:
        /* <DEDUP_REMOVED lines=15> */
.L_x_5483:


//--------------------- .text._ZN2at6native27unrolled_elementwise_kernelIZZZNS0_68_GLOBAL__N__08176361_30_ActivationHardsigmoidKernel_cu_1520ed90_304418hardsigmoid_kernelERNS_18TensorIteratorBaseEENKUlvE_clEvENKUlvE1_clEvEUlN3c104HalfEE_St5arrayIPcLm2EELi4E23TrivialOffsetCalculatorILi1EjESE_NS0_6memory15LoadWithoutCastENSF_16StoreWithoutCastEEEviT_T0_T2_T3_T4_T5_ --------------------------
	.section	.text._ZN2at6native27unrolled_elementwise_kernelIZZZNS0_68_GLOBAL__N__08176361_30_ActivationHardsigmoidKernel_cu_1520ed90_304418hardsigmoid_kernelERNS_18TensorIteratorBaseEENKUlvE_clEvENKUlvE1_clEvEUlN3c104HalfEE_St5arrayIPcLm2EELi4E23TrivialOffsetCalculatorILi1EjESE_NS0_6memory15LoadWithoutCastENSF_16StoreWithoutCastEEEviT_T0_T2_T3_T4_T5_,"ax",@progbits
	.sectioninfo	@"SHI_REGISTERS=18"
	.align	128
        .global         _ZN2at6native27unrolled_elementwise_kernelIZZZNS0_68_GLOBAL__N__08176361_30_ActivationHardsigmoidKernel_cu_1520ed90_304418hardsigmoid_kernelERNS_18TensorIteratorBaseEENKUlvE_clEvENKUlvE1_clEvEUlN3c104HalfEE_St5arrayIPcLm2EELi4E23TrivialOffsetCalculatorILi1EjESE_NS0_6memory15LoadWithoutCastENSF_16StoreWithoutCastEEEviT_T0_T2_T3_T4_T5_
        .type           _ZN2at6native27unrolled_elementwise_kernelIZZZNS0_68_GLOBAL__N__08176361_30_ActivationHardsigmoidKernel_cu_1520ed90_304418hardsigmoid_kernelERNS_18TensorIteratorBaseEENKUlvE_clEvENKUlvE1_clEvEUlN3c104HalfEE_St5arrayIPcLm2EELi4E23TrivialOffsetCalculatorILi1EjESE_NS0_6memory15LoadWithoutCastENSF_16StoreWithoutCastEEEviT_T0_T2_T3_T4_T5_,@function
        .size           _ZN2at6native27unrolled_elementwise_kernelIZZZNS0_68_GLOBAL__N__08176361_30_ActivationHardsigmoidKernel_cu_1520ed90_304418hardsigmoid_kernelERNS_18TensorIteratorBaseEENKUlvE_clEvENKUlvE1_clEvEUlN3c104HalfEE_St5arrayIPcLm2EELi4E23TrivialOffsetCalculatorILi1EjESE_NS0_6memory15LoadWithoutCastENSF_16StoreWithoutCastEEEviT_T0_T2_T3_T4_T5_,(.L_x_5484 - _ZN2at6native27unrolled_elementwise_kernelIZZZNS0_68_GLOBAL__N__08176361_30_ActivationHardsigmoidKernel_cu_1520ed90_304418hardsigmoid_kernelERNS_18TensorIteratorBaseEENKUlvE_clEvENKUlvE1_clEvEUlN3c104HalfEE_St5arrayIPcLm2EELi4E23TrivialOffsetCalculatorILi1EjESE_NS0_6memory15LoadWithoutCastENSF_16StoreWithoutCastEEEviT_T0_T2_T3_T4_T5_)
        .other          _ZN2at6native27unrolled_elementwise_kernelIZZZNS0_68_GLOBAL__N__08176361_30_ActivationHardsigmoidKernel_cu_1520ed90_304418hardsigmoid_kernelERNS_18TensorIteratorBaseEENKUlvE_clEvENKUlvE1_clEvEUlN3c104HalfEE_St5arrayIPcLm2EELi4E23TrivialOffsetCalculatorILi1EjESE_NS0_6memory15LoadWithoutCastENSF_16StoreWithoutCastEEEviT_T0_T2_T3_T4_T5_,@"STO_CUDA_ENTRY STV_DEFAULT"
_ZN2at6native27unrolled_elementwise_kernelIZZZNS0_68_GLOBAL__N__08176361_30_ActivationHardsigmoidKernel_cu_1520ed90_304418hardsigmoid_kernelERNS_18TensorIteratorBaseEENKUlvE_clEvENKUlvE1_clEvEUlN3c104HalfEE_St5arrayIPcLm2EELi4E23TrivialOffsetCalculatorILi1EjESE_NS0_6memory15LoadWithoutCastENSF_16StoreWithoutCastEEEviT_T0_T2_T3_T4_T5_:
.text._ZN2at6native27unrolled_elementwise_kernelIZZZNS0_68_GLOBAL__N__08176361_30_ActivationHardsigmoidKernel_cu_1520ed90_304418hardsigmoid_kernelERNS_18TensorIteratorBaseEENKUlvE_clEvENKUlvE1_clEvEUlN3c104HalfEE_St5arrayIPcLm2EELi4E23TrivialOffsetCalculatorILi1EjESE_NS0_6memory15LoadWithoutCastENSF_16StoreWithoutCastEEEviT_T0_T2_T3_T4_T5_:
        /* <DEDUP_REMOVED lines=38> */
[----:B-1----:R-:W-:-:S04]  /*0260*/  IADD3 R7, R3, 0x180, RZ ;  /* 0x0000018003077810 */ /* 0x002fc80007ffe0ff */
[----:B------:R-:W-:Y:S01]  /*0270*/  ISETP.GE.AND P0, PT, R7, R2, PT ;  /* 0x000000020700720c */ /* 0x000fe20003f06270 */
[----:B0-----:R-:W-:Y:S02]  /*0280*/  @!P2 IMAD R4, R0, 0x200, R3 ;  /* 0x000002000004a824 */ /* 0x001fe400078e0203 */
[----:B------:R-:W-:-:S04]  /*0290*/  @!P2 IMAD.MOV.U32 R5, RZ, RZ, 0x2 ;  /* 0x00000002ff05a424 */ /* 0x000fc800078e00ff */
[----:B------:R-:W-:-:S04]  /*02a0*/  @!P2 IMAD.WIDE.U32 R4, R4, R5, c[0x0][0x180] ;  /* 0x000060000404a625 */ /* 0x000fc800078e0005 */
[----:B------:R-:W-:Y:S01]  /*02b0*/  @!P2 IMAD.MOV.U32 R3, RZ, RZ, R15 ;  /* 0x000000ffff03a224 */ /* 0x000fe200078e000f */
[----:B------:R-:W-:Y:S01]  /*02c0*/  BSSY B0, `(.L_x_4327) ;  /* 0x000002c000007945 */ /* 0x000fe20003800000 */
[----:B--2---:R-:W-:-:S05]  /*02d0*/  @!P2 HADD2.F32 R11, -RZ, R11.H0_H0 ;  /* 0x2000000bff0ba230 */ /* 0x004fca0000004100 */
[----:B------:R-:W-:-:S05]  /*02e0*/  @!P2 FADD.FTZ R11, R11, 3 ;  /* 0x404000000b0ba421 */ /* 0x000fca0000010000 */
[----:B------:R-:W-:-:S04]  /*02f0*/  @!P2 FSETP.GEU.FTZ.AND P4, PT, R11, c[0x0][0x168], PT ;  /* 0x00005a000b00aa0b */ /* 0x000fc80003f9e000 */
[----:B------:R-:W-:-:S04]  /*0300*/  @!P2 FSEL R11, R11, c[0x0][0x168], P4 ;  /* 0x00005a000b0baa08 */ /* 0x000fc80002000000 */
[----:B------:R-:W-:Y:S01]  /*0310*/  @!P2 FSETP.GT.FTZ.AND P4, PT, R11, c[0x0][0x174], PT ;  /* 0x00005d000b00aa0b */ /* 0x000fe20003f94000 */
[----:B---3--:R-:W-:-:S03]  /*0320*/  @!P3 HADD2.F32 R10, -RZ, R10.H0_H0 ;  /* 0x2000000aff0ab230 */ /* 0x008fc60000004100 */
[----:B------:R-:W-:Y:S02]  /*0330*/  @!P2 FSEL R11, R11, c[0x0][0x174], !P4 ;  /* 0x00005d000b0baa08 */ /* 0x000fe40006000000 */
[----:B------:R-:W-:-:S03]  /*0340*/  @!P3 FADD.FTZ R10, R10, 3 ;  /* 0x404000000a0ab421 */ /* 0x000fc60000010000 */
[----:B------:R-:W-:Y:S01]  /*0350*/  @!P2 FMUL.FTZ R11, R11, 0.16666667163372039795 ;  /* 0x3e2aaaab0b0ba820 */ /* 0x000fe20000410000 */
[----:B----4-:R-:W-:Y:S01]  /*0360*/  @!P1 HADD2.F32 R14, -RZ, R14.H0_H0 ;  /* 0x2000000eff0e9230 */ /* 0x010fe20000004100 */
[----:B------:R-:W-:-:S04]  /*0370*/  @!P3 FSETP.GEU.FTZ.AND P4, PT, R10, c[0x0][0x168], PT ;  /* 0x00005a000a00ba0b */ /* 0x000fc80003f9e000 */
[----:B------:R-:W-:Y:S01]  /*0380*/  @!P1 FADD.FTZ R14, R14, 3 ;  /* 0x404000000e0e9421 */ /* 0x000fe20000010000 */
[----:B------:R-:W-:Y:S02]  /*0390*/  @!P2 F2FP.PACK_AB R11, RZ, R11 ;  /* 0x0000000bff0ba23e */ /* 0x000fe400000000ff */
[----:B------:R-:W-:Y:S02]  /*03a0*/  @!P3 FSEL R10, R10, c[0x0][0x168], P4 ;  /* 0x00005a000a0aba08 */ /* 0x000fe40002000000 */
[C---:B------:R-:W-:Y:S01]  /*03b0*/  @!P1 FSETP.GEU.FTZ.AND P5, PT, R14.reuse, c[0x0][0x168], PT ;  /* 0x00005a000e009a0b */ /* 0x040fe20003fbe000 */
[----:B------:R0:W-:Y:S03]  /*03c0*/  @!P2 STG.E.U16 [R4.64], R11 ;  /* 0x0000000b0400a986 */ /* 0x0001e6000c101504 */
[----:B------:R-:W-:Y:S02]  /*03d0*/  @!P1 FSEL R14, R14, c[0x0][0x168], P5 ;  /* 0x00005a000e0e9a08 */ /* 0x000fe40002800000 */
[----:B------:R-:W-:Y:S01]  /*03e0*/  @!P3 FSETP.GT.FTZ.AND P5, PT, R10, c[0x0][0x174], PT ;  /* 0x00005d000a00ba0b */ /* 0x000fe20003fb4000 */
[----:B-----5:R-:W-:-:S03]  /*03f0*/  @!P0 HADD2.F32 R12, -RZ, R12.H0_H0 ;  /* 0x2000000cff0c8230 */ /* 0x020fc60000004100 */
[----:B------:R-:W-:Y:S02]  /*0400*/  @!P3 FSEL R10, R10, c[0x0][0x174], !P5 ;  /* 0x00005d000a0aba08 */ /* 0x000fe40006800000 */
        /* <DEDUP_REMOVED lines=9> */
[----:B------:R-:W-:Y:S02]  /*04a0*/  @!P3 F2FP.PACK_AB R10, RZ, R10 ;  /* 0x0000000aff0ab23e */ /* 0x000fe400000000ff */
[----:B------:R-:W-:Y:S02]  /*04b0*/  @!P0 FSEL R12, R12, c[0x0][0x174], !P4 ;  /* 0x00005d000c0c8a08 */ /* 0x000fe40006000000 */
        /* <DEDUP_REMOVED lines=12> */
.L_x_4328:
[----:B0-----:R-:W-:Y:S05]  /*0580*/  BSYNC B0 ;  /* 0x0000000000007941 */ /* 0x001fea0003800000 */
.L_x_4327:
[----:B------:R-:W-:Y:S01]  /*0590*/  ISETP.GE.AND P1, PT, R3, R2, PT ;  /* 0x000000020300720c */ /* 0x000fe20003f26270 */
[----:B------:R-:W-:-:S05]  /*05a0*/  @!P0 FMUL.FTZ R12, R12, 0.16666667163372039795 ;  /* 0x3e2aaaab0c0c8820 */ /* 0x000fca0000410000 */
[----:B------:R-:W-:-:S07]  /*05b0*/  @!P0 F2FP.PACK_AB R12, RZ, R12 ;  /* 0x0000000cff0c823e */ /* 0x000fce00000000ff */
[----:B------:R-:W-:Y:S05]  /*05c0*/  @P1 EXIT ;  /* 0x000000000000194d */ /* 0x000fea0003800000 */
[----:B------:R-:W-:Y:S02]  /*05d0*/  IMAD R3, R0, 0x200, R3 ;  /* 0x0000020000037824 */ /* 0x000fe400078e0203 */
[----:B------:R-:W-:-:S04]  /*05e0*/  IMAD.MOV.U32 R2, RZ, RZ, 0x2 ;  /* 0x00000002ff027424 */ /* 0x000fc800078e00ff */
[----:B------:R-:W-:-:S05]  /*05f0*/  IMAD.WIDE.U32 R2, R3, R2, c[0x0][0x180] ;  /* 0x0000600003027625 */ /* 0x000fca00078e0002 */
[----:B------:R-:W-:Y:S01]  /*0600*/  STG.E.U16 [R2.64], R12 ;  /* 0x0000000c02007986 */ /* 0x000fe2000c101504 */
[----:B------:R-:W-:Y:S05]  /*0610*/  EXIT ;  /* 0x000000000000794d */ /* 0x000fea0003800000 */
.L_x_4329:
        /* <DEDUP_REMOVED lines=14> */
.L_x_5484:


//--------------------- .text._ZN2at6native29vectorized_elementwise_kernelILi2EZZZNS0_68_GLOBAL__N__08176361_30_ActivationHardsigmoidKernel_cu_1520ed90_304418hardsigmoid_kernelERNS_18TensorIteratorBaseEENKUlvE_clEvENKUlvE1_clEvEUlN3c104HalfEE_St5arrayIPcLm2EEEEviT0_T1_ --------------------------
	.section	.text._ZN2at6native29vectorized_elementwise_kernelILi2EZZZNS0_68_GLOBAL__N__08176361_30_ActivationHardsigmoidKernel_cu_1520ed90_304418hardsigmoid_kernelERNS_18TensorIteratorBaseEENKUlvE_clEvENKUlvE1_clEvEUlN3c104HalfEE_St5arrayIPcLm2EEEEviT0_T1_,"ax",@progbits
	.sectioninfo	@"SHI_REGISTERS=24"
	.align	128
        .global         _ZN2at6native29vectorized_elementwise_kernelILi2EZZZNS0_68_GLOBAL__N__08176361_30_ActivationHardsigmoidKernel_cu_1520ed90_304418hardsigmoid_kernelERNS_18TensorIteratorBaseEENKUlvE_clEvENKUlvE1_clEvEUlN3c104HalfEE_St5arrayIPcLm2EEEEviT0_T1_
        .type           _ZN2at6native29vectorized_elementwise_kernelILi2EZZZNS0_68_GLOBAL__N__08176361_30_ActivationHardsigmoidKernel_cu_1520ed90_304418hardsigmoid_kernelERNS_18TensorIteratorBaseEENKUlvE_clEvENKUlvE1_clEvEUlN3c104HalfEE_St5arrayIPcLm2EEEEviT0_T1_,@function
        .size           _ZN2at6native29vectorized_elementwise_kernelILi2EZZZNS0_68_GLOBAL__N__08176361_30_ActivationHardsigmoidKernel_cu_1520ed90_304418hardsigmoid_kernelERNS_18TensorIteratorBaseEENKUlvE_clEvENKUlvE1_clEvEUlN3c104HalfEE_St5arrayIPcLm2EEEEviT0_T1_,(.L_x_5485 - _ZN2at6native29vectorized_elementwise_kernelILi2EZZZNS0_68_GLOBAL__N__08176361_30_ActivationHardsigmoidKernel_cu_1520ed90_304418hardsigmoid_kernelERNS_18TensorIteratorBaseEENKUlvE_clEvENKUlvE1_clEvEUlN3c104HalfEE_St5arrayIPcLm2EEEEviT0_T1_)
        .other          _ZN2at6native29vectorized_elementwise_kernelILi2EZZZNS0_68_GLOBAL__N__08176361_30_ActivationHardsigmoidKernel_cu_1520ed90_304418hardsigmoid_kernelERNS_18TensorIteratorBaseEENKUlvE_clEvENKUlvE1_clEvEUlN3c104HalfEE_St5arrayIPcLm2EEEEviT0_T1_,@"STO_CUDA_ENTRY STV_DEFAULT"
_ZN2at6native29vectorized_elementwise_kernelILi2EZZZNS0_68_GLOBAL__N__08176361_30_ActivationHardsigmoidKernel_cu_1520ed90_304418hardsigmoid_kernelERNS_18TensorIteratorBaseEENKUlvE_clEvENKUlvE1_clEvEUlN3c104HalfEE_St5arrayIPcLm2EEEEviT0_T1_:
.text._ZN2at6native29vectorized_elementwise_kernelILi2EZZZNS0_68_GLOBAL__N__08176361_30_ActivationHardsigmoidKernel_cu_1520ed90_304418hardsigmoid_kernelERNS_18TensorIteratorBaseEENKUlvE_clEvENKUlvE1_clEvEUlN3c104HalfEE_St5arrayIPcLm2EEEEviT0_T1_:
        /* <DEDUP_REMOVED lines=13> */
[----:B------:R-:W4:Y:S04]  /*00d0*/  LDG.E R11, [R6.64+0x400] ;  /* 0x00040004060b7981 */ /* 0x000f28000c1e1900 */
[----:B------:R-:W5:Y:S01]  /*00e0*/  LDG.E R13, [R6.64+0x600] ;  /* 0x00060004060d7981 */ /* 0x000f62000c1e1900 */
[----:B------:R-:W-:-:S06]  /*00f0*/  IMAD.WIDE.U32 R2, R0, R15, c[0x0][0x180] ;  /* 0x0000600000027625 */ /* 0x000fcc00078e000f */
[----:B------:R-:W-:Y:S01]  /*0100*/  IMAD.WIDE R2, R5, 0x4, R2 ;  /* 0x0000000405027825 */ /* 0x000fe200078e0202 */
[--C-:B--2---:R-:W-:Y:S02]  /*0110*/  HADD2.F32 R0, -RZ, R4.reuse.H0_H0 ;  /* 0x20000004ff007230 */ /* 0x104fe40000004100 */
[----:B------:R-:W-:Y:S02]  /*0120*/  HADD2.F32 R4, -RZ, R4.H1_H1 ;  /* 0x30000004ff047230 */ /* 0x000fe40000004100 */
[--C-:B---3--:R-:W-:Y:S01]  /*0130*/  HADD2.F32 R8, -RZ, R9.reuse.H0_H0 ;  /* 0x20000009ff087230 */ /* 0x108fe20000004100 */
[----:B------:R-:W-:Y:S01]  /*0140*/  FADD.FTZ R0, R0, 3 ;  /* 0x4040000000007421 */ /* 0x000fe20000010000 */
[----:B------:R-:W-:Y:S01]  /*0150*/  HADD2.F32 R9, -RZ, R9.H1_H1 ;  /* 0x30000009ff097230 */ /* 0x000fe20000004100 */
[----:B------:R-:W-:Y:S01]  /*0160*/  FADD.FTZ R4, R4, 3 ;  /* 0x4040000004047421 */ /* 0x000fe20000010000 */
[--C-:B----4-:R-:W-:Y:S01]  /*0170*/  HADD2.F32 R10, -RZ, R11.reuse.H0_H0 ;  /* 0x2000000bff0a7230 */ /* 0x110fe20000004100 */
[----:B------:R-:W-:Y:S01]  /*0180*/  FADD.FTZ R8, R8, 3 ;  /* 0x4040000008087421 */ /* 0x000fe20000010000 */
[----:B------:R-:W-:Y:S01]  /*0190*/  HADD2.F32 R11, -RZ, R11.H1_H1 ;  /* 0x3000000bff0b7230 */ /* 0x000fe20000004100 */
[----:B------:R-:W-:Y:S01]  /*01a0*/  FADD.FTZ R9, R9, 3 ;  /* 0x4040000009097421 */ /* 0x000fe20000010000 */
[--C-:B-----5:R-:W-:Y:S01]  /*01b0*/  HADD2.F32 R12, -RZ, R13.reuse.H0_H0 ;  /* 0x2000000dff0c7230 */ /* 0x120fe20000004100 */
[----:B------:R-:W-:Y:S01]  /*01c0*/  FADD.FTZ R10, R10, 3 ;  /* 0x404000000a0a7421 */ /* 0x000fe20000010000 */
[----:B------:R-:W-:Y:S01]  /*01d0*/  HADD2.F32 R13, -RZ, R13.H1_H1 ;  /* 0x3000000dff0d7230 */ /* 0x000fe20000004100 */
        /* <DEDUP_REMOVED lines=41> */
[----:B------:R-:W-:Y:S01]  /*0470*/  F2FP.PACK_AB R7, R7, R0 ;  /* 0x000000000707723e */ /* 0x000fe200000000ff */
[----:B------:R-:W-:Y:S01]  /*0480*/  FMUL.FTZ R12, R12, 0.16666667163372039795 ;  /* 0x3e2aaaab0c0c7820 */ /* 0x000fe20000410000 */
[----:B------:R-:W-:Y:S01]  /*0490*/  F2FP.PACK_AB R9, R9, R8 ;  /* 0x000000080909723e */ /* 0x000fe200000000ff */
[----:B------:R-:W-:Y:S01]  /*04a0*/  FMUL.FTZ R13, R13, 0.16666667163372039795 ;  /* 0x3e2aaaab0d0d7820 */ /* 0x000fe20000410000 */
[----:B------:R-:W-:Y:S01]  /*04b0*/  F2FP.PACK_AB R11, R11, R10 ;  /* 0x0000000a0b0b723e */ /* 0x000fe200000000ff */
[----:B------:R-:W-:Y:S03]  /*04c0*/  STG.E [R2.64], R7 ;  /* 0x0000000702007986 */ /* 0x000fe6000c101904 */
[----:B------:R-:W-:Y:S01]  /*04d0*/  F2FP.PACK_AB R13, R13, R12 ;  /* 0x0000000c0d0d723e */ /* 0x000fe200000000ff */
[----:B------:R-:W-:Y:S04]  /*04e0*/  STG.E [R2.64+0x200], R9 ;  /* 0x0002000902007986 */ /* 0x000fe8000c101904 */
[----:B------:R-:W-:Y:S04]  /*04f0*/  STG.E [R2.64+0x400], R11 ;  /* 0x0004000b02007986 */ /* 0x000fe8000c101904 */
[----:B------:R-:W-:Y:S01]  /*0500*/  STG.E [R2.64+0x600], R13 ;  /* 0x0006000d02007986 */ /* 0x000fe2000c101904 */
[----:B------:R-:W-:Y:S05]  /*0510*/  EXIT ;  /* 0x000000000000794d */ /* 0x000fea0003800000 */
.L_x_4330:
        /* <DEDUP_REMOVED lines=11> */
[----:B------:R-:W-:-:S05]  /*05d0*/  @!P0 IMAD.WIDE.U32 R6, R6, R7, c[0x0][0x188] ;  /* 0x0000620006068625 */ /* 0x000fca00078e0007 */
[----:B------:R0:W2:Y:S07]  /*05e0*/  @!P0 LDG.E.U16 R4, [R6.64] ;  /* 0x0000000406048981 */ /* 0x0000ae000c1e1500 */
[----:B------:R-:W-:Y:S01]  /*05f0*/  @!P1 IMAD.IADD R12, R0, 0x1, R11 ;  /* 0x00000001000c9824 */ /* 0x000fe200078e020b */
[----:B------:R-:W-:-:S04]  /*0600*/  @!P1 IADD3 R11, R11, 0x80, RZ ;  /* 0x000000800b0b9810 */ /* 0x000fc80007ffe0ff */
[----:B------:R-:W-:-:S13]  /*0610*/  ISETP.GE.AND P2, PT, R11, R2, PT ;  /* 0x000000020b00720c */ /* 0x000fda0003f46270 */
[----:B------:R-:W-:Y:S01]  /*0620*/  @!P2 IMAD.IADD R14, R0, 0x1, R11 ;  /* 0x00000001000ea824 */ /* 0x000fe200078e020b */
[----:B------:R-:W-:-:S04]  /*0630*/  @!P2 IADD3 R11, R11, 0x80, RZ ;  /* 0x000000800b0ba810 */ /* 0x000fc80007ffe0ff */
[----:B------:R-:W-:Y:S01]  /*0640*/  ISETP.GE.AND P3, PT, R11, R2, PT ;  /* 0x000000020b00720c */ /* 0x000fe20003f66270 */
[----:B------:R-:W-:Y:S01]  /*0650*/  @!P1 IMAD.MOV.U32 R13, RZ, RZ, 0x2 ;  /* 0x00000002ff0d9424 */ /* 0x000fe200078e00ff */
[----:B------:R-:W-:-:S11]  /*0660*/  PRMT R5, RZ, 0x7610, R5 ;  /* 0x00007610ff057816 */ /* 0x000fd60000000005 */
[----:B------:R-:W-:Y:S01]  /*0670*/  @!P3 IMAD.IADD R16, R0, 0x1, R11 ;  /* 0x000000010010b824 */ /* 0x000fe200078e020b */
[----:B------:R-:W-:-:S04]  /*0680*/  @!P3 IADD3 R11, R11, 0x80, RZ ;  /* 0x000000800b0bb810 */ /* 0x000fc80007ffe0ff */
[----:B------:R-:W-:Y:S01]  /*0690*/  ISETP.GE.AND P5, PT, R11, R2, PT ;  /* 0x000000020b00720c */ /* 0x000fe20003fa6270 */
[----:B------:R-:W-:-:S05]  /*06a0*/  @!P1 IMAD.WIDE.U32 R12, R12, R13, c[0x0][0x188] ;  /* 0x000062000c0c9625 */ /* 0x000fca00078e000d */
[----:B------:R1:W3:Y:S01]  /*06b0*/  @!P1 LDG.E.U16 R5, [R12.64] ;  /* 0x000000040c059981 */ /* 0x0002e2000c1e1500 */
[----:B------:R-:W-:-:S06]  /*06c0*/  @!P2 IMAD.MOV.U32 R15, RZ, RZ, 0x2 ;  /* 0x00000002ff0fa424 */ /* 0x000fcc00078e00ff */
[----:B------:R-:W-:Y:S01]  /*06d0*/  @!P5 IMAD.IADD R18, R0, 0x1, R11 ;  /* 0x000000010012d824 */ /* 0x000fe200078e020b */
[----:B------:R-:W-:Y:S01]  /*06e0*/  @!P5 IADD3 R11, R11, 0x80, RZ ;  /* 0x000000800b0bd810 */ /* 0x000fe20007ffe0ff */
[----:B------:R-:W-:Y:S01]  /*06f0*/  @!P2 IMAD.WIDE.U32 R14, R14, R15, c[0x0][0x188] ;  /* 0x000062000e0ea625 */ /* 0x000fe200078e000f */
[----:B0-----:R-:W-:Y:S02]  /*0700*/  PRMT R6, RZ, 0x7610, R6 ;  /* 0x00007610ff067816 */ /* 0x001fe40000000006 */
[----:B------:R-:W-:Y:S01]  /*0710*/  ISETP.GE.AND P1, PT, R11, R2, PT ;  /* 0x000000020b00720c */ /* 0x000fe20003f26270 */
[----:B------:R-:W-:-:S03]  /*0720*/  @!P4 IMAD.MOV.U32 R10, RZ, RZ, 0x2 ;  /* 0x00000002ff0ac424 */ /* 0x000fc600078e00ff */
[----:B------:R0:W4:Y:S01]  /*0730*/  @!P2 LDG.E.U16 R6, [R14.64] ;  /* 0x000000040e06a981 */ /* 0x000122000c1e1500 */
[----:B------:R-:W-:Y:S01]  /*0740*/  @!P3 IMAD.MOV.U32 R17, RZ, RZ, 0x2 ;  /* 0x00000002ff11b424 */ /* 0x000fe200078e00ff */
[----:B------:R-:W-:Y:S01]  /*0750*/  PRMT R8, RZ, 0x7610, R8 ;  /* 0x00007610ff087816 */ /* 0x000fe20000000008 */
[----:B-1----:R-:W-:Y:S01]  /*0760*/  @!P4 IMAD.WIDE.U32 R12, R9, R10, c[0x0][0x188] ;  /* 0x00006200090cc625 */ /* 0x002fe200078e000a */
[----:B------:R-:W-:-:S03]  /*0770*/  PRMT R7, RZ, 0x7610, R7 ;  /* 0x00007610ff077816 */ /* 0x000fc60000000007 */
[----:B------:R-:W-:Y:S01]  /*0780*/  @!P3 IMAD.WIDE.U32 R16, R16, R17, c[0x0][0x188] ;  /* 0x000062001010b625 */ /* 0x000fe200078e0011 */
[----:B------:R1:W5:Y:S03]  /*0790*/  @!P4 LDG.E.U16 R8, [R12.64] ;  /* 0x000000040c08c981 */ /* 0x000366000c1e1500 */
[----:B------:R-:W-:Y:S01]  /*07a0*/  @!P1 IMAD.IADD R19, R0, 0x1, R11 ;  /* 0x0000000100139824 */ /* 0x000fe200078e020b */
[----:B------:R-:W-:Y:S01]  /*07b0*/  @!P1 IADD3 R11, R11, 0x80, RZ ;  /* 0x000000800b0b9810 */ /* 0x000fe20007ffe0ff */
[----:B------:R1:W5:Y:S03]  /*07c0*/  @!P3 LDG.E.U16 R7, [R16.64] ;  /* 0x000000041007b981 */ /* 0x000366000c1e1500 */
[----:B------:R-:W-:Y:S01]  /*07d0*/  ISETP.GE.AND P0, PT, R11, R2, PT ;  /* 0x000000020b00720c */ /* 0x000fe20003f06270 */
[----:B0-----:R-:W-:Y:S01]  /*07e0*/  @!P5 IMAD.MOV.U32 R15, RZ, RZ, 0x2 ;  /* 0x00000002ff0fd424 */ /* 0x001fe200078e00ff */
[----:B------:R-:W-:-:S03]  /*07f0*/  PRMT R9, RZ, 0x7610, R9 ;  /* 0x00007610ff097816 */ /* 0x000fc60000000009 */
[----:B------:R-:W-:-:S08]  /*0800*/  @!P5 IMAD.WIDE.U32 R14, R18, R15, c[0x0][0x188] ;  /* 0x00006200120ed625 */ /* 0x000fd000078e000f */
[--C-:B------:R-:W-:Y:S02]  /*0810*/  @!P0 IMAD.IADD R10, R0, 0x1, R11.reuse ;  /* 0x00000001000a8824 */ /* 0x100fe400078e020b */
[----:B------:R-:W-:Y:S01]  /*0820*/  @!P0 IMAD.MOV.U32 R21, RZ, RZ, 0x2 ;  /* 0x00000002ff158424 */ /* 0x000fe200078e00ff */
[----:B------:R-:W-:Y:S01]  /*0830*/  PRMT R11, RZ, 0x7610, R11 ;  /* 0x00007610ff0b7816 */ /* 0x000fe2000000000b */
[----:B------:R0:W5:Y:S01]  /*0840*/  @!P5 LDG.E.U16 R9, [R14.64] ;  /* 0x000000040e09d981 */ /* 0x000162000c1e1500 */
[----:B------:R-:W-:Y:S02]  /*0850*/  @!P1 IMAD.MOV.U32 R18, RZ, RZ, 0x2 ;  /* 0x00000002ff129424 */ /* 0x000fe400078e00ff */
[----:B-1----:R-:W-:Y:S01]  /*0860*/  @!P0 IMAD.WIDE.U32 R12, R10, R21, c[0x0][0x188] ;  /* 0x000062000a0c8625 */ /* 0x002fe200078e0015 */
[----:B------:R-:W-:-:S03]  /*0870*/  PRMT R10, RZ, 0x7610, R10 ;  /* 0x00007610ff0a7816 */ /* 0x000fc6000000000a */
[----:B------:R-:W-:Y:S01]  /*0880*/  @!P1 IMAD.WIDE.U32 R16, R19, R18, c[0x0][0x188] ;  /* 0x0000620013109625 */ /* 0x000fe200078e0012 */
[----:B------:R1:W5:Y:S04]  /*0890*/  @!P0 LDG.E.U16 R11, [R12.64] ;  /* 0x000000040c0b8981 */ /* 0x000368000c1e1500 */
[----:B------:R1:W5:Y:S01]  /*08a0*/  @!P1 LDG.E.U16 R10, [R16.64] ;  /* 0x00000004100a9981 */ /* 0x000362000c1e1500 */
[----:B------:R-:W-:-:S04]  /*08b0*/  IADD3 R19, R3, 0x80, RZ ;  /* 0x0000008003137810 */ /* 0x000fc80007ffe0ff */
[----:B------:R-:W-:Y:S02]  /*08c0*/  ISETP.GE.AND P1, PT, R19, R2, PT ;  /* 0x000000021300720c */ /* 0x000fe40003f26270 */
[----:B0-----:R-:W-:-:S04]  /*08d0*/  IADD3 R15, R3, 0x100, RZ ;  /* 0x00000100030f7810 */ /* 0x001fc80007ffe0ff */
[----:B------:R-:W-:Y:S02]  /*08e0*/  ISETP.GE.AND P5, PT, R15, R2, PT ;  /* 0x000000020f00720c */ /* 0x000fe40003fa6270 */
[----:B------:R-:W-:-:S04]  /*08f0*/  IADD3 R15, R3, 0x180, RZ ;  /* 0x00000180030f7810 */ /* 0x000fc80007ffe0ff */
[----:B------:R-:W-:Y:S02]  /*0900*/  ISETP.GE.AND P0, PT, R15, R2, PT ;  /* 0x000000020f00720c */ /* 0x000fe40003f06270 */
[----:B-1----:R-:W-:-:S04]  /*0910*/  IADD3 R13, R3, 0x200, RZ ;  /* 0x00000200030d7810 */ /* 0x002fc80007ffe0ff */
[----:B------:R-:W-:Y:S02]  /*0920*/  ISETP.GE.AND P3, PT, R13, R2, PT ;  /* 0x000000020d00720c */ /* 0x000fe40003f66270 */
[----:B------:R-:W-:Y:S01]  /*0930*/  IADD3 R13, R3, 0x280, RZ ;  /* 0x00000280030d7810 */ /* 0x000fe20007ffe0ff */
[----:B------:R-:W-:Y:S01]  /*0940*/  @!P4 IMAD.MOV.U32 R16, RZ, RZ, 0x2 ;  /* 0x00000002ff10c424 */ /* 0x000fe200078e00ff */
[----:B------:R-:W-:Y:S01]  /*0950*/  BSSY B0, `(.L_x_4331) ;  /* 0x0000077000007945 */ /* 0x000fe20003800000 */
[----:B------:R-:W-:Y:S01]  /*0960*/  BSSY B1, `(.L_x_4332) ;  /* 0x000006f000017945 */ /* 0x000fe20003800000 */
[----:B--2---:R-:W-:-:S05]  /*0970*/  @!P1 HADD2.F32 R4, -RZ, R4.H0_H0 ;  /* 0x20000004ff049230 */ /* 0x004fca0000004100 */
[----:B------:R-:W-:-:S05]  /*0980*/  @!P1 FADD.FTZ R4, R4, 3 ;  /* 0x4040000004049421 */ /* 0x000fca0000010000 */
[----:B------:R-:W-:-:S04]  /*0990*/  @!P1 FSETP.GEU.FTZ.AND P2, PT, R4, c[0x0][0x168], PT ;  /* 0x00005a0004009a0b */ /* 0x000fc80003f5e000 */
[----:B------:R-:W-:-:S04]  /*09a0*/  @!P1 FSEL R4, R4, c[0x0][0x168], P2 ;  /* 0x00005a0004049a08 */ /* 0x000fc80001000000 */
[----:B------:R-:W-:-:S04]  /*09b0*/  @!P1 FSETP.GT.FTZ.AND P2, PT, R4, c[0x0][0x174], PT ;  /* 0x00005d0004009a0b */ /* 0x000fc80003f54000 */
[----:B------:R-:W-:-:S05]  /*09c0*/  @!P1 FSEL R4, R4, c[0x0][0x174], !P2 ;  /* 0x00005d0004049a08 */ /* 0x000fca0005000000 */
[----:B------:R-:W-:-:S05]  /*09d0*/  @!P1 FMUL.FTZ R4, R4, 0.16666667163372039795 ;  /* 0x3e2aaaab04049820 */ /* 0x000fca0000410000 */
[----:B------:R-:W-:Y:S01]  /*09e0*/  @!P1 F2FP.PACK_AB R4, RZ, R4 ;  /* 0x00000004ff04923e */ /* 0x000fe200000000ff */
[----:B---3--:R-:W-:-:S05]  /*09f0*/  @!P5 HADD2.F32 R5, -RZ, R5.H0_H0 ;  /* 0x20000005ff05d230 */ /* 0x008fca0000004100 */
[----:B------:R-:W-:-:S05]  /*0a00*/  @!P5 FADD.FTZ R5, R5, 3 ;  /* 0x404000000505d421 */ /* 0x000fca0000010000 */
[----:B------:R-:W-:-:S04]  /*0a10*/  @!P5 FSETP.GEU.FTZ.AND P2, PT, R5, c[0x0][0x168], PT ;  /* 0x00005a000500da0b */ /* 0x000fc80003f5e000 */
[----:B------:R-:W-:Y:S01]  /*0a20*/  @!P5 FSEL R5, R5, c[0x0][0x168], P2 ;  /* 0x00005a000505da08 */ /* 0x000fe20001000000 */
[----:B----4-:R-:W-:-:S03]  /*0a30*/  @!P0 HADD2.F32 R6, -RZ, R6.H0_H0 ;  /* 0x20000006ff068230 */ /* 0x010fc60000004100 */
[C---:B------:R-:W-:Y:S02]  /*0a40*/  @!P5 FSETP.GT.FTZ.AND P6, PT, R5.reuse, c[0x0][0x174], PT ;  /* 0x00005d000500da0b */ /* 0x040fe40003fd4000 */
[----:B------:R-:W-:Y:S02]  /*0a50*/  @!P0 FADD.FTZ R6, R6, 3 ;  /* 0x4040000006068421 */ /* 0x000fe40000010000 */
[----:B------:R-:W-:Y:S01]  /*0a60*/  @!P5 FSEL R5, R5, c[0x0][0x174], !P6 ;  /* 0x00005d000505da08 */ /* 0x000fe20007000000 */
[----:B-----5:R-:W-:Y:S02]  /*0a70*/  @!P4 HADD2.F32 R8, -RZ, R8.H0_H0 ;  /* 0x20000008ff08c230 */ /* 0x020fe40000004100 */
[C---:B------:R-:W-:Y:S02]  /*0a80*/  @!P0 FSETP.GEU.FTZ.AND P1, PT, R6.reuse, c[0x0][0x168], PT ;  /* 0x00005a0006008a0b */ /* 0x040fe40003f3e000 */
[----:B------:R-:W-:Y:S01]  /*0a90*/  @!P5 FMUL.FTZ R5, R5, 0.16666667163372039795 ;  /* 0x3e2aaaab0505d820 */ /* 0x000fe20000410000 */
[----:B------:R-:W-:Y:S01]  /*0aa0*/  @!P3 HADD2.F32 R7, -RZ, R7.H0_H0 ;  /* 0x20000007ff07b230 */ /* 0x000fe20000004100 */
[----:B------:R-:W-:Y:S01]  /*0ab0*/  @!P0 FSEL R6, R6, c[0x0][0x168], P1 ;  /* 0x00005a0006068a08 */ /* 0x000fe20000800000 */
[----:B------:R-:W-:Y:S01]  /*0ac0*/  @!P4 FADD.FTZ R8, R8, 3 ;  /* 0x404000000808c421 */ /* 0x000fe20000010000 */
[----:B------:R-:W-:-:S02]  /*0ad0*/  ISETP.GE.AND P2, PT, R13, R2, PT ;  /* 0x000000020d00720c */ /* 0x000fc40003f46270 */
[----:B------:R-:W-:Y:S01]  /*0ae0*/  IADD3 R13, R3, 0x380, RZ ;  /* 0x00000380030d7810 */ /* 0x000fe20007ffe0ff */
[----:B------:R-:W-:Y:S01]  /*0af0*/  @!P3 FADD.FTZ R7, R7, 3 ;  /* 0x404000000707b421 */ /* 0x000fe20000010000 */
[----:B------:R-:W-:Y:S02]  /*0b00*/  @!P0 FSETP.GT.FTZ.AND P6, PT, R6, c[0x0][0x174], PT ;  /* 0x00005d0006008a0b */ /* 0x000fe40003fd4000 */
[----:B------:R-:W-:Y:S02]  /*0b10*/  @!P5 F2FP.PACK_AB R5, RZ, R5 ;  /* 0x00000005ff05d23e */ /* 0x000fe400000000ff */
[----:B------:R-:W-:Y:S02]  /*0b20*/  ISETP.GE.AND P1, PT, R13, R2, PT ;  /* 0x000000020d00720c */ /* 0x000fe40003f26270 */
[----:B------:R-:W-:Y:S02]  /*0b30*/  @!P4 FSETP.GEU.FTZ.AND P5, PT, R8, c[0x0][0x168], PT ;  /* 0x00005a000800ca0b */ /* 0x000fe40003fbe000 */
[----:B------:R-:W-:-:S02]  /*0b40*/  IADD3 R13, R3, 0x300, RZ ;  /* 0x00000300030d7810 */ /* 0x000fc40007ffe0ff */
[----:B------:R-:W-:Y:S02]  /*0b50*/  @!P0 FSEL R6, R6, c[0x0][0x174], !P6 ;  /* 0x00005d0006068a08 */ /* 0x000fe40007000000 */
[----:B------:R-:W-:Y:S02]  /*0b60*/  @!P3 FSETP.GEU.FTZ.AND P6, PT, R7, c[0x0][0x168], PT ;  /* 0x00005a000700ba0b */ /* 0x000fe40003fde000 */
[----:B------:R-:W-:Y:S02]  /*0b70*/  @!P4 FSEL R8, R8, c[0x0][0x168], P5 ;  /* 0x00005a000808ca08 */ /* 0x000fe40002800000 */
[----:B------:R-:W-:Y:S01]  /*0b80*/  ISETP.GE.AND P5, PT, R13, R2, PT ;  /* 0x000000020d00720c */ /* 0x000fe20003fa6270 */
[----:B------:R-:W-:Y:S01]  /*0b90*/  @!P2 HADD2.F32 R9, -RZ, R9.H0_H0 ;  /* 0x20000009ff09a230 */ /* 0x000fe20000004100 */
[----:B------:R-:W-:Y:S02]  /*0ba0*/  @!P3 FSEL R7, R7, c[0x0][0x168], P6 ;  /* 0x00005a000707ba08 */ /* 0x000fe40003000000 */
[----:B------:R-:W-:Y:S01]  /*0bb0*/  @!P4 FSETP.GT.FTZ.AND P6, PT, R8, c[0x0][0x174], PT ;  /* 0x00005d000800ca0b */ /* 0x000fe20003fd4000 */
[----:B------:R-:W-:Y:S01]  /*0bc0*/  @!P1 HADD2.F32 R11, -RZ, R11.H0_H0 ;  /* 0x2000000bff0b9230 */ /* 0x000fe20000004100 */
[----:B------:R-:W-:-:S02]  /*0bd0*/  @!P2 FADD.FTZ R12, R9, 3 ;  /* 0x40400000090ca421 */ /* 0x000fc40000010000 */
[----:B------:R-:W-:Y:S02]  /*0be0*/  @!P4 FSEL R8, R8, c[0x0][0x174], !P6 ;  /* 0x00005d000808ca08 */ /* 0x000fe40007000000 */
[----:B------:R-:W-:Y:S01]  /*0bf0*/  @!P3 FSETP.GT.FTZ.AND P6, PT, R7, c[0x0][0x174], PT ;  /* 0x00005d000700ba0b */ /* 0x000fe20003fd4000 */
[----:B------:R-:W-:Y:S02]  /*0c00*/  @!P1 FADD.FTZ R11, R11, 3 ;  /* 0x404000000b0b9421 */ /* 0x000fe40000010000 */
[----:B------:R-:W-:Y:S01]  /*0c10*/  @!P5 HADD2.F32 R10, -RZ, R10.H0_H0 ;  /* 0x2000000aff0ad230 */ /* 0x000fe20000004100 */
[----:B------:R-:W-:Y:S01]  /*0c20*/  @!P3 FSEL R7, R7, c[0x0][0x174], !P6 ;  /* 0x00005d000707ba08 */ /* 0x000fe20007000000 */
[----:B------:R-:W-:Y:S01]  /*0c30*/  @!P4 FMUL.FTZ R8, R8, 0.16666667163372039795 ;  /* 0x3e2aaaab0808c820 */ /* 0x000fe20000410000 */
[----:B------:R-:W-:Y:S01]  /*0c40*/  @!P2 FSETP.GEU.FTZ.AND P6, PT, R12, c[0x0][0x168], PT ;  /* 0x00005a000c00aa0b */ /* 0x000fe20003fde000 */
[----:B------:R-:W-:Y:S02]  /*0c50*/  @!P4 IMAD.IADD R13, R0, 0x1, R3 ;  /* 0x00000001000dc824 */ /* 0x000fe400078e0203 */
[----:B------:R-:W-:Y:S01]  /*0c60*/  @!P5 FADD.FTZ R10, R10, 3 ;  /* 0x404000000a0ad421 */ /* 0x000fe20000010000 */
[----:B------:R-:W-:-:S02]  /*0c70*/  @!P2 FSEL R12, R12, c[0x0][0x168], P6 ;  /* 0x00005a000c0caa08 */ /* 0x000fc40003000000 */
[----:B------:R-:W-:Y:S02]  /*0c80*/  @!P1 FSETP.GEU.FTZ.AND P6, PT, R11, c[0x0][0x168], PT ;  /* 0x00005a000b009a0b */ /* 0x000fe40003fde000 */
[----:B------:R-:W-:Y:S01]  /*0c90*/  @!P4 F2FP.PACK_AB R14, RZ, R8 ;  /* 0x00000008ff0ec23e */ /* 0x000fe200000000ff */
[----:B------:R-:W-:Y:S01]  /*0ca0*/  @!P4 IMAD.WIDE.U32 R8, R13, R16, c[0x0][0x180] ;  /* 0x000060000d08c625 */ /* 0x000fe200078e0010 */
[----:B------:R-:W-:Y:S02]  /*0cb0*/  @!P1 FSEL R11, R11, c[0x0][0x168], P6 ;  /* 0x00005a000b0b9a08 */ /* 0x000fe40003000000 */
[----:B------:R-:W-:Y:S02]  /*0cc0*/  @!P5 FSETP.GEU.FTZ.AND P6, PT, R10, c[0x0][0x168], PT ;  /* 0x00005a000a00da0b */ /* 0x000fe40003fde000 */
[----:B------:R0:W-:Y:S01]  /*0cd0*/  @!P4 STG.E.U16 [R8.64], R14 ;  /* 0x0000000e0800c986 */ /* 0x0001e2000c101504 */
[----:B------:R-:W-:Y:S02]  /*0ce0*/  @!P4 IADD3 R3, R3, 0x80, RZ ;  /* 0x000000800303c810 */ /* 0x000fe40007ffe0ff */
[----:B------:R-:W-:-:S02]  /*0cf0*/  @!P2 FSETP.GT.FTZ.AND P4, PT, R12, c[0x0][0x174], PT ;  /* 0x00005d000c00aa0b */ /* 0x000fc40003f94000 */
[----:B------:R-:W-:Y:S02]  /*0d00*/  @!P5 FSEL R10, R10, c[0x0][0x168], P6 ;  /* 0x00005a000a0ada08 */ /* 0x000fe40003000000 */
[----:B------:R-:W-:Y:S02]  /*0d10*/  @!P2 FSEL R12, R12, c[0x0][0x174], !P4 ;  /* 0x00005d000c0caa08 */ /* 0x000fe40006000000 */
[C---:B------:R-:W-:Y:S02]  /*0d20*/  @!P5 FSETP.GT.FTZ.AND P4, PT, R10.reuse, c[0x0][0x174], PT ;  /* 0x00005d000a00da0b */ /* 0x040fe40003f94000 */
[----:B------:R-:W-:Y:S02]  /*0d30*/  @!P1 FSETP.GT.FTZ.AND P6, PT, R11, c[0x0][0x174], PT ;  /* 0x00005d000b009a0b */ /* 0x000fe40003fd4000 */
[----:B------:R-:W-:Y:S02]  /*0d40*/  @!P5 FSEL R10, R10, c[0x0][0x174], !P4 ;  /* 0x00005d000a0ada08 */ /* 0x000fe40006000000 */
[----:B------:R-:W-:-:S02]  /*0d50*/  ISETP.GE.AND P4, PT, R3, R2, PT ;  /* 0x000000020300720c */ /* 0x000fc40003f86270 */
[----:B------:R-:W-:Y:S01]  /*0d60*/  @!P1 FSEL R11, R11, c[0x0][0x174], !P6 ;  /* 0x00005d000b0b9a08 */ /* 0x000fe20007000000 */
[----:B------:R-:W-:Y:S02]  /*0d70*/  @!P0 FMUL.FTZ R6, R6, 0.16666667163372039795 ;  /* 0x3e2aaaab06068820 */ /* 0x000fe40000410000 */
[----:B0-----:R-:W-:Y:S02]  /*0d80*/  @!P3 FMUL.FTZ R9, R7, 0.16666667163372039795 ;  /* 0x3e2aaaab0709b820 */ /* 0x001fe40000410000 */
[----:B------:R-:W-:Y:S02]  /*0d90*/  @!P2 FMUL.FTZ R8, R12, 0.16666667163372039795 ;  /* 0x3e2aaaab0c08a820 */ /* 0x000fe40000410000 */
[----:B------:R-:W-:Y:S02]  /*0da0*/  @!P5 FMUL.FTZ R7, R10, 0.16666667163372039795 ;  /* 0x3e2aaaab0a07d820 */ /* 0x000fe40000410000 */
[----:B------:R-:W-:Y:S01]  /*0db0*/  @!P1 FMUL.FTZ R11, R11, 0.16666667163372039795 ;  /* 0x3e2aaaab0b0b9820 */ /* 0x000fe20000410000 */
[----:B------:R-:W-:-:S02]  /*0dc0*/  @!P0 F2FP.PACK_AB R12, RZ, R6 ;  /* 0x00000006ff0c823e */ /* 0x000fc400000000ff */
[----:B------:R-:W-:Y:S02]  /*0dd0*/  @!P3 F2FP.PACK_AB R9, RZ, R9 ;  /* 0x00000009ff09b23e */ /* 0x000fe400000000ff */
[----:B------:R-:W-:Y:S02]  /*0de0*/  @!P2 F2FP.PACK_AB R8, RZ, R8 ;  /* 0x00000008ff08a23e */ /* 0x000fe400000000ff */
[----:B------:R-:W-:Y:S02]  /*0df0*/  @!P5 F2FP.PACK_AB R7, RZ, R7 ;  /* 0x00000007ff07d23e */ /* 0x000fe400000000ff */
[----:B------:R-:W-:Y:S01]  /*0e00*/  @!P1 F2FP.PACK_AB R6, RZ, R11 ;  /* 0x0000000bff06923e */ /* 0x000fe200000000ff */
        /* <DEDUP_REMOVED lines=14> */
.L_x_4333:
[----:B------:R-:W-:-:S13]  /*0ef0*/  ISETP.GE.AND P0, PT, R3, R2, PT ;  /* 0x000000020300720c */ /* 0x000fda0003f06270 */
[----:B------:R-:W-:Y:S05]  /*0f00*/  @P0 BRA `(.L_x_4335) ;  /* 0x000000c000000947 */ /* 0x000fea0003800000 */
[----:B0-----:R-:W-:Y:S01]  /*0f10*/  IMAD.IADD R4, R0, 0x1, R3 ;  /* 0x0000000100047824 */ /* 0x001fe200078e0203 */
[----:B------:R-:W-:Y:S01]  /*0f20*/  IADD3 R3, R3, 0x80, RZ ;  /* 0x0000008003037810 */ /* 0x000fe20007ffe0ff */
[----:B------:R-:W-:-:S04]  /*0f30*/  IMAD.MOV.U32 R5, RZ, RZ, 0x2 ;  /* 0x00000002ff057424 */ /* 0x000fc800078e00ff */
[----:B------:R-:W-:-:S05]  /*0f40*/  IMAD.WIDE.U32 R4, R4, R5, c[0x0][0x180] ;  /* 0x0000600004047625 */ /* 0x000fca00078e0005 */
[----:B------:R0:W-:Y:S02]  /*0f50*/  STG.E.U16 [R4.64], R12 ;  /* 0x0000000c04007986 */ /* 0x0001e4000c101504 */
.L_x_4334:
[----:B------:R-:W-:-:S13]  /*0f60*/  ISETP.GE.AND P0, PT, R3, R2, PT ;  /* 0x000000020300720c */ /* 0x000fda0003f06270 */
[----:B------:R-:W-:Y:S05]  /*0f70*/  @P0 BRA `(.L_x_4336) ;  /* 0x000000d000000947 */ /* 0x000fea0003800000 */
[----:B0-----:R-:W-:Y:S01]  /*0f80*/  IMAD.IADD R4, R0, 0x1, R3 ;  /* 0x0000000100047824 */ /* 0x001fe200078e0203 */
[----:B------:R-:W-:Y:S01]  /*0f90*/  IADD3 R3, R3, 0x80, RZ ;  /* 0x0000008003037810 */ /* 0x000fe20007ffe0ff */
[----:B------:R-:W-:-:S04]  /*0fa0*/  IMAD.MOV.U32 R5, RZ, RZ, 0x2 ;  /* 0x00000002ff057424 */ /* 0x000fc800078e00ff */
[----:B------:R-:W-:-:S05]  /*0fb0*/  IMAD.WIDE.U32 R4, R4, R5, c[0x0][0x180] ;  /* 0x0000600004047625 */ /* 0x000fca00078e0005 */
[----:B------:R0:W-:Y:S02]  /*0fc0*/  STG.E.U16 [R4.64], R9 ;  /* 0x0000000904007986 */ /* 0x0001e4000c101504 */
.L_x_4335:
        /* <DEDUP_REMOVED lines=8> */
.L_x_4336:
[----:B------:R-:W-:Y:S05]  /*1050*/  BSYNC B1 ;  /* 0x0000000000017941 */ /* 0x000fea0003800000 */
.L_x_4332:
[----:B------:R-:W-:-:S13]  /*1060*/  ISETP.GE.AND P0, PT, R3, R2, PT ;  /* 0x000000020300720c */ /* 0x000fda0003f06270 */
[----:B0-----:R-:W-:Y:S01]  /*1070*/  @!P0 IMAD.IADD R4, R0, 0x1, R3 ;  /* 0x0000000100048824 */ /* 0x001fe200078e0203 */
[----:B------:R-:W-:Y:S01]  /*1080*/  @!P0 IADD3 R3, R3, 0x80, RZ ;  /* 0x0000008003038810 */ /* 0x000fe20007ffe0ff */
[----:B------:R-:W-:-:S04]  /*1090*/  @!P0 IMAD.MOV.U32 R5, RZ, RZ, 0x2 ;  /* 0x00000002ff058424 */ /* 0x000fc800078e00ff */
[----:B------:R-:W-:-:S05]  /*10a0*/  @!P0 IMAD.WIDE.U32 R4, R4, R5, c[0x0][0x180] ;  /* 0x0000600004048625 */ /* 0x000fca00078e0005 */
[----:B------:R0:W-:Y:S02]  /*10b0*/  @!P0 STG.E.U16 [R4.64], R7 ;  /* 0x0000000704008986 */ /* 0x0001e4000c101504 */
.L_x_4337:
[----:B------:R-:W-:Y:S05]  /*10c0*/  BSYNC B0 ;  /* 0x0000000000007941 */ /* 0x000fea0003800000 */
.L_x_4331:
        /* <DEDUP_REMOVED lines=8> */
.L_x_4338:
        /* <DEDUP_REMOVED lines=11> */
.L_x_5485:


//--------------------- .text._ZN2at6native29vectorized_elementwise_kernelILi4EZZZNS0_68_GLOBAL__N__08176361_30_ActivationHardsigmoidKernel_cu_1520ed90_304418hardsigmoid_kernelERNS_18TensorIteratorBaseEENKUlvE_clEvENKUlvE1_clEvEUlN3c104HalfEE_St5arrayIPcLm2EEEEviT0_T1_ --------------------------
	.section	.text._ZN2at6native29vectorized_elementwise_kernelILi4EZZZNS0_68_GLOBAL__N__08176361_30_ActivationHardsigmoidKernel_cu_1520ed90_304418hardsigmoid_kernelERNS_18TensorIteratorBaseEENKUlvE_clEvENKUlvE1_clEvEUlN3c104HalfEE_St5arrayIPcLm2EEEEviT0_T1_,"ax",@progbits
	.sectioninfo	@"SHI_REGISTERS=24"
	.align	128
        .global         _ZN2at6native29vectorized_elementwise_kernelILi4EZZZNS0_68_GLOBAL__N__08176361_30_ActivationHardsigmoidKernel_cu_1520ed90_304418hardsigmoid_kernelERNS_18TensorIteratorBaseEENKUlvE_clEvENKUlvE1_clEvEUlN3c104HalfEE_St5arrayIPcLm2EEEEviT0_T1_
        .type           _ZN2at6native29vectorized_elementwise_kernelILi4EZZZNS0_68_GLOBAL__N__08176361_30_ActivationHardsigmoidKernel_cu_1520ed90_304418hardsigmoid_kernelERNS_18TensorIteratorBaseEENKUlvE_clEvENKUlvE1_clEvEUlN3c104HalfEE_St5arrayIPcLm2EEEEviT0_T1_,@function
        .size           _ZN2at6native29vectorized_elementwise_kernelILi4EZZZNS0_68_GLOBAL__N__08176361_30_ActivationHardsigmoidKernel_cu_1520ed90_304418hardsigmoid_kernelERNS_18TensorIteratorBaseEENKUlvE_clEvENKUlvE1_clEvEUlN3c104HalfEE_St5arrayIPcLm2EEEEviT0_T1_,(.L_x_5486 - _ZN2at6native29vectorized_elementwise_kernelILi4EZZZNS0_68_GLOBAL__N__08176361_30_ActivationHardsigmoidKernel_cu_1520ed90_304418hardsigmoid_kernelERNS_18TensorIteratorBaseEENKUlvE_clEvENKUlvE1_clEvEUlN3c104HalfEE_St5arrayIPcLm2EEEEviT0_T1_)
        .other          _ZN2at6native29vectorized_elementwise_kernelILi4EZZZNS0_68_GLOBAL__N__08176361_30_ActivationHardsigmoidKernel_cu_1520ed90_304418hardsigmoid_kernelERNS_18TensorIteratorBaseEENKUlvE_clEvENKUlvE1_clEvEUlN3c104HalfEE_St5arrayIPcLm2EEEEviT0_T1_,@"STO_CUDA_ENTRY STV_DEFAULT"
_ZN2at6native29vectorized_elementwise_kernelILi4EZZZNS0_68_GLOBAL__N__08176361_30_ActivationHardsigmoidKernel_cu_1520ed90_304418hardsigmoid_kernelERNS_18TensorIteratorBaseEENKUlvE_clEvENKUlvE1_clEvEUlN3c104HalfEE_St5arrayIPcLm2EEEEviT0_T1_:
.text._ZN2at6native29vectorized_elementwise_kernelILi4EZZZNS0_68_GLOBAL__N__08176361_30_ActivationHardsigmoidKernel_cu_1520ed90_304418hardsigmoid_kernelERNS_18TensorIteratorBaseEENKUlvE_clEvENKUlvE1_clEvEUlN3c104HalfEE_St5arrayIPcLm2EEEEviT0_T1_:
        /* <DEDUP_REMOVED lines=12> */
[----:B------:R-:W3:Y:S01]  /*00c0*/  LDG.E.64 R14, [R6.64+0x400] ;  /* 0x00040004060e7981 */ /* 0x000ee2000c1e1b00 */
[--C-:B--2---:R-:W-:Y:S02]  /*00d0*/  HADD2.F32 R4, -RZ, R2.reuse.H0_H0 ;  /* 0x20000002ff047230 */ /* 0x104fe40000004100 */
[----:B------:R-:W-:Y:S02]  /*00e0*/  HADD2.F32 R8, -RZ, R2.H1_H1 ;  /* 0x30000002ff087230 */ /* 0x000fe40000004100 */
[--C-:B---3--:R-:W-:Y:S01]  /*00f0*/  HADD2.F32 R11, -RZ, R14.reuse.H0_H0 ;  /* 0x2000000eff0b7230 */ /* 0x108fe20000004100 */
[----:B------:R-:W-:Y:S01]  /*0100*/  FADD.FTZ R4, R4, 3 ;  /* 0x4040000004047421 */ /* 0x000fe20000010000 */
[----:B------:R-:W-:Y:S01]  /*0110*/  HADD2.F32 R12, -RZ, R14.H1_H1 ;  /* 0x3000000eff0c7230 */ /* 0x000fe20000004100 */
[----:B------:R-:W-:Y:S01]  /*0120*/  FADD.FTZ R8, R8, 3 ;  /* 0x4040000008087421 */ /* 0x000fe20000010000 */
[--C-:B------:R-:W-:Y:S01]  /*0130*/  HADD2.F32 R9, -RZ, R3.reuse.H0_H0 ;  /* 0x20000003ff097230 */ /* 0x100fe20000004100 */
[----:B------:R-:W-:Y:S01]  /*0140*/  FADD.FTZ R11, R11, 3 ;  /* 0x404000000b0b7421 */ /* 0x000fe20000010000 */
[----:B------:R-:W-:Y:S01]  /*0150*/  HADD2.F32 R10, -RZ, R3.H1_H1 ;  /* 0x30000003ff0a7230 */ /* 0x000fe20000004100 */
[----:B------:R-:W-:Y:S01]  /*0160*/  FADD.FTZ R12, R12, 3 ;  /* 0x404000000c0c7421 */ /* 0x000fe20000010000 */
[--C-:B------:R-:W-:Y:S01]  /*0170*/  HADD2.F32 R13, -RZ, R15.reuse.H0_H0 ;  /* 0x2000000fff0d7230 */ /* 0x100fe20000004100 */
[----:B------:R-:W-:Y:S01]  /*0180*/  FADD.FTZ R9, R9, 3 ;  /* 0x4040000009097421 */ /* 0x000fe20000010000 */
[----:B------:R-:W-:Y:S01]  /*0190*/  HADD2.F32 R14, -RZ, R15.H1_H1 ;  /* 0x3000000fff0e7230 */ /* 0x000fe20000004100 */
[----:B------:R-:W-:Y:S01]  /*01a0*/  FADD.FTZ R10, R10, 3 ;  /* 0x404000000a0a7421 */ /* 0x000fe20000010000 */
[----:B------:R-:W-:Y:S01]  /*01b0*/  FSETP.GEU.FTZ.AND P6, PT, R4, c[0x0][0x168], PT ;  /* 0x00005a0004007a0b */ /* 0x000fe20003fde000 */
[----:B------:R-:W-:Y:S01]  /*01c0*/  FADD.FTZ R13, R13, 3 ;  /* 0x404000000d0d7421 */ /* 0x000fe20000010000 */
[----:B------:R-:W-:Y:S01]  /*01d0*/  FSETP.GEU.FTZ.AND P5, PT, R8, c[0x0][0x168], PT ;  /* 0x00005a0008007a0b */ /* 0x000fe20003fbe000 */
[----:B------:R-:W-:Y:S01]  /*01e0*/  FADD.FTZ R14, R14, 3 ;  /* 0x404000000e0e7421 */ /* 0x000fe20000010000 */
[----:B------:R-:W-:Y:S01]  /*01f0*/  FSEL R4, R4, c[0x0][0x168], P6 ;  /* 0x00005a0004047a08 */ /* 0x000fe20003000000 */
[----:B------:R-:W-:Y:S01]  /*0200*/  IMAD.WIDE.U32 R2, R0, R17, c[0x0][0x180] ;  /* 0x0000600000027625 */ /* 0x000fe200078e0011 */
[----:B------:R-:W-:-:S02]  /*0210*/  FSETP.GEU.FTZ.AND P4, PT, R9, c[0x0][0x168], PT ;  /* 0x00005a0009007a0b */ /* 0x000fc40003f9e000 */
[----:B------:R-:W-:Y:S02]  /*0220*/  FSETP.GEU.FTZ.AND P3, PT, R10, c[0x0][0x168], PT ;  /* 0x00005a000a007a0b */ /* 0x000fe40003f7e000 */
[----:B------:R-:W-:Y:S01]  /*0230*/  FSETP.GEU.FTZ.AND P2, PT, R11, c[0x0][0x168], PT ;  /* 0x00005a000b007a0b */ /* 0x000fe20003f5e000 */
[----:B------:R-:W-:Y:S01]  /*0240*/  IMAD.WIDE R2, R5, 0x8, R2 ;  /* 0x0000000805027825 */ /* 0x000fe200078e0202 */
[----:B------:R-:W-:Y:S02]  /*0250*/  FSETP.GEU.FTZ.AND P1, PT, R12, c[0x0][0x168], PT ;  /* 0x00005a000c007a0b */ /* 0x000fe40003f3e000 */
[----:B------:R-:W-:Y:S02]  /*0260*/  FSETP.GEU.FTZ.AND P0, PT, R13, c[0x0][0x168], PT ;  /* 0x00005a000d007a0b */ /* 0x000fe40003f1e000 */
[----:B------:R-:W-:Y:S02]  /*0270*/  FSETP.GEU.FTZ.AND P6, PT, R14, c[0x0][0x168], PT ;  /* 0x00005a000e007a0b */ /* 0x000fe40003fde000 */
[----:B------:R-:W-:-:S02]  /*0280*/  FSEL R8, R8, c[0x0][0x168], P5 ;  /* 0x00005a0008087a08 */ /* 0x000fc40002800000 */
[----:B------:R-:W-:Y:S02]  /*0290*/  FSETP.GT.FTZ.AND P5, PT, R4, c[0x0][0x174], PT ;  /* 0x00005d0004007a0b */ /* 0x000fe40003fb4000 */
[----:B------:R-:W-:Y:S02]  /*02a0*/  FSEL R9, R9, c[0x0][0x168], P4 ;  /* 0x00005a0009097a08 */ /* 0x000fe40002000000 */
[----:B------:R-:W-:Y:S02]  /*02b0*/  FSEL R10, R10, c[0x0][0x168], P3 ;  /* 0x00005a000a0a7a08 */ /* 0x000fe40001800000 */
[----:B------:R-:W-:Y:S02]  /*02c0*/  FSEL R11, R11, c[0x0][0x168], P2 ;  /* 0x00005a000b0b7a08 */ /* 0x000fe40001000000 */
[----:B------:R-:W-:Y:S02]  /*02d0*/  FSEL R12, R12, c[0x0][0x168], P1 ;  /* 0x00005a000c0c7a08 */ /* 0x000fe40000800000 */
[----:B------:R-:W-:-:S02]  /*02e0*/  FSEL R13, R13, c[0x0][0x168], P0 ;  /* 0x00005a000d0d7a08 */ /* 0x000fc40000000000 */
[----:B------:R-:W-:Y:S02]  /*02f0*/  FSEL R14, R14, c[0x0][0x168], P6 ;  /* 0x00005a000e0e7a08 */ /* 0x000fe40003000000 */
[----:B------:R-:W-:Y:S02]  /*0300*/  FSEL R4, R4, c[0x0][0x174], !P5 ;  /* 0x00005d0004047a08 */ /* 0x000fe40006800000 */
[----:B------:R-:W-:Y:S02]  /*0310*/  FSETP.GT.FTZ.AND P4, PT, R8, c[0x0][0x174], PT ;  /* 0x00005d0008007a0b */ /* 0x000fe40003f94000 */
[----:B------:R-:W-:Y:S01]  /*0320*/  FSETP.GT.FTZ.AND P3, PT, R9, c[0x0][0x174], PT ;  /* 0x00005d0009007a0b */ /* 0x000fe20003f74000 */
[----:B------:R-:W-:Y:S01]  /*0330*/  FMUL.FTZ R4, R4, 0.16666667163372039795 ;  /* 0x3e2aaaab04047820 */ /* 0x000fe20000410000 */
[----:B------:R-:W-:Y:S02]  /*0340*/  FSETP.GT.FTZ.AND P2, PT, R10, c[0x0][0x174], PT ;  /* 0x00005d000a007a0b */ /* 0x000fe40003f54000 */
[----:B------:R-:W-:-:S02]  /*0350*/  FSETP.GT.FTZ.AND P1, PT, R11, c[0x0][0x174], PT ;  /* 0x00005d000b007a0b */ /* 0x000fc40003f34000 */
[----:B------:R-:W-:Y:S02]  /*0360*/  FSETP.GT.FTZ.AND P0, PT, R12, c[0x0][0x174], PT ;  /* 0x00005d000c007a0b */ /* 0x000fe40003f14000 */
[----:B------:R-:W-:Y:S02]  /*0370*/  FSETP.GT.FTZ.AND P5, PT, R13, c[0x0][0x174], PT ;  /* 0x00005d000d007a0b */ /* 0x000fe40003fb4000 */
        /* <DEDUP_REMOVED lines=17> */
[----:B------:R-:W-:-:S03]  /*0490*/  F2FP.PACK_AB R12, R12, R11 ;  /* 0x0000000b0c0c723e */ /* 0x000fc600000000ff */
[----:B------:R-:W-:Y:S01]  /*04a0*/  STG.E.64 [R2.64], R4 ;  /* 0x0000000402007986 */ /* 0x000fe2000c101b04 */
[----:B------:R-:W-:-:S05]  /*04b0*/  F2FP.PACK_AB R13, R14, R13 ;  /* 0x0000000d0e0d723e */ /* 0x000fca00000000ff */
[----:B------:R-:W-:Y:S01]  /*04c0*/  STG.E.64 [R2.64+0x400], R12 ;  /* 0x0004000c02007986 */ /* 0x000fe2000c101b04 */
[----:B------:R-:W-:Y:S05]  /*04d0*/  EXIT ;  /* 0x000000000000794d */ /* 0x000fea0003800000 */
.L_x_4339:
        /* <DEDUP_REMOVED lines=157> */
.L_x_4342:
[----:B------:R-:W-:-:S13]  /*0eb0*/  ISETP.GE.AND P0, PT, R3, R2, PT ;  /* 0x000000020300720c */ /* 0x000fda0003f06270 */
[----:B------:R-:W-:Y:S05]  /*0ec0*/  @P0 BRA `(.L_x_4344) ;  /* 0x000000c000000947 */ /* 0x000fea0003800000 */
[----:B0-----:R-:W-:Y:S01]  /*0ed0*/  IMAD.IADD R4, R0, 0x1, R3 ;  /* 0x0000000100047824 */ /* 0x001fe200078e0203 */
[----:B------:R-:W-:Y:S01]  /*0ee0*/  IADD3 R3, R3, 0x80, RZ ;  /* 0x0000008003037810 */ /* 0x000fe20007ffe0ff */
[----:B------:R-:W-:-:S04]  /*0ef0*/  IMAD.MOV.U32 R5, RZ, RZ, 0x2 ;  /* 0x00000002ff057424 */ /* 0x000fc800078e00ff */
[----:B------:R-:W-:-:S05]  /*0f00*/  IMAD.WIDE.U32 R4, R4, R5, c[0x0][0x180] ;  /* 0x0000600004047625 */ /* 0x000fca00078e0005 */
[----:B------:R0:W-:Y:S02]  /*0f10*/  STG.E.U16 [R4.64], R12 ;  /* 0x0000000c04007986 */ /* 0x0001e4000c101504 */
.L_x_4343:
[----:B------:R-:W-:-:S13]  /*0f20*/  ISETP.GE.AND P0, PT, R3, R2, PT ;  /* 0x000000020300720c */ /* 0x000fda0003f06270 */
[----:B------:R-:W-:Y:S05]  /*0f30*/  @P0 BRA `(.L_x_4345) ;  /* 0x000000d000000947 */ /* 0x000fea0003800000 */
[----:B0-----:R-:W-:Y:S01]  /*0f40*/  IMAD.IADD R4, R0, 0x1, R3 ;  /* 0x0000000100047824 */ /* 0x001fe200078e0203 */
[----:B------:R-:W-:Y:S01]  /*0f50*/  IADD3 R3, R3, 0x80, RZ ;  /* 0x0000008003037810 */ /* 0x000fe20007ffe0ff */
[----:B------:R-:W-:-:S04]  /*0f60*/  IMAD.MOV.U32 R5, RZ, RZ, 0x2 ;  /* 0x00000002ff057424 */ /* 0x000fc800078e00ff */
[----:B------:R-:W-:-:S05]  /*0f70*/  IMAD.WIDE.U32 R4, R4, R5, c[0x0][0x180] ;  /* 0x0000600004047625 */ /* 0x000fca00078e0005 */
[----:B------:R0:W-:Y:S02]  /*0f80*/  STG.E.U16 [R4.64], R9 ;  /* 0x0000000904007986 */ /* 0x0001e4000c101504 */
.L_x_4344:
        /* <DEDUP_REMOVED lines=8> */
.L_x_4345:
[----:B------:R-:W-:Y:S05]  /*1010*/  BSYNC B1 ;  /* 0x0000000000017941 */ /* 0x000fea0003800000 */
.L_x_4341:
[----:B------:R-:W-:-:S13]  /*1020*/  ISETP.GE.AND P0, PT, R3, R2, PT ;  /* 0x000000020300720c */ /* 0x000fda0003f06270 */
[----:B0-----:R-:W-:Y:S01]  /*1030*/  @!P0 IMAD.IADD R4, R0, 0x1, R3 ;  /* 0x0000000100048824 */ /* 0x001fe200078e0203 */
[----:B------:R-:W-:Y:S01]  /*1040*/  @!P0 IADD3 R3, R3, 0x80, RZ ;  /* 0x0000008003038810 */ /* 0x000fe20007ffe0ff */
[----:B------:R-:W-:-:S04]  /*1050*/  @!P0 IMAD.MOV.U32 R5, RZ, RZ, 0x2 ;  /* 0x00000002ff058424 */ /* 0x000fc800078e00ff */
[----:B------:R-:W-:-:S05]  /*1060*/  @!P0 IMAD.WIDE.U32 R4, R4, R5, c[0x0][0x180] ;  /* 0x0000600004048625 */ /* 0x000fca00078e0005 */
[----:B------:R0:W-:Y:S02]  /*1070*/  @!P0 STG.E.U16 [R4.64], R7 ;  /* 0x0000000704008986 */ /* 0x0001e4000c101504 */
.L_x_4346:
[----:B------:R-:W-:Y:S05]  /*1080*/  BSYNC B0 ;  /* 0x0000000000007941 */ /* 0x000fea0003800000 */
.L_x_4340:
        /* <DEDUP_REMOVED lines=8> */
.L_x_4347:
        /* <DEDUP_REMOVED lines=15> */
.L_x_5486:


//--------------------- .text._ZN2at6native29vectorized_elementwise_kernelILi8EZZZNS0_68_GLOBAL__N__08176361_30_ActivationHardsigmoidKernel_cu_1520ed90_304418hardsigmoid_kernelERNS_18TensorIteratorBaseEENKUlvE_clEvENKUlvE1_clEvEUlN3c104HalfEE_St5arrayIPcLm2EEEEviT0_T1_ --------------------------
	.section	.text._ZN2at6native29vectorized_elementwise_kernelILi8EZZZNS0_68_GLOBAL__N__08176361_30_ActivationHardsigmoidKernel_cu_1520ed90_304418hardsigmoid_kernelERNS_18TensorIteratorBaseEENKUlvE_clEvENKUlvE1_clEvEUlN3c104HalfEE_St5arrayIPcLm2EEEEviT0_T1_,"ax",@progbits
	.sectioninfo	@"SHI_REGISTERS=4"
	.align	128
        .global         _ZN2at6native29vectorized_elementwise_kernelILi8EZZZNS0_68_GLOBAL__N__08176361_30_ActivationHardsigmoidKernel_cu_1520ed90_304418hardsigmoid_kernelERNS_18TensorIteratorBaseEENKUlvE_clEvENKUlvE1_clEvEUlN3c104HalfEE_St5arrayIPcLm2EEEEviT0_T1_
        .type           _ZN2at6native29vectorized_elementwise_kernelILi8EZZZNS0_68_GLOBAL__N__08176361_30_ActivationHardsigmoidKernel_cu_1520ed90_304418hardsigmoid_kernelERNS_18TensorIteratorBaseEENKUlvE_clEvENKUlvE1_clEvEUlN3c104HalfEE_St5arrayIPcLm2EEEEviT0_T1_,@function
        .size           _ZN2at6native29vectorized_elementwise_kernelILi8EZZZNS0_68_GLOBAL__N__08176361_30_ActivationHardsigmoidKernel_cu_1520ed90_304418hardsigmoid_kernelERNS_18TensorIteratorBaseEENKUlvE_clEvENKUlvE1_clEvEUlN3c104HalfEE_St5arrayIPcLm2EEEEviT0_T1_,(.L_x_5487 - _ZN2at6native29vectorized_elementwise_kernelILi8EZZZNS0_68_GLOBAL__N__08176361_30_ActivationHardsigmoidKernel_cu_1520ed90_304418hardsigmoid_kernelERNS_18TensorIteratorBaseEENKUlvE_clEvENKUlvE1_clEvEUlN3c104HalfEE_St5arrayIPcLm2EEEEviT0_T1_)
        .other          _ZN2at6native29vectorized_elementwise_kernelILi8EZZZNS0_68_GLOBAL__N__08176361_30_ActivationHardsigmoidKernel_cu_1520ed90_304418hardsigmoid_kernelERNS_18TensorIteratorBaseEENKUlvE_clEvENKUlvE1_clEvEUlN3c104HalfEE_St5arrayIPcLm2EEEEviT0_T1_,@"STO_CUDA_ENTRY STV_DEFAULT"
_ZN2at6native29vectorized_elementwise_kernelILi8EZZZNS0_68_GLOBAL__N__08176361_30_ActivationHardsigmoidKernel_cu_1520ed90_304418hardsigmoid_kernelERNS_18TensorIteratorBaseEENKUlvE_clEvENKUlvE1_clEvEUlN3c104HalfEE_St5arrayIPcLm2EEEEviT0_T1_:
.text._ZN2at6native29vectorized_elementwise_kernelILi8EZZZNS0_68_GLOBAL__N__08176361_30_ActivationHardsigmoidKernel_cu_1520ed90_304418hardsigmoid_kernelERNS_18TensorIteratorBaseEENKUlvE_clEvENKUlvE1_clEvEUlN3c104HalfEE_St5arrayIPcLm2EEEEviT0_T1_:
[----:B------:R-:W-:Y:S02]  /*0000*/  MOV R1, c[0x0][0x28] ;  /* 0x00000a0000017a02 */ /* 0x000fe40000000f00 */
[----:B------:R-:W-:Y:S05]  /*0010*/  EXIT ;  /* 0x000000000000794d */ /* 0x000fea0003800000 */
.L_x_4348:
        /* <DEDUP_REMOVED lines=14> */
.L_x_5487:


//--------------------- .text._ZN2at6native18elementwise_kernelILi128ELi4EZNS0_15gpu_kernel_implIZZZNS0_68_GLOBAL__N__08176361_30_ActivationHardsigmoidKernel_cu_1520ed90_304418hardsigmoid_kernelERNS_18TensorIteratorBaseEENKUlvE_clEvENKUlvE0_clEvEUlfE_EEvS5_RKT_EUliE_EEviT1_ --------------------------
	.section	.text._ZN2at6native18elementwise_kernelILi128ELi4EZNS0_15gpu_kernel_implIZZZNS0_68_GLOBAL__N__08176361_30_ActivationHardsigmoidKernel_cu_1520ed90_304418hardsigmoid_kernelERNS_18TensorIteratorBaseEENKUlvE_clEvENKUlvE0_clEvEUlfE_EEvS5_RKT_EUliE_EEviT1_,"ax",@progbits
	.sectioninfo	@"SHI_REGISTERS=26"
	.align	128
        .global         _ZN2at6native18elementwise_kernelILi128ELi4EZNS0_15gpu_kernel_implIZZZNS0_68_GLOBAL__N__08176361_30_ActivationHardsigmoidKernel_cu_1520ed90_304418hardsigmoid_kernelERNS_18TensorIteratorBaseEENKUlvE_clEvENKUlvE0_clEvEUlfE_EEvS5_RKT_EUliE_EEviT1_
        .type           _ZN2at6native18elementwise_kernelILi128ELi4EZNS0_15gpu_kernel_implIZZZNS0_68_GLOBAL__N__08176361_30_ActivationHardsigmoidKernel_cu_1520ed90_304418hardsigmoid_kernelERNS_18TensorIteratorBaseEENKUlvE_clEvENKUlvE0_clEvEUlfE_EEvS5_RKT_EUliE_EEviT1_,@function
        .size           _ZN2at6native18elementwise_kernelILi128ELi4EZNS0_15gpu_kernel_implIZZZNS0_68_GLOBAL__N__08176361_30_ActivationHardsigmoidKernel_cu_1520ed90_304418hardsigmoid_kernelERNS_18TensorIteratorBaseEENKUlvE_clEvENKUlvE0_clEvEUlfE_EEvS5_RKT_EUliE_EEviT1_,(.L_x_5488 - _ZN2at6native18elementwise_kernelILi128ELi4EZNS0_15gpu_kernel_implIZZZNS0_68_GLOBAL__N__08176361_30_ActivationHardsigmoidKernel_cu_1520ed90_304418hardsigmoid_kernelERNS_18TensorIteratorBaseEENKUlvE_clEvENKUlvE0_clEvEUlfE_EEvS5_RKT_EUliE_EEviT1_)
        .other          _ZN2at6native18elementwise_kernelILi128ELi4EZNS0_15gpu_kernel_implIZZZNS0_68_GLOBAL__N__08176361_30_ActivationHardsigmoidKernel_cu_1520ed90_304418hardsigmoid_kernelERNS_18TensorIteratorBaseEENKUlvE_clEvENKUlvE0_clEvEUlfE_EEvS5_RKT_EUliE_EEviT1_,@"STO_CUDA_ENTRY STV_DEFAULT"
_ZN2at6native18elementwise_kernelILi128ELi4EZNS0_15gpu_kernel_implIZZZNS0_68_GLOBAL__N__08176361_30_ActivationHardsigmoidKernel_cu_1520ed90_304418hardsigmoid_kernelERNS_18TensorIteratorBaseEENKUlvE_clEvENKUlvE0_clEvEUlfE_EEvS5_RKT_EUliE_EEviT1_:
.text._ZN2at6native18elementwise_kernelILi128ELi4EZNS0_15gpu_kernel_implIZZZNS0_68_GLOBAL__N__08176361_30_ActivationHardsigmoidKernel_cu_1520ed90_304418hardsigmoid_kernelERNS_18TensorIteratorBaseEENKUlvE_clEvENKUlvE0_clEvEUlfE_EEvS5_RKT_EUliE_EEviT1_:
        /* <DEDUP_REMOVED lines=237> */
.L_x_4351:
        /* <DEDUP_REMOVED lines=20> */
.L_x_4356:
[----:B------:R-:W2:Y:S02]  /*1010*/  LDG.E.U8 R0, [R2.64] ;  /* 0x0000002402007981 */ /* 0x000ea4000c1e1100 */
[----:B--2---:R-:W0:Y:S01]  /*1020*/  I2F.U16 R0, R0 ;  /* 0x0000000000007306 */ /* 0x004e220000101000 */
[----:B------:R-:W-:Y:S05]  /*1030*/  BRA `(.L_x_4358) ;  /* 0x00000ca000007947 */ /* 0x000fea0003800000 */
.L_x_4355:
        /* <DEDUP_REMOVED lines=9> */
.L_x_4360:
[----:B------:R-:W2:Y:S02]  /*10d0*/  LDG.E R0, [R2.64] ;  /* 0x0000002402007981 */ /* 0x000ea4000c1e1900 */
[----:B--2---:R-:W0:Y:S01]  /*10e0*/  I2F R0, R0 ;  /* 0x0000000000007306 */ /* 0x004e220000201400 */
[----:B------:R-:W-:Y:S05]  /*10f0*/  BRA `(.L_x_4358) ;  /* 0x00000be000007947 */ /* 0x000fea0003800000 */
.L_x_4359:
[----:B------:R-:W2:Y:S02]  /*1100*/  LDG.E.U16 R0, [R2.64] ;  /* 0x0000002402007981 */ /* 0x000ea4000c1e1500 */
[----:B--2---:R-:W0:Y:S01]  /*1110*/  I2F.S16 R0, R0 ;  /* 0x0000000000007306 */ /* 0x004e220000101400 */
[----:B------:R-:W-:Y:S05]  /*1120*/  BRA `(.L_x_4358) ;  /* 0x00000bb000007947 */ /* 0x000fea0003800000 */
.L_x_4354:
        /* <DEDUP_REMOVED lines=8> */
.L_x_4362:
[----:B------:R-:W2:Y:S02]  /*11b0*/  LDG.E.U16 R0, [R2.64] ;  /* 0x0000002402007981 */ /* 0x000ea4000c1e1500 */
[----:B--2---:R-:W-:Y:S01]  /*11c0*/  HADD2.F32 R0, -RZ, R0.H0_H0 ;  /* 0x20000000ff007230 */ /* 0x004fe20000004100 */
[----:B------:R-:W-:Y:S05]  /*11d0*/  BRA `(.L_x_4358) ;  /* 0x00000b0000007947 */ /* 0x000fea0003800000 */
.L_x_4361:
        /* <DEDUP_REMOVED lines=8> */
.L_x_4364:
[----:B------:R-:W2:Y:S02]  /*1260*/  LDG.E.U16 R0, [R2.64] ;  /* 0x0000002402007981 */ /* 0x000ea4000c1e1500 */
[----:B--2---:R-:W-:Y:S01]  /*1270*/  HADD2.F32 R0, -RZ, R0.H0_H0 ;  /* 0x20000000ff007230 */ /* 0x004fe20000004100 */
[----:B------:R-:W-:Y:S05]  /*1280*/  BRA `(.L_x_4358) ;  /* 0x00000a5000007947 */ /* 0x000fea0003800000 */
.L_x_4363:
[----:B------:R-:W2:Y:S02]  /*1290*/  LDG.E.64 R2, [R2.64] ;  /* 0x0000002402027981 */ /* 0x000ea4000c1e1b00 */
[----:B--2---:R-:W0:Y:S01]  /*12a0*/  F2F.F32.F64 R0, R2 ;  /* 0x0000000200007310 */ /* 0x004e220000301000 */
[----:B------:R-:W0:-:S14]  /*12b0*/  DSETP.GEU.AND P0, PT, |R2|, c[0x2][0x0], PT ;  /* 0x008000000200762a */ /* 0x000e1c0003f0e200 */
[----:B0-----:R-:W-:Y:S01]  /*12c0*/  @!P0 FMUL R0, R0, 1.175494350822287508e-38 ;  /* 0x0080000000008820 */ /* 0x001fe20000400000 */
[----:B------:R-:W-:Y:S05]  /*12d0*/  BRA `(.L_x_4358) ;  /* 0x00000a0000007947 */ /* 0x000fea0003800000 */
.L_x_4353:
        /* <DEDUP_REMOVED lines=12> */
.L_x_4367:
[----:B------:R-:W2:Y:S02]  /*13a0*/  LDG.E.64 R2, [R2.64] ;  /* 0x0000002402027981 */ /* 0x000ea4000c1e1b00 */
[----:B--2---:R-:W0:Y:S01]  /*13b0*/  F2F.F32.F64 R0, R2 ;  /* 0x0000000200007310 */ /* 0x004e220000301000 */
[----:B------:R-:W0:-:S14]  /*13c0*/  DSETP.GEU.AND P0, PT, |R2|, c[0x2][0x0], PT ;  /* 0x008000000200762a */ /* 0x000e1c0003f0e200 */
[----:B0-----:R-:W-:Y:S01]  /*13d0*/  @!P0 FMUL R0, R0, 1.175494350822287508e-38 ;  /* 0x0080000000008820 */ /* 0x001fe20000400000 */
[----:B------:R-:W-:Y:S05]  /*13e0*/  BRA `(.L_x_4358) ;  /* 0x000008f000007947 */ /* 0x000fea0003800000 */
.L_x_4366:
        /* <DEDUP_REMOVED lines=26> */
.L_x_4369:
        /* <DEDUP_REMOVED lines=13> */
.L_x_4368:
[----:B------:R-:W2:Y:S02]  /*1660*/  LDG.E.U16 R0, [R2.64] ;  /* 0x0000002402007981 */ /* 0x000ea4000c1e1500 */
[----:B--2---:R-:W-:Y:S01]  /*1670*/  PRMT R0, RZ, 0x5410, R0 ;  /* 0x00005410ff007816 */ /* 0x004fe20000000000 */
[----:B------:R-:W-:Y:S05]  /*1680*/  BRA `(.L_x_4358) ;  /* 0x0000065000007947 */ /* 0x000fea0003800000 */
.L_x_4365:
        /* <DEDUP_REMOVED lines=11> */
.L_x_4372:
        /* <DEDUP_REMOVED lines=20> */
.L_x_4374:
[----:B------:R-:W-:Y:S05]  /*1880*/  BSYNC B0 ;  /* 0x0000000000007941 */ /* 0x000fea0003800000 */
.L_x_4373:
[----:B------:R-:W-:Y:S01]  /*1890*/  LEA R3, R0, 0x3b800000, 0x17 ;  /* 0x3b80000000037811 */ /* 0x000fe200078eb8ff */
[----:B------:R-:W-:-:S05]  /*18a0*/  IMAD.SHL.U32 R0, R2, 0x100000, RZ ;  /* 0x0010000002007824 */ /* 0x000fca00078e00ff */
[----:B------:R-:W-:Y:S01]  /*18b0*/  LOP3.LUT R0, R3, R0, R4, 0xfe, !PT ;  /* 0x0000000003007212 */ /* 0x000fe200078efe04 */
[----:B------:R-:W-:Y:S05]  /*18c0*/  BRA `(.L_x_4358) ;  /* 0x0000041000007947 */ /* 0x000fea0003800000 */
.L_x_4371:
        /* <DEDUP_REMOVED lines=20> */
.L_x_4376:
[----:B------:R-:W-:Y:S05]  /*1a10*/  BSYNC B0 ;  /* 0x0000000000007941 */ /* 0x000fea0003800000 */
.L_x_4375:
[----:B------:R-:W-:Y:S01]  /*1a20*/  LEA R3, R0, 0x37800000, 0x17 ;  /* 0x3780000000037811 */ /* 0x000fe200078eb8ff */
[----:B------:R-:W-:-:S05]  /*1a30*/  IMAD.SHL.U32 R0, R2, 0x200000, RZ ;  /* 0x0020000002007824 */ /* 0x000fca00078e00ff */
[----:B------:R-:W-:Y:S01]  /*1a40*/  LOP3.LUT R0, R3, R0, R4, 0xfe, !PT ;  /* 0x0000000003007212 */ /* 0x000fe200078efe04 */
[----:B------:R-:W-:Y:S05]  /*1a50*/  BRA `(.L_x_4358) ;  /* 0x0000028000007947 */ /* 0x000fea0003800000 */
.L_x_4370:
        /* <DEDUP_REMOVED lines=14> */
.L_x_4357:
        /* <DEDUP_REMOVED lines=21> */
.L_x_4378:
[----:B------:R-:W2:Y:S02]  /*1c90*/  LDG.E.64 R2, [R2.64] ;  /* 0x0000002402027981 */ /* 0x000ea4000c1e1b00 */
[----:B--2---:R0:W1:Y:S01]  /*1ca0*/  I2F.U64 R0, R2 ;  /* 0x0000000200007312 */ /* 0x0040620000301000 */
[----:B------:R-:W-:Y:S05]  /*1cb0*/  BRA `(.L_x_4358) ;  /* 0x0000002000007947 */ /* 0x000fea0003800000 */
.L_x_4377:
[----:B------:R-:W2:Y:S02]  /*1cc0*/  LDG.E R0, [R2.64] ;  /* 0x0000002402007981 */ /* 0x000ea4000c1e1900 */
[----:B--2---:R-:W0:Y:S02]  /*1cd0*/  I2F.U32 R0, R0 ;  /* 0x0000000000007306 */ /* 0x004e240000201000 */
.L_x_4358:
[----:B------:R-:W-:Y:S05]  /*1ce0*/  BSYNC B6 ;  /* 0x0000000000067941 */ /* 0x000fea0003800000 */
.L_x_4352:
[----:B------:R-:W2:Y:S01]  /*1cf0*/  LDC.U8 R4, c[0x0][0x388] ;  /* 0x0000e200ff047b82 */ /* 0x000ea20000000000 */
[----:B01---5:R-:W-:-:S05]  /*1d00*/  FADD.FTZ R0, R0, 3 ;  /* 0x4040000000007421 */ /* 0x023fca0000010000 */
[----:B------:R-:W-:-:S04]  /*1d10*/  FSETP.GEU.FTZ.AND P0, PT, R0, c[0x0][0x370], PT ;  /* 0x0000dc0000007a0b */ /* 0x000fc80003f1e000 */
[----:B------:R-:W-:-:S04]  /*1d20*/  FSEL R0, R0, c[0x0][0x370], P0 ;  /* 0x0000dc0000007a08 */ /* 0x000fc80000000000 */
[----:B------:R-:W-:-:S04]  /*1d30*/  FSETP.GT.FTZ.AND P0, PT, R0, c[0x0][0x37c], PT ;  /* 0x0000df0000007a0b */ /* 0x000fc80003f14000 */
[----:B------:R-:W-:-:S05]  /*1d40*/  FSEL R2, R0, c[0x0][0x37c], !P0 ;  /* 0x0000df0000027a08 */ /* 0x000fca0004000000 */
[----:B------:R-:W-:Y:S01]  /*1d50*/  FMUL.FTZ R2, R2, 0.16666667163372039795 ;  /* 0x3e2aaaab02027820 */ /* 0x000fe20000410000 */
        /* <DEDUP_REMOVED lines=14> */
.L_x_4382:
[----:B------:R-:W0:Y:S02]  /*1e40*/  F2I.S64.TRUNC R2, R2 ;  /* 0x0000000200027311 */ /* 0x000e24000020d900 */
[----:B0-----:R-:W-:-:S05]  /*1e50*/  IMAD.MOV.U32 R5, RZ, RZ, R2 ;  /* 0x000000ffff057224 */ /* 0x001fca00078e0002 */
[----:B------:R0:W-:Y:S01]  /*1e60*/  STG.E.U8 [R16.64], R5 ;  /* 0x0000000510007986 */ /* 0x0001e2000c101124 */
[----:B------:R-:W-:Y:S05]  /*1e70*/  BRA `(.L_x_4384) ;  /* 0x00000d3000007947 */ /* 0x000fea0003800000 */
.L_x_4381:
        /* <DEDUP_REMOVED lines=9> */
.L_x_4386:
[----:B------:R-:W0:Y:S02]  /*1f10*/  F2I.FTZ.TRUNC.NTZ R3, R2 ;  /* 0x0000000200037305 */ /* 0x000e24000021f100 */
[----:B0-----:R0:W-:Y:S01]  /*1f20*/  STG.E [R16.64], R3 ;  /* 0x0000000310007986 */ /* 0x0011e2000c101924 */
[----:B------:R-:W-:Y:S05]  /*1f30*/  BRA `(.L_x_4384) ;  /* 0x00000c7000007947 */ /* 0x000fea0003800000 */
.L_x_4385:
[----:B------:R-:W0:Y:S02]  /*1f40*/  F2I.FTZ.TRUNC.NTZ R3, R2 ;  /* 0x0000000200037305 */ /* 0x000e24000021f100 */
[----:B0-----:R0:W-:Y:S01]  /*1f50*/  STG.E.U16 [R16.64], R3 ;  /* 0x0000000310007986 */ /* 0x0011e2000c101524 */
[----:B------:R-:W-:Y:S05]  /*1f60*/  BRA `(.L_x_4384) ;  /* 0x00000c4000007947 */ /* 0x000fea0003800000 */
.L_x_4380:
        /* <DEDUP_REMOVED lines=8> */
.L_x_4388:
[----:B------:R-:W-:-:S05]  /*1ff0*/  F2FP.PACK_AB R2, RZ, R2 ;  /* 0x00000002ff02723e */ /* 0x000fca00000000ff */
[----:B------:R0:W-:Y:S01]  /*2000*/  STG.E.U16 [R16.64], R2 ;  /* 0x0000000210007986 */ /* 0x0001e2000c101524 */
[----:B------:R-:W-:Y:S05]  /*2010*/  BRA `(.L_x_4384) ;  /* 0x00000b9000007947 */ /* 0x000fea0003800000 */
.L_x_4387:
        /* <DEDUP_REMOVED lines=9> */
.L_x_4390:
[----:B------:R-:W-:-:S04]  /*20b0*/  F2FP.PACK_AB R3, RZ, R2 ;  /* 0x00000002ff03723e */ /* 0x000fc800000000ff */
[----:B------:R-:W-:-:S05]  /*20c0*/  PRMT R3, R3, 0x5410, RZ ;  /* 0x0000541003037816 */ /* 0x000fca00000000ff */
[----:B------:R0:W-:Y:S01]  /*20d0*/  STG.E [R16.64], R3 ;  /* 0x0000000310007986 */ /* 0x0001e2000c101924 */
[----:B------:R-:W-:Y:S05]  /*20e0*/  BRA `(.L_x_4384) ;  /* 0x00000ac000007947 */ /* 0x000fea0003800000 */
.L_x_4389:
[----:B------:R-:W-:-:S06]  /*20f0*/  FMUL.FTZ R2, R2, 1 ;  /* 0x3f80000002027820 */ /* 0x000fcc0000410000 */
[----:B------:R-:W0:Y:S02]  /*2100*/  F2F.F64.F32 R2, R2 ;  /* 0x0000000200027310 */ /* 0x000e240000201800 */
[----:B0-----:R0:W-:Y:S01]  /*2110*/  STG.E.64 [R16.64], R2 ;  /* 0x0000000210007986 */ /* 0x0011e2000c101b24 */
[----:B------:R-:W-:Y:S05]  /*2120*/  BRA `(.L_x_4384) ;  /* 0x00000a8000007947 */ /* 0x000fea0003800000 */
.L_x_4379:
        /* <DEDUP_REMOVED lines=12> */
.L_x_4393:
[----:B------:R-:W-:Y:S01]  /*21f0*/  FMUL.FTZ R4, R2, 1 ;  /* 0x3f80000002047820 */ /* 0x000fe20000410000 */
[----:B------:R-:W-:-:S05]  /*2200*/  CS2R R6, SRZ ;  /* 0x0000000000067805 */ /* 0x000fca000001ff00 */
[----:B------:R-:W0:Y:S02]  /*2210*/  F2F.F64.F32 R4, R4 ;  /* 0x0000000400047310 */ /* 0x000e240000201800 */
[----:B0-----:R0:W-:Y:S01]  /*2220*/  STG.E.128 [R16.64], R4 ;  /* 0x0000000410007986 */ /* 0x0011e2000c101d24 */
[----:B------:R-:W-:Y:S05]  /*2230*/  BRA `(.L_x_4384) ;  /* 0x0000097000007947 */ /* 0x000fea0003800000 */
.L_x_4392:
        /* <DEDUP_REMOVED lines=20> */
.L_x_4397:
[----:B------:R-:W-:Y:S05]  /*2380*/  BSYNC B0 ;  /* 0x0000000000007941 */ /* 0x000fea0003800000 */
.L_x_4396:
[----:B------:R-:W-:-:S05]  /*2390*/  LOP3.LUT R5, R0, R5, RZ, 0xfc, !PT ;  /* 0x0000000500057212 */ /* 0x000fca00078efcff */
[----:B------:R0:W-:Y:S01]  /*23a0*/  STG.E.U8 [R16.64], R5 ;  /* 0x0000000510007986 */ /* 0x0001e2000c101124 */
[----:B------:R-:W-:Y:S05]  /*23b0*/  BRA `(.L_x_4384) ;  /* 0x000007f000007947 */ /* 0x000fea0003800000 */
.L_x_4395:
        /* <DEDUP_REMOVED lines=12> */
.L_x_4399:
[----:B------:R-:W-:Y:S01]  /*2480*/  IMAD.MOV.U32 R0, RZ, RZ, 0x7f ;  /* 0x0000007fff007424 */ /* 0x000fe200078e00ff */
[----:B------:R-:W-:-:S04]  /*2490*/  ISETP.GT.U32.AND P0, PT, R4, 0x7f800000, PT ;  /* 0x7f8000000400780c */ /* 0x000fc80003f04070 */
[----:B------:R-:W-:-:S04]  /*24a0*/  SEL R0, R0, 0x7c, P0 ;  /* 0x0000007c00007807 */ /* 0x000fc80000000000 */
.L_x_4400:
[----:B------:R-:W-:Y:S05]  /*24b0*/  BSYNC B0 ;  /* 0x0000000000007941 */ /* 0x000fea0003800000 */
.L_x_4398:
[----:B------:R-:W-:-:S04]  /*24c0*/  LOP3.LUT R2, R2, 0x80000000, RZ, 0xc0, !PT ;  /* 0x8000000002027812 */ /* 0x000fc800078ec0ff */
[----:B------:R-:W-:-:S04]  /*24d0*/  SHF.R.U32.HI R3, RZ, 0x18, R2 ;  /* 0x00000018ff037819 */ /* 0x000fc80000011602 */
[----:B------:R-:W-:-:S05]  /*24e0*/  LOP3.LUT R3, R0, R3, RZ, 0xfc, !PT ;  /* 0x0000000300037212 */ /* 0x000fca00078efcff */
[----:B------:R0:W-:Y:S01]  /*24f0*/  STG.E.U8 [R16.64], R3 ;  /* 0x0000000310007986 */ /* 0x0001e2000c101124 */
[----:B------:R-:W-:Y:S05]  /*2500*/  BRA `(.L_x_4384) ;  /* 0x000006a000007947 */ /* 0x000fea0003800000 */
.L_x_4394:
[----:B------:R-:W-:-:S05]  /*2510*/  F2FP.BF16.PACK_AB R2, RZ, R2 ;  /* 0x00000002ff02723e */ /* 0x000fca00000010ff */
[----:B------:R0:W-:Y:S01]  /*2520*/  STG.E.U16 [R16.64], R2 ;  /* 0x0000000210007986 */ /* 0x0001e2000c101524 */
[----:B------:R-:W-:Y:S05]  /*2530*/  BRA `(.L_x_4384) ;  /* 0x0000067000007947 */ /* 0x000fea0003800000 */
.L_x_4391:
        /* <DEDUP_REMOVED lines=11> */
.L_x_4403:
        /* <DEDUP_REMOVED lines=16> */
.L_x_4406:
[----:B------:R-:W-:-:S04]  /*26f0*/  LOP3.LUT R2, R2, 0x80000000, RZ, 0xc0, !PT ;  /* 0x8000000002027812 */ /* 0x000fc800078ec0ff */
[----:B------:R-:W-:-:S04]  /*2700*/  SHF.R.U32.HI R3, RZ, 0x18, R2 ;  /* 0x00000018ff037819 */ /* 0x000fc80000011602 */
[----:B------:R-:W-:-:S04]  /*2710*/  LOP3.LUT R0, R0, R3, RZ, 0xfc, !PT ;  /* 0x0000000300007212 */ /* 0x000fc800078efcff */
[----:B------:R-:W-:Y:S02]  /*2720*/  PRMT R8, R0, 0x7610, R8 ;  /* 0x0000761000087816 */ /* 0x000fe40000000008 */
.L_x_4405:
[----:B------:R-:W-:Y:S05]  /*2730*/  BSYNC B0 ;  /* 0x0000000000007941 */ /* 0x000fea0003800000 */
.L_x_4404:
[----:B------:R0:W-:Y:S01]  /*2740*/  STG.E.U8 [R16.64], R8 ;  /* 0x0000000810007986 */ /* 0x0001e2000c101124 */
[----:B------:R-:W-:Y:S05]  /*2750*/  BRA `(.L_x_4384) ;  /* 0x0000045000007947 */ /* 0x000fea0003800000 */
.L_x_4402:
        /* <DEDUP_REMOVED lines=16> */
.L_x_4409:
[----:B------:R-:W-:-:S04]  /*2860*/  LOP3.LUT R2, R2, 0x80000000, RZ, 0xc0, !PT ;  /* 0x8000000002027812 */ /* 0x000fc800078ec0ff */
[----:B------:R-:W-:-:S04]  /*2870*/  SHF.R.U32.HI R3, RZ, 0x18, R2 ;  /* 0x00000018ff037819 */ /* 0x000fc80000011602 */
[----:B------:R-:W-:-:S04]  /*2880*/  LOP3.LUT R0, R0, R3, RZ, 0xfc, !PT ;  /* 0x0000000300007212 */ /* 0x000fc800078efcff */
[----:B------:R-:W-:Y:S02]  /*2890*/  PRMT R8, R0, 0x7610, R8 ;  /* 0x0000761000087816 */ /* 0x000fe40000000008 */
.L_x_4408:
[----:B------:R-:W-:Y:S05]  /*28a0*/  BSYNC B0 ;  /* 0x0000000000007941 */ /* 0x000fea0003800000 */
.L_x_4407:
[----:B------:R0:W-:Y:S01]  /*28b0*/  STG.E.U8 [R16.64], R8 ;  /* 0x0000000810007986 */ /* 0x0001e2000c101124 */
[----:B------:R-:W-:Y:S05]  /*28c0*/  BRA `(.L_x_4384) ;  /* 0x000002e000007947 */ /* 0x000fea0003800000 */
.L_x_4401:
        /* <DEDUP_REMOVED lines=21> */
.L_x_4383:
        /* <DEDUP_REMOVED lines=20> */
.L_x_4411:
[----:B------:R-:W0:Y:S02]  /*2b60*/  F2I.U64.TRUNC R2, R2 ;  /* 0x0000000200027311 */ /* 0x000e24000020d800 */
[----:B0-----:R0:W-:Y:S01]  /*2b70*/  STG.E.64 [R16.64], R2 ;  /* 0x0000000210007986 */ /* 0x0011e2000c101b24 */
[----:B------:R-:W-:Y:S05]  /*2b80*/  BRA `(.L_x_4384) ;  /* 0x0000002000007947 */ /* 0x000fea0003800000 */
.L_x_4410:
[----:B------:R-:W0:Y:S02]  /*2b90*/  F2I.FTZ.U32.TRUNC.NTZ R3, R2 ;  /* 0x0000000200037305 */ /* 0x000e24000021f000 */
[----:B0-----:R0:W-:Y:S02]  /*2ba0*/  STG.E [R16.64], R3 ;  /* 0x0000000310007986 */ /* 0x0011e4000c101924 */
.L_x_4384:
[----:B------:R-:W-:-:S05]  /*2bb0*/  IMAD R18, R18, 0x200, R23 ;  /* 0x0000020012127824 */ /* 0x000fca00078e0217 */
[----:B------:R-:W-:Y:S02]  /*2bc0*/  IADD3 R19, R18, 0x80, RZ ;  /* 0x0000008012137810 */ /* 0x000fe40007ffe0ff */
.L_x_4350:
[----:B------:R-:W-:Y:S05]  /*2bd0*/  BSYNC B7 ;  /* 0x0000000000077941 */ /* 0x000fea0003800000 */
.L_x_4349:
[----:B------:R-:W-:Y:S01]  /*2be0*/  ISETP.GE.AND P0, PT, R19, c[0x0][0x160], PT ;  /* 0x0000580013007a0c */ /* 0x000fe20003f06270 */
[----:B------:R-:W-:-:S12]  /*2bf0*/  BSSY B7, `(.L_x_4412) ;  /* 0x000056a000077945 */ /* 0x000fd80003800000 */
[----:B------:R-:W-:Y:S05]  /*2c00*/  @P0 BRA `(.L_x_4413) ;  /* 0x0000568000000947 */ /* 0x000fea0003800000 */
[----:B------:R-:W-:Y:S01]  /*2c10*/  ISETP.NE.AND P0, PT, RZ, c[0x0][0x168], PT ;  /* 0x00005a00ff007a0c */ /* 0x000fe20003f05270 */
[----:B------:R-:W-:Y:S02]  /*2c20*/  IMAD.MOV.U32 R0, RZ, RZ, RZ ;  /* 0x000000ffff007224 */ /* 0x000fe400078e00ff */
[----:B0-----:R-:W-:-:S10]  /*2c30*/  IMAD.MOV.U32 R16, RZ, RZ, RZ ;  /* 0x000000ffff107224 */ /* 0x001fd400078e00ff */
        /* <DEDUP_REMOVED lines=225> */
.L_x_4414:
        /* <DEDUP_REMOVED lines=20> */
.L_x_4419:
[----:B------:R-:W2:Y:S02]  /*3b90*/  LDG.E.U8 R0, [R2.64] ;  /* 0x0000002402007981 */ /* 0x000ea4000c1e1100 */
[----:B--2---:R-:W0:Y:S01]  /*3ba0*/  I2F.U16 R0, R0 ;  /* 0x0000000000007306 */ /* 0x004e220000101000 */
[----:B------:R-:W-:Y:S05]  /*3bb0*/  BRA `(.L_x_4421) ;  /* 0x00000ca000007947 */ /* 0x000fea0003800000 */
.L_x_4418:
        /* <DEDUP_REMOVED lines=9> */
.L_x_4423:
[----:B------:R-:W2:Y:S02]  /*3c50*/  LDG.E R0, [R2.64] ;  /* 0x0000002402007981 */ /* 0x000ea4000c1e1900 */
[----:B--2---:R-:W0:Y:S01]  /*3c60*/  I2F R0, R0 ;  /* 0x0000000000007306 */ /* 0x004e220000201400 */
[----:B------:R-:W-:Y:S05]  /*3c70*/  BRA `(.L_x_4421) ;  /* 0x00000be000007947 */ /* 0x000fea0003800000 */
.L_x_4422:
[----:B------:R-:W2:Y:S02]  /*3c80*/  LDG.E.U16 R0, [R2.64] ;  /* 0x0000002402007981 */ /* 0x000ea4000c1e1500 */
[----:B--2---:R-:W0:Y:S01]  /*3c90*/  I2F.S16 R0, R0 ;  /* 0x0000000000007306 */ /* 0x004e220000101400 */
[----:B------:R-:W-:Y:S05]  /*3ca0*/  BRA `(.L_x_4421) ;  /* 0x00000bb000007947 */ /* 0x000fea0003800000 */
.L_x_4417:
        /* <DEDUP_REMOVED lines=8> */
.L_x_4425:
[----:B------:R-:W2:Y:S02]  /*3d30*/  LDG.E.U16 R0, [R2.64] ;  /* 0x0000002402007981 */ /* 0x000ea4000c1e1500 */
[----:B--2---:R-:W-:Y:S01]  /*3d40*/  HADD2.F32 R0, -RZ, R0.H0_H0 ;  /* 0x20000000ff007230 */ /* 0x004fe20000004100 */
[----:B------:R-:W-:Y:S05]  /*3d50*/  BRA `(.L_x_4421) ;  /* 0x00000b0000007947 */ /* 0x000fea0003800000 */
.L_x_4424:
        /* <DEDUP_REMOVED lines=8> */
.L_x_4427:
[----:B------:R-:W2:Y:S02]  /*3de0*/  LDG.E.U16 R0, [R2.64] ;  /* 0x0000002402007981 */ /* 0x000ea4000c1e1500 */
[----:B--2---:R-:W-:Y:S01]  /*3df0*/  HADD2.F32 R0, -RZ, R0.H0_H0 ;  /* 0x20000000ff007230 */ /* 0x004fe20000004100 */
[----:B------:R-:W-:Y:S05]  /*3e00*/  BRA `(.L_x_4421) ;  /* 0x00000a5000007947 */ /* 0x000fea0003800000 */
.L_x_4426:
[----:B------:R-:W2:Y:S02]  /*3e10*/  LDG.E.64 R2, [R2.64] ;  /* 0x0000002402027981 */ /* 0x000ea4000c1e1b00 */
[----:B--2---:R-:W0:Y:S01]  /*3e20*/  F2F.F32.F64 R0, R2 ;  /* 0x0000000200007310 */ /* 0x004e220000301000 */
[----:B------:R-:W0:-:S14]  /*3e30*/  DSETP.GEU.AND P0, PT, |R2|, c[0x2][0x0], PT ;  /* 0x008000000200762a */ /* 0x000e1c0003f0e200 */
[----:B0-----:R-:W-:Y:S01]  /*3e40*/  @!P0 FMUL R0, R0, 1.175494350822287508e-38 ;  /* 0x0080000000008820 */ /* 0x001fe20000400000 */
[----:B------:R-:W-:Y:S05]  /*3e50*/  BRA `(.L_x_4421) ;  /* 0x00000a0000007947 */ /* 0x000fea0003800000 */
.L_x_4416:
        /* <DEDUP_REMOVED lines=12> */
.L_x_4430:
[----:B------:R-:W2:Y:S02]  /*3f20*/  LDG.E.64 R2, [R2.64] ;  /* 0x0000002402027981 */ /* 0x000ea4000c1e1b00 */
[----:B--2---:R-:W0:Y:S01]  /*3f30*/  F2F.F32.F64 R0, R2 ;  /* 0x0000000200007310 */ /* 0x004e220000301000 */
[----:B------:R-:W0:-:S14]  /*3f40*/  DSETP.GEU.AND P0, PT, |R2|, c[0x2][0x0], PT ;  /* 0x008000000200762a */ /* 0x000e1c0003f0e200 */
[----:B0-----:R-:W-:Y:S01]  /*3f50*/  @!P0 FMUL R0, R0, 1.175494350822287508e-38 ;  /* 0x0080000000008820 */ /* 0x001fe20000400000 */
[----:B------:R-:W-:Y:S05]  /*3f60*/  BRA `(.L_x_4421) ;  /* 0x000008f000007947 */ /* 0x000fea0003800000 */
.L_x_4429:
        /* <DEDUP_REMOVED lines=26> */
.L_x_4432:
        /* <DEDUP_REMOVED lines=13> */
.L_x_4431:
[----:B------:R-:W2:Y:S02]  /*41e0*/  LDG.E.U16 R0, [R2.64] ;  /* 0x0000002402007981 */ /* 0x000ea4000c1e1500 */
[----:B--2---:R-:W-:Y:S01]  /*41f0*/  PRMT R0, RZ, 0x5410, R0 ;  /* 0x00005410ff007816 */ /* 0x004fe20000000000 */
[----:B------:R-:W-:Y:S05]  /*4200*/  BRA `(.L_x_4421) ;  /* 0x0000065000007947 */ /* 0x000fea0003800000 */
.L_x_4428:
        /* <DEDUP_REMOVED lines=11> */
.L_x_4435:
        /* <DEDUP_REMOVED lines=20> */
.L_x_4437:
[----:B------:R-:W-:Y:S05]  /*4400*/  BSYNC B0 ;  /* 0x0000000000007941 */ /* 0x000fea0003800000 */
.L_x_4436:
[----:B------:R-:W-:Y:S01]  /*4410*/  LEA R3, R0, 0x3b800000, 0x17 ;  /* 0x3b80000000037811 */ /* 0x000fe200078eb8ff */
[----:B------:R-:W-:-:S05]  /*4420*/  IMAD.SHL.U32 R0, R2, 0x100000, RZ ;  /* 0x0010000002007824 */ /* 0x000fca00078e00ff */
[----:B------:R-:W-:Y:S01]  /*4430*/  LOP3.LUT R0, R3, R0, R4, 0xfe, !PT ;  /* 0x0000000003007212 */ /* 0x000fe200078efe04 */
[----:B------:R-:W-:Y:S05]  /*4440*/  BRA `(.L_x_4421) ;  /* 0x0000041000007947 */ /* 0x000fea0003800000 */
.L_x_4434:
        /* <DEDUP_REMOVED lines=20> */
.L_x_4439:
[----:B------:R-:W-:Y:S05]  /*4590*/  BSYNC B0 ;  /* 0x0000000000007941 */ /* 0x000fea0003800000 */
.L_x_4438:
[----:B------:R-:W-:Y:S01]  /*45a0*/  LEA R3, R0, 0x37800000, 0x17 ;  /* 0x3780000000037811 */ /* 0x000fe200078eb8ff */
[----:B------:R-:W-:-:S05]  /*45b0*/  IMAD.SHL.U32 R0, R2, 0x200000, RZ ;  /* 0x0020000002007824 */ /* 0x000fca00078e00ff */
[----:B------:R-:W-:Y:S01]  /*45c0*/  LOP3.LUT R0, R3, R0, R4, 0xfe, !PT ;  /* 0x0000000003007212 */ /* 0x000fe200078efe04 */
[----:B------:R-:W-:Y:S05]  /*45d0*/  BRA `(.L_x_4421) ;  /* 0x0000028000007947 */ /* 0x000fea0003800000 */
.L_x_4433:
        /* <DEDUP_REMOVED lines=14> */
.L_x_4420:
        /* <DEDUP_REMOVED lines=21> */
.L_x_4441:
[----:B------:R-:W2:Y:S02]  /*4810*/  LDG.E.64 R2, [R2.64] ;  /* 0x0000002402027981 */ /* 0x000ea4000c1e1b00 */
[----:B--2---:R0:W1:Y:S01]  /*4820*/  I2F.U64 R0, R2 ;  /* 0x0000000200007312 */ /* 0x0040620000301000 */
[----:B------:R-:W-:Y:S05]  /*4830*/  BRA `(.L_x_4421) ;  /* 0x0000002000007947 */ /* 0x000fea0003800000 */
.L_x_4440:
[----:B------:R-:W2:Y:S02]  /*4840*/  LDG.E R0, [R2.64] ;  /* 0x0000002402007981 */ /* 0x000ea4000c1e1900 */
[----:B--2---:R-:W0:Y:S02]  /*4850*/  I2F.U32 R0, R0 ;  /* 0x0000000000007306 */ /* 0x004e240000201000 */
.L_x_4421:
[----:B------:R-:W-:Y:S05]  /*4860*/  BSYNC B6 ;  /* 0x0000000000067941 */ /* 0x000fea0003800000 */
.L_x_4415:
        /* <DEDUP_REMOVED lines=21> */
.L_x_4445:
[----:B------:R-:W0:Y:S02]  /*49c0*/  F2I.S64.TRUNC R2, R2 ;  /* 0x0000000200027311 */ /* 0x000e24000020d900 */
[----:B0-----:R-:W-:-:S05]  /*49d0*/  IMAD.MOV.U32 R5, RZ, RZ, R2 ;  /* 0x000000ffff057224 */ /* 0x001fca00078e0002 */
[----:B------:R0:W-:Y:S01]  /*49e0*/  STG.E.U8 [R16.64], R5 ;  /* 0x0000000510007986 */ /* 0x0001e2000c101124 */
[----:B------:R-:W-:Y:S05]  /*49f0*/  BRA `(.L_x_4447) ;  /* 0x00000d3000007947 */ /* 0x000fea0003800000 */
.L_x_4444:
        /* <DEDUP_REMOVED lines=9> */
.L_x_4449:
[----:B------:R-:W0:Y:S02]  /*4a90*/  F2I.FTZ.TRUNC.NTZ R3, R2 ;  /* 0x0000000200037305 */ /* 0x000e24000021f100 */
[----:B0-----:R0:W-:Y:S01]  /*4aa0*/  STG.E [R16.64], R3 ;  /* 0x0000000310007986 */ /* 0x0011e2000c101924 */
[----:B------:R-:W-:Y:S05]  /*4ab0*/  BRA `(.L_x_4447) ;  /* 0x00000c7000007947 */ /* 0x000fea0003800000 */
.L_x_4448:
[----:B------:R-:W0:Y:S02]  /*4ac0*/  F2I.FTZ.TRUNC.NTZ R3, R2 ;  /* 0x0000000200037305 */ /* 0x000e24000021f100 */
[----:B0-----:R0:W-:Y:S01]  /*4ad0*/  STG.E.U16 [R16.64], R3 ;  /* 0x0000000310007986 */ /* 0x0011e2000c101524 */
[----:B------:R-:W-:Y:S05]  /*4ae0*/  BRA `(.L_x_4447) ;  /* 0x00000c4000007947 */ /* 0x000fea0003800000 */
.L_x_4443:
        /* <DEDUP_REMOVED lines=8> */
.L_x_4451:
[----:B------:R-:W-:-:S05]  /*4b70*/  F2FP.PACK_AB R2, RZ, R2 ;  /* 0x00000002ff02723e */ /* 0x000fca00000000ff */
[----:B------:R0:W-:Y:S01]  /*4b80*/  STG.E.U16 [R16.64], R2 ;  /* 0x0000000210007986 */ /* 0x0001e2000c101524 */
[----:B------:R-:W-:Y:S05]  /*4b90*/  BRA `(.L_x_4447) ;  /* 0x00000b9000007947 */ /* 0x000fea0003800000 */
.L_x_4450:
        /* <DEDUP_REMOVED lines=9> */
.L_x_4453:
[----:B------:R-:W-:-:S04]  /*4c30*/  F2FP.PACK_AB R3, RZ, R2 ;  /* 0x00000002ff03723e */ /* 0x000fc800000000ff */
[----:B------:R-:W-:-:S05]  /*4c40*/  PRMT R3, R3, 0x5410, RZ ;  /* 0x0000541003037816 */ /* 0x000fca00000000ff */
[----:B------:R0:W-:Y:S01]  /*4c50*/  STG.E [R16.64], R3 ;  /* 0x0000000310007986 */ /* 0x0001e2000c101924 */
[----:B------:R-:W-:Y:S05]  /*4c60*/  BRA `(.L_x_4447) ;  /* 0x00000ac000007947 */ /* 0x000fea0003800000 */
.L_x_4452:
[----:B------:R-:W-:-:S06]  /*4c70*/  FMUL.FTZ R2, R2, 1 ;  /* 0x3f80000002027820 */ /* 0x000fcc0000410000 */
[----:B------:R-:W0:Y:S02]  /*4c80*/  F2F.F64.F32 R2, R2 ;  /* 0x0000000200027310 */ /* 0x000e240000201800 */
[----:B0-----:R0:W-:Y:S01]  /*4c90*/  STG.E.64 [R16.64], R2 ;  /* 0x0000000210007986 */ /* 0x0011e2000c101b24 */
[----:B------:R-:W-:Y:S05]  /*4ca0*/  BRA `(.L_x_4447) ;  /* 0x00000a8000007947 */ /* 0x000fea0003800000 */
.L_x_4442:
        /* <DEDUP_REMOVED lines=12> */
.L_x_4456:
[----:B------:R-:W-:Y:S01]  /*4d70*/  FMUL.FTZ R4, R2, 1 ;  /* 0x3f80000002047820 */ /* 0x000fe20000410000 */
[----:B------:R-:W-:-:S05]  /*4d80*/  CS2R R6, SRZ ;  /* 0x0000000000067805 */ /* 0x000fca000001ff00 */
[----:B------:R-:W0:Y:S02]  /*4d90*/  F2F.F64.F32 R4, R4 ;  /* 0x0000000400047310 */ /* 0x000e240000201800 */
[----:B0-----:R0:W-:Y:S01]  /*4da0*/  STG.E.128 [R16.64], R4 ;  /* 0x0000000410007986 */ /* 0x0011e2000c101d24 */
[----:B------:R-:W-:Y:S05]  /*4db0*/  BRA `(.L_x_4447) ;  /* 0x0000097000007947 */ /* 0x000fea0003800000 */
.L_x_4455:
        /* <DEDUP_REMOVED lines=20> */
.L_x_4460:
[----:B------:R-:W-:Y:S05]  /*4f00*/  BSYNC B0 ;  /* 0x0000000000007941 */ /* 0x000fea0003800000 */
.L_x_4459:
[----:B------:R-:W-:-:S05]  /*4f10*/  LOP3.LUT R5, R0, R5, RZ, 0xfc, !PT ;  /* 0x0000000500057212 */ /* 0x000fca00078efcff */
[----:B------:R0:W-:Y:S01]  /*4f20*/  STG.E.U8 [R16.64], R5 ;  /* 0x0000000510007986 */ /* 0x0001e2000c101124 */
[----:B------:R-:W-:Y:S05]  /*4f30*/  BRA `(.L_x_4447) ;  /* 0x000007f000007947 */ /* 0x000fea0003800000 */
.L_x_4458:
        /* <DEDUP_REMOVED lines=12> */
.L_x_4462:
[----:B------:R-:W-:Y:S01]  /*5000*/  IMAD.MOV.U32 R0, RZ, RZ, 0x7f ;  /* 0x0000007fff007424 */ /* 0x000fe200078e00ff */
[----:B------:R-:W-:-:S04]  /*5010*/  ISETP.GT.U32.AND P0, PT, R4, 0x7f800000, PT ;  /* 0x7f8000000400780c */ /* 0x000fc80003f04070 */
[----:B------:R-:W-:-:S04]  /*5020*/  SEL R0, R0, 0x7c, P0 ;  /* 0x0000007c00007807 */ /* 0x000fc80000000000 */
.L_x_4463:
[----:B------:R-:W-:Y:S05]  /*5030*/  BSYNC B0 ;  /* 0x0000000000007941 */ /* 0x000fea0003800000 */
.L_x_4461:
[----:B------:R-:W-:-:S04]  /*5040*/  LOP3.LUT R2, R2, 0x80000000, RZ, 0xc0, !PT ;  /* 0x8000000002027812 */ /* 0x000fc800078ec0ff */
[----:B------:R-:W-:-:S04]  /*5050*/  SHF.R.U32.HI R3, RZ, 0x18, R2 ;  /* 0x00000018ff037819 */ /* 0x000fc80000011602 */
[----:B------:R-:W-:-:S05]  /*5060*/  LOP3.LUT R3, R0, R3, RZ, 0xfc, !PT ;  /* 0x0000000300037212 */ /* 0x000fca00078efcff */
[----:B------:R0:W-:Y:S01]  /*5070*/  STG.E.U8 [R16.64], R3 ;  /* 0x0000000310007986 */ /* 0x0001e2000c101124 */
[----:B------:R-:W-:Y:S05]  /*5080*/  BRA `(.L_x_4447) ;  /* 0x000006a000007947 */ /* 0x000fea0003800000 */
.L_x_4457:
[----:B------:R-:W-:-:S05]  /*5090*/  F2FP.BF16.PACK_AB R2, RZ, R2 ;  /* 0x00000002ff02723e */ /* 0x000fca00000010ff */
[----:B------:R0:W-:Y:S01]  /*50a0*/  STG.E.U16 [R16.64], R2 ;  /* 0x0000000210007986 */ /* 0x0001e2000c101524 */
[----:B------:R-:W-:Y:S05]  /*50b0*/  BRA `(.L_x_4447) ;  /* 0x0000067000007947 */ /* 0x000fea0003800000 */
.L_x_4454:
        /* <DEDUP_REMOVED lines=11> */
.L_x_4466:
        /* <DEDUP_REMOVED lines=16> */
.L_x_4469:
[----:B------:R-:W-:-:S04]  /*5270*/  LOP3.LUT R2, R2, 0x80000000, RZ, 0xc0, !PT ;  /* 0x8000000002027812 */ /* 0x000fc800078ec0ff */
[----:B------:R-:W-:-:S04]  /*5280*/  SHF.R.U32.HI R3, RZ, 0x18, R2 ;  /* 0x00000018ff037819 */ /* 0x000fc80000011602 */
[----:B------:R-:W-:-:S04]  /*5290*/  LOP3.LUT R0, R0, R3, RZ, 0xfc, !PT ;  /* 0x0000000300007212 */ /* 0x000fc800078efcff */
[----:B------:R-:W-:Y:S02]  /*52a0*/  PRMT R8, R0, 0x7610, R8 ;  /* 0x0000761000087816 */ /* 0x000fe40000000008 */
.L_x_4468:
[----:B------:R-:W-:Y:S05]  /*52b0*/  BSYNC B0 ;  /* 0x0000000000007941 */ /* 0x000fea0003800000 */
.L_x_4467:
[----:B------:R0:W-:Y:S01]  /*52c0*/  STG.E.U8 [R16.64], R8 ;  /* 0x0000000810007986 */ /* 0x0001e2000c101124 */
[----:B------:R-:W-:Y:S05]  /*52d0*/  BRA `(.L_x_4447) ;  /* 0x0000045000007947 */ /* 0x000fea0003800000 */
.L_x_4465:
        /* <DEDUP_REMOVED lines=16> */
.L_x_4472:
[----:B------:R-:W-:-:S04]  /*53e0*/  LOP3.LUT R2, R2, 0x80000000, RZ, 0xc0, !PT ;  /* 0x8000000002027812 */ /* 0x000fc800078ec0ff */
[----:B------:R-:W-:-:S04]  /*53f0*/  SHF.R.U32.HI R3, RZ, 0x18, R2 ;  /* 0x00000018ff037819 */ /* 0x000fc80000011602 */
[----:B------:R-:W-:-:S04]  /*5400*/  LOP3.LUT R0, R0, R3, RZ, 0xfc, !PT ;  /* 0x0000000300007212 */ /* 0x000fc800078efcff */
[----:B------:R-:W-:Y:S02]  /*5410*/  PRMT R8, R0, 0x7610, R8 ;  /* 0x0000761000087816 */ /* 0x000fe40000000008 */
.L_x_4471:
[----:B------:R-:W-:Y:S05]  /*5420*/  BSYNC B0 ;  /* 0x0000000000007941 */ /* 0x000fea0003800000 */
.L_x_4470:
[----:B------:R0:W-:Y:S01]  /*5430*/  STG.E.U8 [R16.64], R8 ;  /* 0x0000000810007986 */ /* 0x0001e2000c101124 */
[----:B------:R-:W-:Y:S05]  /*5440*/  BRA `(.L_x_4447) ;  /* 0x000002e000007947 */ /* 0x000fea0003800000 */
.L_x_4464:
        /* <DEDUP_REMOVED lines=21> */
.L_x_4446:
        /* <DEDUP_REMOVED lines=20> */
.L_x_4474:
[----:B------:R-:W0:Y:S02]  /*56e0*/  F2I.U64.TRUNC R2, R2 ;  /* 0x0000000200027311 */ /* 0x000e24000020d800 */
[----:B0-----:R0:W-:Y:S01]  /*56f0*/  STG.E.64 [R16.64], R2 ;  /* 0x0000000210007986 */ /* 0x0011e2000c101b24 */
[----:B------:R-:W-:Y:S05]  /*5700*/  BRA `(.L_x_4447) ;  /* 0x0000002000007947 */ /* 0x000fea0003800000 */
.L_x_4473:
[----:B------:R-:W0:Y:S02]  /*5710*/  F2I.FTZ.U32.TRUNC.NTZ R3, R2 ;  /* 0x0000000200037305 */ /* 0x000e24000021f000 */
[----:B0-----:R0:W-:Y:S02]  /*5720*/  STG.E [R16.64], R3 ;  /* 0x0000000310007986 */ /* 0x0011e4000c101924 */
.L_x_4447:
[----:B------:R-:W-:-:S04]  /*5730*/  IADD3 R19, R19, 0x80, RZ ;  /* 0x0000008013137810 */ /* 0x000fc80007ffe0ff */
[----:B------:R-:W-:-:S13]  /*5740*/  ISETP.GE.AND P0, PT, R19, c[0x0][0x160], PT ;  /* 0x0000580013007a0c */ /* 0x000fda0003f06270 */
        /* <DEDUP_REMOVED lines=229> */
.L_x_4475:
        /* <DEDUP_REMOVED lines=20> */
.L_x_4480:
[----:B------:R-:W2:Y:S02]  /*66e0*/  LDG.E.U8 R0, [R2.64] ;  /* 0x0000002402007981 */ /* 0x000ea4000c1e1100 */
[----:B--2---:R-:W0:Y:S01]  /*66f0*/  I2F.U16 R0, R0 ;  /* 0x0000000000007306 */ /* 0x004e220000101000 */
[----:B------:R-:W-:Y:S05]  /*6700*/  BRA `(.L_x_4482) ;  /* 0x00000ca000007947 */ /* 0x000fea0003800000 */
.L_x_4479:
        /* <DEDUP_REMOVED lines=9> */
.L_x_4484:
[----:B------:R-:W2:Y:S02]  /*67a0*/  LDG.E R0, [R2.64] ;  /* 0x0000002402007981 */ /* 0x000ea4000c1e1900 */
[----:B--2---:R-:W0:Y:S01]  /*67b0*/  I2F R0, R0 ;  /* 0x0000000000007306 */ /* 0x004e220000201400 */
[----:B------:R-:W-:Y:S05]  /*67c0*/  BRA `(.L_x_4482) ;  /* 0x00000be000007947 */ /* 0x000fea0003800000 */
.L_x_4483:
[----:B------:R-:W2:Y:S02]  /*67d0*/  LDG.E.U16 R0, [R2.64] ;  /* 0x0000002402007981 */ /* 0x000ea4000c1e1500 */
[----:B--2---:R-:W0:Y:S01]  /*67e0*/  I2F.S16 R0, R0 ;  /* 0x0000000000007306 */ /* 0x004e220000101400 */
[----:B------:R-:W-:Y:S05]  /*67f0*/  BRA `(.L_x_4482) ;  /* 0x00000bb000007947 */ /* 0x000fea0003800000 */
.L_x_4478:
        /* <DEDUP_REMOVED lines=8> */
.L_x_4486:
[----:B------:R-:W2:Y:S02]  /*6880*/  LDG.E.U16 R0, [R2.64] ;  /* 0x0000002402007981 */ /* 0x000ea4000c1e1500 */
[----:B--2---:R-:W-:Y:S01]  /*6890*/  HADD2.F32 R0, -RZ, R0.H0_H0 ;  /* 0x20000000ff007230 */ /* 0x004fe20000004100 */
[----:B------:R-:W-:Y:S05]  /*68a0*/  BRA `(.L_x_4482) ;  /* 0x00000b0000007947 */ /* 0x000fea0003800000 */
.L_x_4485:
        /* <DEDUP_REMOVED lines=8> */
.L_x_4488:
[----:B------:R-:W2:Y:S02]  /*6930*/  LDG.E.U16 R0, [R2.64] ;  /* 0x0000002402007981 */ /* 0x000ea4000c1e1500 */
[----:B--2---:R-:W-:Y:S01]  /*6940*/  HADD2.F32 R0, -RZ, R0.H0_H0 ;  /* 0x20000000ff007230 */ /* 0x004fe20000004100 */
[----:B------:R-:W-:Y:S05]  /*6950*/  BRA `(.L_x_4482) ;  /* 0x00000a5000007947 */ /* 0x000fea0003800000 */
.L_x_4487:
[----:B------:R-:W2:Y:S02]  /*6960*/  LDG.E.64 R2, [R2.64] ;  /* 0x0000002402027981 */ /* 0x000ea4000c1e1b00 */
[----:B--2---:R-:W0:Y:S01]  /*6970*/  F2F.F32.F64 R0, R2 ;  /* 0x0000000200007310 */ /* 0x004e220000301000 */
[----:B------:R-:W0:-:S14]  /*6980*/  DSETP.GEU.AND P0, PT, |R2|, c[0x2][0x0], PT ;  /* 0x008000000200762a */ /* 0x000e1c0003f0e200 */
[----:B0-----:R-:W-:Y:S01]  /*6990*/  @!P0 FMUL R0, R0, 1.175494350822287508e-38 ;  /* 0x0080000000008820 */ /* 0x001fe20000400000 */
[----:B------:R-:W-:Y:S05]  /*69a0*/  BRA `(.L_x_4482) ;  /* 0x00000a0000007947 */ /* 0x000fea0003800000 */
.L_x_4477:
        /* <DEDUP_REMOVED lines=12> */
.L_x_4491:
[----:B------:R-:W2:Y:S02]  /*6a70*/  LDG.E.64 R2, [R2.64] ;  /* 0x0000002402027981 */ /* 0x000ea4000c1e1b00 */
[----:B--2---:R-:W0:Y:S01]  /*6a80*/  F2F.F32.F64 R0, R2 ;  /* 0x0000000200007310 */ /* 0x004e220000301000 */
[----:B------:R-:W0:-:S14]  /*6a90*/  DSETP.GEU.AND P0, PT, |R2|, c[0x2][0x0], PT ;  /* 0x008000000200762a */ /* 0x000e1c0003f0e200 */
[----:B0-----:R-:W-:Y:S01]  /*6aa0*/  @!P0 FMUL R0, R0, 1.175494350822287508e-38 ;  /* 0x0080000000008820 */ /* 0x001fe20000400000 */
[----:B------:R-:W-:Y:S05]  /*6ab0*/  BRA `(.L_x_4482) ;  /* 0x000008f000007947 */ /* 0x000fea0003800000 */
.L_x_4490:
        /* <DEDUP_REMOVED lines=26> */
.L_x_4493:
        /* <DEDUP_REMOVED lines=13> */
.L_x_4492:
[----:B------:R-:W2:Y:S02]  /*6d30*/  LDG.E.U16 R0, [R2.64] ;  /* 0x0000002402007981 */ /* 0x000ea4000c1e1500 */
[----:B--2---:R-:W-:Y:S01]  /*6d40*/  PRMT R0, RZ, 0x5410, R0 ;  /* 0x00005410ff007816 */ /* 0x004fe20000000000 */
[----:B------:R-:W-:Y:S05]  /*6d50*/  BRA `(.L_x_4482) ;  /* 0x0000065000007947 */ /* 0x000fea0003800000 */
.L_x_4489:
        /* <DEDUP_REMOVED lines=11> */
.L_x_4496:
        /* <DEDUP_REMOVED lines=20> */
.L_x_4498:
[----:B------:R-:W-:Y:S05]  /*6f50*/  BSYNC B0 ;  /* 0x0000000000007941 */ /* 0x000fea0003800000 */
.L_x_4497:
[----:B------:R-:W-:Y:S01]  /*6f60*/  LEA R3, R0, 0x3b800000, 0x17 ;  /* 0x3b80000000037811 */ /* 0x000fe200078eb8ff */
[----:B------:R-:W-:-:S05]  /*6f70*/  IMAD.SHL.U32 R0, R2, 0x100000, RZ ;  /* 0x0010000002007824 */ /* 0x000fca00078e00ff */
[----:B------:R-:W-:Y:S01]  /*6f80*/  LOP3.LUT R0, R3, R0, R4, 0xfe, !PT ;  /* 0x0000000003007212 */ /* 0x000fe200078efe04 */
[----:B------:R-:W-:Y:S05]  /*6f90*/  BRA `(.L_x_4482) ;  /* 0x0000041000007947 */ /* 0x000fea0003800000 */
.L_x_4495:
        /* <DEDUP_REMOVED lines=20> */
.L_x_4500:
[----:B------:R-:W-:Y:S05]  /*70e0*/  BSYNC B0 ;  /* 0x0000000000007941 */ /* 0x000fea0003800000 */
.L_x_4499:
[----:B------:R-:W-:Y:S01]  /*70f0*/  LEA R3, R0, 0x37800000, 0x17 ;  /* 0x3780000000037811 */ /* 0x000fe200078eb8ff */
[----:B------:R-:W-:-:S05]  /*7100*/  IMAD.SHL.U32 R0, R2, 0x200000, RZ ;  /* 0x0020000002007824 */ /* 0x000fca00078e00ff */
[----:B------:R-:W-:Y:S01]  /*7110*/  LOP3.LUT R0, R3, R0, R4, 0xfe, !PT ;  /* 0x0000000003007212 */ /* 0x000fe200078efe04 */
[----:B------:R-:W-:Y:S05]  /*7120*/  BRA `(.L_x_4482) ;  /* 0x0000028000007947 */ /* 0x000fea0003800000 */
.L_x_4494:
        /* <DEDUP_REMOVED lines=14> */
.L_x_4481:
        /* <DEDUP_REMOVED lines=21> */
.L_x_4502:
[----:B------:R-:W2:Y:S02]  /*7360*/  LDG.E.64 R2, [R2.64] ;  /* 0x0000002402027981 */ /* 0x000ea4000c1e1b00 */
[----:B--2---:R0:W1:Y:S01]  /*7370*/  I2F.U64 R0, R2 ;  /* 0x0000000200007312 */ /* 0x0040620000301000 */
[----:B------:R-:W-:Y:S05]  /*7380*/  BRA `(.L_x_4482) ;  /* 0x0000002000007947 */ /* 0x000fea0003800000 */
.L_x_4501:
[----:B------:R-:W2:Y:S02]  /*7390*/  LDG.E R0, [R2.64] ;  /* 0x0000002402007981 */ /* 0x000ea4000c1e1900 */
[----:B--2---:R-:W0:Y:S02]  /*73a0*/  I2F.U32 R0, R0 ;  /* 0x0000000000007306 */ /* 0x004e240000201000 */
.L_x_4482:
[----:B------:R-:W-:Y:S05]  /*73b0*/  BSYNC B6 ;  /* 0x0000000000067941 */ /* 0x000fea0003800000 */
.L_x_4476:
        /* <DEDUP_REMOVED lines=21> */
.L_x_4506:
[----:B------:R-:W0:Y:S02]  /*7510*/  F2I.S64.TRUNC R2, R2 ;  /* 0x0000000200027311 */ /* 0x000e24000020d900 */
[----:B0-----:R-:W-:-:S05]  /*7520*/  IMAD.MOV.U32 R5, RZ, RZ, R2 ;  /* 0x000000ffff057224 */ /* 0x001fca00078e0002 */
[----:B------:R0:W-:Y:S01]  /*7530*/  STG.E.U8 [R16.64], R5 ;  /* 0x0000000510007986 */ /* 0x0001e2000c101124 */
[----:B------:R-:W-:Y:S05]  /*7540*/  BRA `(.L_x_4508) ;  /* 0x00000d3000007947 */ /* 0x000fea0003800000 */
.L_x_4505:
        /* <DEDUP_REMOVED lines=9> */
.L_x_4510:
[----:B------:R-:W0:Y:S02]  /*75e0*/  F2I.FTZ.TRUNC.NTZ R3, R2 ;  /* 0x0000000200037305 */ /* 0x000e24000021f100 */
[----:B0-----:R0:W-:Y:S01]  /*75f0*/  STG.E [R16.64], R3 ;  /* 0x0000000310007986 */ /* 0x0011e2000c101924 */
[----:B------:R-:W-:Y:S05]  /*7600*/  BRA `(.L_x_4508) ;  /* 0x00000c7000007947 */ /* 0x000fea0003800000 */
.L_x_4509:
[----:B------:R-:W0:Y:S02]  /*7610*/  F2I.FTZ.TRUNC.NTZ R3, R2 ;  /* 0x0000000200037305 */ /* 0x000e24000021f100 */
[----:B0-----:R0:W-:Y:S01]  /*7620*/  STG.E.U16 [R16.64], R3 ;  /* 0x0000000310007986 */ /* 0x0011e2000c101524 */
[----:B------:R-:W-:Y:S05]  /*7630*/  BRA `(.L_x_4508) ;  /* 0x00000c4000007947 */ /* 0x000fea0003800000 */
.L_x_4504:
        /* <DEDUP_REMOVED lines=8> */
.L_x_4512:
[----:B------:R-:W-:-:S05]  /*76c0*/  F2FP.PACK_AB R2, RZ, R2 ;  /* 0x00000002ff02723e */ /* 0x000fca00000000ff */
[----:B------:R0:W-:Y:S01]  /*76d0*/  STG.E.U16 [R16.64], R2 ;  /* 0x0000000210007986 */ /* 0x0001e2000c101524 */
[----:B------:R-:W-:Y:S05]  /*76e0*/  BRA `(.L_x_4508) ;  /* 0x00000b9000007947 */ /* 0x000fea0003800000 */
.L_x_4511:
        /* <DEDUP_REMOVED lines=9> */
.L_x_4514:
[----:B------:R-:W-:-:S04]  /*7780*/  F2FP.PACK_AB R3, RZ, R2 ;  /* 0x00000002ff03723e */ /* 0x000fc800000000ff */
[----:B------:R-:W-:-:S05]  /*7790*/  PRMT R3, R3, 0x5410, RZ ;  /* 0x0000541003037816 */ /* 0x000fca00000000ff */
[----:B------:R0:W-:Y:S01]  /*77a0*/  STG.E [R16.64], R3 ;  /* 0x0000000310007986 */ /* 0x0001e2000c101924 */
[----:B------:R-:W-:Y:S05]  /*77b0*/  BRA `(.L_x_4508) ;  /* 0x00000ac000007947 */ /* 0x000fea0003800000 */
.L_x_4513:
[----:B------:R-:W-:-:S06]  /*77c0*/  FMUL.FTZ R2, R2, 1 ;  /* 0x3f80000002027820 */ /* 0x000fcc0000410000 */
[----:B------:R-:W0:Y:S02]  /*77d0*/  F2F.F64.F32 R2, R2 ;  /* 0x0000000200027310 */ /* 0x000e240000201800 */
[----:B0-----:R0:W-:Y:S01]  /*77e0*/  STG.E.64 [R16.64], R2 ;  /* 0x0000000210007986 */ /* 0x0011e2000c101b24 */
[----:B------:R-:W-:Y:S05]  /*77f0*/  BRA `(.L_x_4508) ;  /* 0x00000a8000007947 */ /* 0x000fea0003800000 */
.L_x_4503:
        /* <DEDUP_REMOVED lines=12> */
.L_x_4517:
[----:B------:R-:W-:Y:S01]  /*78c0*/  FMUL.FTZ R4, R2, 1 ;  /* 0x3f80000002047820 */ /* 0x000fe20000410000 */
[----:B------:R-:W-:-:S05]  /*78d0*/  CS2R R6, SRZ ;  /* 0x0000000000067805 */ /* 0x000fca000001ff00 */
[----:B------:R-:W0:Y:S02]  /*78e0*/  F2F.F64.F32 R4, R4 ;  /* 0x0000000400047310 */ /* 0x000e240000201800 */
[----:B0-----:R0:W-:Y:S01]  /*78f0*/  STG.E.128 [R16.64], R4 ;  /* 0x0000000410007986 */ /* 0x0011e2000c101d24 */
[----:B------:R-:W-:Y:S05]  /*7900*/  BRA `(.L_x_4508) ;  /* 0x0000097000007947 */ /* 0x000fea0003800000 */
.L_x_4516:
        /* <DEDUP_REMOVED lines=20> */
.L_x_4521:
[----:B------:R-:W-:Y:S05]  /*7a50*/  BSYNC B0 ;  /* 0x0000000000007941 */ /* 0x000fea0003800000 */
.L_x_4520:
[----:B------:R-:W-:-:S05]  /*7a60*/  LOP3.LUT R5, R0, R5, RZ, 0xfc, !PT ;  /* 0x0000000500057212 */ /* 0x000fca00078efcff */
[----:B------:R0:W-:Y:S01]  /*7a70*/  STG.E.U8 [R16.64], R5 ;  /* 0x0000000510007986 */ /* 0x0001e2000c101124 */
[----:B------:R-:W-:Y:S05]  /*7a80*/  BRA `(.L_x_4508) ;  /* 0x000007f000007947 */ /* 0x000fea0003800000 */
.L_x_4519:
        /* <DEDUP_REMOVED lines=12> */
.L_x_4523:
[----:B------:R-:W-:Y:S01]  /*7b50*/  IMAD.MOV.U32 R0, RZ, RZ, 0x7f ;  /* 0x0000007fff007424 */ /* 0x000fe200078e00ff */
[----:B------:R-:W-:-:S04]  /*7b60*/  ISETP.GT.U32.AND P0, PT, R4, 0x7f800000, PT ;  /* 0x7f8000000400780c */ /* 0x000fc80003f04070 */
[----:B------:R-:W-:-:S04]  /*7b70*/  SEL R0, R0, 0x7c, P0 ;  /* 0x0000007c00007807 */ /* 0x000fc80000000000 */
.L_x_4524:
[----:B------:R-:W-:Y:S05]  /*7b80*/  BSYNC B0 ;  /* 0x0000000000007941 */ /* 0x000fea0003800000 */
.L_x_4522:
[----:B------:R-:W-:-:S04]  /*7b90*/  LOP3.LUT R2, R2, 0x80000000, RZ, 0xc0, !PT ;  /* 0x8000000002027812 */ /* 0x000fc800078ec0ff */
[----:B------:R-:W-:-:S04]  /*7ba0*/  SHF.R.U32.HI R3, RZ, 0x18, R2 ;  /* 0x00000018ff037819 */ /* 0x000fc80000011602 */
[----:B------:R-:W-:-:S05]  /*7bb0*/  LOP3.LUT R3, R0, R3, RZ, 0xfc, !PT ;  /* 0x0000000300037212 */ /* 0x000fca00078efcff */
[----:B------:R0:W-:Y:S01]  /*7bc0*/  STG.E.U8 [R16.64], R3 ;  /* 0x0000000310007986 */ /* 0x0001e2000c101124 */
[----:B------:R-:W-:Y:S05]  /*7bd0*/  BRA `(.L_x_4508) ;  /* 0x000006a000007947 */ /* 0x000fea0003800000 */
.L_x_4518:
[----:B------:R-:W-:-:S05]  /*7be0*/  F2FP.BF16.PACK_AB R2, RZ, R2 ;  /* 0x00000002ff02723e */ /* 0x000fca00000010ff */
[----:B------:R0:W-:Y:S01]  /*7bf0*/  STG.E.U16 [R16.64], R2 ;  /* 0x0000000210007986 */ /* 0x0001e2000c101524 */
[----:B------:R-:W-:Y:S05]  /*7c00*/  BRA `(.L_x_4508) ;  /* 0x0000067000007947 */ /* 0x000fea0003800000 */
.L_x_4515:
        /* <DEDUP_REMOVED lines=11> */
.L_x_4527:
        /* <DEDUP_REMOVED lines=16> */
.L_x_4530:
[----:B------:R-:W-:-:S04]  /*7dc0*/  LOP3.LUT R2, R2, 0x80000000, RZ, 0xc0, !PT ;  /* 0x8000000002027812 */ /* 0x000fc800078ec0ff */
[----:B------:R-:W-:-:S04]  /*7dd0*/  SHF.R.U32.HI R3, RZ, 0x18, R2 ;  /* 0x00000018ff037819 */ /* 0x000fc80000011602 */
[----:B------:R-:W-:-:S04]  /*7de0*/  LOP3.LUT R0, R0, R3, RZ, 0xfc, !PT ;  /* 0x0000000300007212 */ /* 0x000fc800078efcff */
[----:B------:R-:W-:Y:S02]  /*7df0*/  PRMT R8, R0, 0x7610, R8 ;  /* 0x0000761000087816 */ /* 0x000fe40000000008 */
.L_x_4529:
[----:B------:R-:W-:Y:S05]  /*7e00*/  BSYNC B0 ;  /* 0x0000000000007941 */ /* 0x000fea0003800000 */
.L_x_4528:
[----:B------:R0:W-:Y:S01]  /*7e10*/  STG.E.U8 [R16.64], R8 ;  /* 0x0000000810007986 */ /* 0x0001e2000c101124 */
[----:B------:R-:W-:Y:S05]  /*7e20*/  BRA `(.L_x_4508) ;  /* 0x0000045000007947 */ /* 0x000fea0003800000 */
.L_x_4526:
        /* <DEDUP_REMOVED lines=16> */
.L_x_4533:
[----:B------:R-:W-:-:S04]  /*7f30*/  LOP3.LUT R2, R2, 0x80000000, RZ, 0xc0, !PT ;  /* 0x8000000002027812 */ /* 0x000fc800078ec0ff */
[----:B------:R-:W-:-:S04]  /*7f40*/  SHF.R.U32.HI R3, RZ, 0x18, R2 ;  /* 0x00000018ff037819 */ /* 0x000fc80000011602 */
[----:B------:R-:W-:-:S04]  /*7f50*/  LOP3.LUT R0, R0, R3, RZ, 0xfc, !PT ;  /* 0x0000000300007212 */ /* 0x000fc800078efcff */
[----:B------:R-:W-:Y:S02]  /*7f60*/  PRMT R8, R0, 0x7610, R8 ;  /* 0x0000761000087816 */ /* 0x000fe40000000008 */
.L_x_4532:
[----:B------:R-:W-:Y:S05]  /*7f70*/  BSYNC B0 ;  /* 0x0000000000007941 */ /* 0x000fea0003800000 */
.L_x_4531:
[----:B------:R0:W-:Y:S01]  /*7f80*/  STG.E.U8 [R16.64], R8 ;  /* 0x0000000810007986 */ /* 0x0001e2000c101124 */
[----:B------:R-:W-:Y:S05]  /*7f90*/  BRA `(.L_x_4508) ;  /* 0x000002e000007947 */ /* 0x000fea0003800000 */
.L_x_4525:
        /* <DEDUP_REMOVED lines=21> */
.L_x_4507:
        /* <DEDUP_REMOVED lines=20> */
.L_x_4535:
[----:B------:R-:W0:Y:S02]  /*8230*/  F2I.U64.TRUNC R2, R2 ;  /* 0x0000000200027311 */ /* 0x000e24000020d800 */
[----:B0-----:R0:W-:Y:S01]  /*8240*/  STG.E.64 [R16.64], R2 ;  /* 0x0000000210007986 */ /* 0x0011e2000c101b24 */
[----:B------:R-:W-:Y:S05]  /*8250*/  BRA `(.L_x_4508) ;  /* 0x0000002000007947 */ /* 0x000fea0003800000 */
.L_x_4534:
[----:B------:R-:W0:Y:S02]  /*8260*/  F2I.FTZ.U32.TRUNC.NTZ R3, R2 ;  /* 0x0000000200037305 */ /* 0x000e24000021f000 */
[----:B0-----:R0:W-:Y:S02]  /*8270*/  STG.E [R16.64], R3 ;  /* 0x0000000310007986 */ /* 0x0011e4000c101924 */
.L_x_4508:
[----:B------:R-:W-:Y:S02]  /*8280*/  IADD3 R19, R19, 0x80, RZ ;  /* 0x0000008013137810 */ /* 0x000fe40007ffe0ff */
.L_x_4413:
[----:B------:R-:W-:Y:S05]  /*8290*/  BSYNC B7 ;  /* 0x0000000000077941 */ /* 0x000fea0003800000 */
.L_x_4412:
[----:B------:R-:W-:-:S13]  /*82a0*/  ISETP.GE.AND P0, PT, R19, c[0x0][0x160], PT ;  /* 0x0000580013007a0c */ /* 0x000fda0003f06270 */
[----:B------:R-:W-:Y:S05]  /*82b0*/  @P0 EXIT ;  /* 0x000000000000094d */ /* 0x000fea0003800000 */
        /* <DEDUP_REMOVED lines=228> */
.L_x_4536:
        /* <DEDUP_REMOVED lines=20> */
.L_x_4541:
[----:B------:R-:W2:Y:S02]  /*9240*/  LDG.E.U8 R0, [R2.64] ;  /* 0x0000002402007981 */ /* 0x000ea4000c1e1100 */
[----:B--2---:R-:W0:Y:S01]  /*9250*/  I2F.U16 R0, R0 ;  /* 0x0000000000007306 */ /* 0x004e220000101000 */
[----:B------:R-:W-:Y:S05]  /*9260*/  BRA `(.L_x_4543) ;  /* 0x00000ca000007947 */ /* 0x000fea0003800000 */
.L_x_4540:
        /* <DEDUP_REMOVED lines=9> */
.L_x_4545:
[----:B------:R-:W2:Y:S02]  /*9300*/  LDG.E R0, [R2.64] ;  /* 0x0000002402007981 */ /* 0x000ea4000c1e1900 */
[----:B--2---:R-:W0:Y:S01]  /*9310*/  I2F R0, R0 ;  /* 0x0000000000007306 */ /* 0x004e220000201400 */
[----:B------:R-:W-:Y:S05]  /*9320*/  BRA `(.L_x_4543) ;  /* 0x00000be000007947 */ /* 0x000fea0003800000 */
.L_x_4544:
[----:B------:R-:W2:Y:S02]  /*9330*/  LDG.E.U16 R0, [R2.64] ;  /* 0x0000002402007981 */ /* 0x000ea4000c1e1500 */
[----:B--2---:R-:W0:Y:S01]  /*9340*/  I2F.S16 R0, R0 ;  /* 0x0000000000007306 */ /* 0x004e220000101400 */
[----:B------:R-:W-:Y:S05]  /*9350*/  BRA `(.L_x_4543) ;  /* 0x00000bb000007947 */ /* 0x000fea0003800000 */
.L_x_4539:
        /* <DEDUP_REMOVED lines=8> */
.L_x_4547:
[----:B------:R-:W2:Y:S02]  /*93e0*/  LDG.E.U16 R0, [R2.64] ;  /* 0x0000002402007981 */ /* 0x000ea4000c1e1500 */
[----:B--2---:R-:W-:Y:S01]  /*93f0*/  HADD2.F32 R0, -RZ, R0.H0_H0 ;  /* 0x20000000ff007230 */ /* 0x004fe20000004100 */
[----:B------:R-:W-:Y:S05]  /*9400*/  BRA `(.L_x_4543) ;  /* 0x00000b0000007947 */ /* 0x000fea0003800000 */
.L_x_4546:
        /* <DEDUP_REMOVED lines=8> */
.L_x_4549:
[----:B------:R-:W2:Y:S02]  /*9490*/  LDG.E.U16 R0, [R2.64] ;  /* 0x0000002402007981 */ /* 0x000ea4000c1e1500 */
[----:B--2---:R-:W-:Y:S01]  /*94a0*/  HADD2.F32 R0, -RZ, R0.H0_H0 ;  /* 0x20000000ff007230 */ /* 0x004fe20000004100 */
[----:B------:R-:W-:Y:S05]  /*94b0*/  BRA `(.L_x_4543) ;  /* 0x00000a5000007947 */ /* 0x000fea0003800000 */
.L_x_4548:
[----:B------:R-:W2:Y:S02]  /*94c0*/  LDG.E.64 R2, [R2.64] ;  /* 0x0000002402027981 */ /* 0x000ea4000c1e1b00 */
[----:B--2---:R-:W0:Y:S01]  /*94d0*/  F2F.F32.F64 R0, R2 ;  /* 0x0000000200007310 */ /* 0x004e220000301000 */
[----:B------:R-:W0:-:S14]  /*94e0*/  DSETP.GEU.AND P0, PT, |R2|, c[0x2][0x0], PT ;  /* 0x008000000200762a */ /* 0x000e1c0003f0e200 */
[----:B0-----:R-:W-:Y:S01]  /*94f0*/  @!P0 FMUL R0, R0, 1.175494350822287508e-38 ;  /* 0x0080000000008820 */ /* 0x001fe20000400000 */
[----:B------:R-:W-:Y:S05]  /*9500*/  BRA `(.L_x_4543) ;  /* 0x00000a0000007947 */ /* 0x000fea0003800000 */
.L_x_4538:
        /* <DEDUP_REMOVED lines=12> */
.L_x_4552:
[----:B------:R-:W2:Y:S02]  /*95d0*/  LDG.E.64 R2, [R2.64] ;  /* 0x0000002402027981 */ /* 0x000ea4000c1e1b00 */
[----:B--2---:R-:W0:Y:S01]  /*95e0*/  F2F.F32.F64 R0, R2 ;  /* 0x0000000200007310 */ /* 0x004e220000301000 */
[----:B------:R-:W0:-:S14]  /*95f0*/  DSETP.GEU.AND P0, PT, |R2|, c[0x2][0x0], PT ;  /* 0x008000000200762a */ /* 0x000e1c0003f0e200 */
[----:B0-----:R-:W-:Y:S01]  /*9600*/  @!P0 FMUL R0, R0, 1.175494350822287508e-38 ;  /* 0x0080000000008820 */ /* 0x001fe20000400000 */
[----:B------:R-:W-:Y:S05]  /*9610*/  BRA `(.L_x_4543) ;  /* 0x000008f000007947 */ /* 0x000fea0003800000 */
.L_x_4551:
        /* <DEDUP_REMOVED lines=26> */
.L_x_4554:
        /* <DEDUP_REMOVED lines=13> */
.L_x_4553:
[----:B------:R-:W2:Y:S02]  /*9890*/  LDG.E.U16 R0, [R2.64] ;  /* 0x0000002402007981 */ /* 0x000ea4000c1e1500 */
[----:B--2---:R-:W-:Y:S01]  /*98a0*/  PRMT R0, RZ, 0x5410, R0 ;  /* 0x00005410ff007816 */ /* 0x004fe20000000000 */
[----:B------:R-:W-:Y:S05]  /*98b0*/  BRA `(.L_x_4543) ;  /* 0x0000065000007947 */ /* 0x000fea0003800000 */
.L_x_4550:
        /* <DEDUP_REMOVED lines=11> */
.L_x_4557:
        /* <DEDUP_REMOVED lines=20> */
.L_x_4559:
[----:B------:R-:W-:Y:S05]  /*9ab0*/  BSYNC B0 ;  /* 0x0000000000007941 */ /* 0x000fea0003800000 */
.L_x_4558:
[----:B------:R-:W-:Y:S01]  /*9ac0*/  LEA R3, R0, 0x3b800000, 0x17 ;  /* 0x3b80000000037811 */ /* 0x000fe200078eb8ff */
[----:B------:R-:W-:-:S05]  /*9ad0*/  IMAD.SHL.U32 R0, R2, 0x100000, RZ ;  /* 0x0010000002007824 */ /* 0x000fca00078e00ff */
[----:B------:R-:W-:Y:S01]  /*9ae0*/  LOP3.LUT R0, R3, R0, R4, 0xfe, !PT ;  /* 0x0000000003007212 */ /* 0x000fe200078efe04 */
[----:B------:R-:W-:Y:S05]  /*9af0*/  BRA `(.L_x_4543) ;  /* 0x0000041000007947 */ /* 0x000fea0003800000 */
.L_x_4556:
        /* <DEDUP_REMOVED lines=20> */
.L_x_4561:
[----:B------:R-:W-:Y:S05]  /*9c40*/  BSYNC B0 ;  /* 0x0000000000007941 */ /* 0x000fea0003800000 */
.L_x_4560:
[----:B------:R-:W-:Y:S01]  /*9c50*/  LEA R3, R0, 0x37800000, 0x17 ;  /* 0x3780000000037811 */ /* 0x000fe200078eb8ff */
[----:B------:R-:W-:-:S05]  /*9c60*/  IMAD.SHL.U32 R0, R2, 0x200000, RZ ;  /* 0x0020000002007824 */ /* 0x000fca00078e00ff */
[----:B------:R-:W-:Y:S01]  /*9c70*/  LOP3.LUT R0, R3, R0, R4, 0xfe, !PT ;  /* 0x0000000003007212 */ /* 0x000fe200078efe04 */
[----:B------:R-:W-:Y:S05]  /*9c80*/  BRA `(.L_x_4543) ;  /* 0x0000028000007947 */ /* 0x000fea0003800000 */
.L_x_4555:
        /* <DEDUP_REMOVED lines=14> */
.L_x_4542:
        /* <DEDUP_REMOVED lines=21> */
.L_x_4563:
[----:B------:R-:W2:Y:S02]  /*9ec0*/  LDG.E.64 R2, [R2.64] ;  /* 0x0000002402027981 */ /* 0x000ea4000c1e1b00 */
[----:B--2---:R0:W1:Y:S01]  /*9ed0*/  I2F.U64 R0, R2 ;  /* 0x0000000200007312 */ /* 0x0040620000301000 */
[----:B------:R-:W-:Y:S05]  /*9ee0*/  BRA `(.L_x_4543) ;  /* 0x0000002000007947 */ /* 0x000fea0003800000 */
.L_x_4562:
[----:B------:R-:W2:Y:S02]  /*9ef0*/  LDG.E R0, [R2.64] ;  /* 0x0000002402007981 */ /* 0x000ea4000c1e1900 */
[----:B--2---:R-:W0:Y:S02]  /*9f00*/  I2F.U32 R0, R0 ;  /* 0x0000000000007306 */ /* 0x004e240000201000 */
.L_x_4543:
[----:B------:R-:W-:Y:S05]  /*9f10*/  BSYNC B6 ;  /* 0x0000000000067941 */ /* 0x000fea0003800000 */
.L_x_4537:
        /* <DEDUP_REMOVED lines=21> */
.L_x_4567:
[----:B------:R-:W0:Y:S02]  /*a070*/  F2I.S64.TRUNC R2, R2 ;  /* 0x0000000200027311 */ /* 0x000e24000020d900 */
[----:B0-----:R-:W-:-:S05]  /*a080*/  IMAD.MOV.U32 R5, RZ, RZ, R2 ;  /* 0x000000ffff057224 */ /* 0x001fca00078e0002 */
[----:B------:R-:W-:Y:S01]  /*a090*/  STG.E.U8 [R16.64], R5 ;  /* 0x0000000510007986 */ /* 0x000fe2000c101124 */
[----:B------:R-:W-:Y:S05]  /*a0a0*/  EXIT ;  /* 0x000000000000794d */ /* 0x000fea0003800000 */
.L_x_4566:
        /* <DEDUP_REMOVED lines=9> */
.L_x_4570:
[----:B------:R-:W0:Y:S02]  /*a140*/  F2I.FTZ.TRUNC.NTZ R3, R2 ;  /* 0x0000000200037305 */ /* 0x000e24000021f100 */
[----:B0-----:R-:W-:Y:S01]  /*a150*/  STG.E [R16.64], R3 ;  /* 0x0000000310007986 */ /* 0x001fe2000c101924 */
[----:B------:R-:W-:Y:S05]  /*a160*/  EXIT ;  /* 0x000000000000794d */ /* 0x000fea0003800000 */
.L_x_4569:
[----:B------:R-:W0:Y:S02]  /*a170*/  F2I.FTZ.TRUNC.NTZ R3, R2 ;  /* 0x0000000200037305 */ /* 0x000e24000021f100 */
[----:B0-----:R-:W-:Y:S01]  /*a180*/  STG.E.U16 [R16.64], R3 ;  /* 0x0000000310007986 */ /* 0x001fe2000c101524 */
[----:B------:R-:W-:Y:S05]  /*a190*/  EXIT ;  /* 0x000000000000794d */ /* 0x000fea0003800000 */
.L_x_4565:
        /* <DEDUP_REMOVED lines=8> */
.L_x_4572:
[----:B------:R-:W-:-:S05]  /*a220*/  F2FP.PACK_AB R2, RZ, R2 ;  /* 0x00000002ff02723e */ /* 0x000fca00000000ff */
[----:B------:R-:W-:Y:S01]  /*a230*/  STG.E.U16 [R16.64], R2 ;  /* 0x0000000210007986 */ /* 0x000fe2000c101524 */
[----:B------:R-:W-:Y:S05]  /*a240*/  EXIT ;  /* 0x000000000000794d */ /* 0x000fea0003800000 */
.L_x_4571:
        /* <DEDUP_REMOVED lines=9> */
.L_x_4574:
[----:B------:R-:W-:-:S04]  /*a2e0*/  F2FP.PACK_AB R3, RZ, R2 ;  /* 0x00000002ff03723e */ /* 0x000fc800000000ff */
[----:B------:R-:W-:-:S05]  /*a2f0*/  PRMT R3, R3, 0x5410, RZ ;  /* 0x0000541003037816 */ /* 0x000fca00000000ff */
[----:B------:R-:W-:Y:S01]  /*a300*/  STG.E [R16.64], R3 ;  /* 0x0000000310007986 */ /* 0x000fe2000c101924 */
[----:B------:R-:W-:Y:S05]  /*a310*/  EXIT ;  /* 0x000000000000794d */ /* 0x000fea0003800000 */
.L_x_4573:
[----:B------:R-:W-:-:S06]  /*a320*/  FMUL.FTZ R2, R2, 1 ;  /* 0x3f80000002027820 */ /* 0x000fcc0000410000 */
[----:B------:R-:W0:Y:S02]  /*a330*/  F2F.F64.F32 R2, R2 ;  /* 0x0000000200027310 */ /* 0x000e240000201800 */
[----:B0-----:R-:W-:Y:S01]  /*a340*/  STG.E.64 [R16.64], R2 ;  /* 0x0000000210007986 */ /* 0x001fe2000c101b24 */
[----:B------:R-:W-:Y:S05]  /*a350*/  EXIT ;  /* 0x000000000000794d */ /* 0x000fea0003800000 */
.L_x_4564:
        /* <DEDUP_REMOVED lines=12> */
.L_x_4577:
[----:B------:R-:W-:Y:S01]  /*a420*/  FMUL.FTZ R4, R2, 1 ;  /* 0x3f80000002047820 */ /* 0x000fe20000410000 */
[----:B------:R-:W-:-:S05]  /*a430*/  CS2R R6, SRZ ;  /* 0x0000000000067805 */ /* 0x000fca000001ff00 */
[----:B------:R-:W0:Y:S02]  /*a440*/  F2F.F64.F32 R4, R4 ;  /* 0x0000000400047310 */ /* 0x000e240000201800 */
[----:B0-----:R-:W-:Y:S01]  /*a450*/  STG.E.128 [R16.64], R4 ;  /* 0x0000000410007986 */ /* 0x001fe2000c101d24 */
[----:B------:R-:W-:Y:S05]  /*a460*/  EXIT ;  /* 0x000000000000794d */ /* 0x000fea0003800000 */
.L_x_4576:
        /* <DEDUP_REMOVED lines=20> */
.L_x_4581:
[----:B------:R-:W-:Y:S05]  /*a5b0*/  BSYNC B0 ;  /* 0x0000000000007941 */ /* 0x000fea0003800000 */
.L_x_4580:
[----:B------:R-:W-:-:S05]  /*a5c0*/  LOP3.LUT R5, R0, R5, RZ, 0xfc, !PT ;  /* 0x0000000500057212 */ /* 0x000fca00078efcff */
[----:B------:R-:W-:Y:S01]  /*a5d0*/  STG.E.U8 [R16.64], R5 ;  /* 0x0000000510007986 */ /* 0x000fe2000c101124 */
[----:B------:R-:W-:Y:S05]  /*a5e0*/  EXIT ;  /* 0x000000000000794d */ /* 0x000fea0003800000 */
.L_x_4579:
        /* <DEDUP_REMOVED lines=12> */
.L_x_4583:
[----:B------:R-:W-:Y:S01]  /*a6b0*/  IMAD.MOV.U32 R0, RZ, RZ, 0x7f ;  /* 0x0000007fff007424 */ /* 0x000fe200078e00ff */
[----:B------:R-:W-:-:S04]  /*a6c0*/  ISETP.GT.U32.AND P0, PT, R4, 0x7f800000, PT ;  /* 0x7f8000000400780c */ /* 0x000fc80003f04070 */
[----:B------:R-:W-:-:S04]  /*a6d0*/  SEL R0, R0, 0x7c, P0 ;  /* 0x0000007c00007807 */ /* 0x000fc80000000000 */
.L_x_4584:
[----:B------:R-:W-:Y:S05]  /*a6e0*/  BSYNC B0 ;  /* 0x0000000000007941 */ /* 0x000fea0003800000 */
.L_x_4582:
[----:B------:R-:W-:-:S04]  /*a6f0*/  LOP3.LUT R2, R2, 0x80000000, RZ, 0xc0, !PT ;  /* 0x8000000002027812 */ /* 0x000fc800078ec0ff */
[----:B------:R-:W-:-:S04]  /*a700*/  SHF.R.U32.HI R3, RZ, 0x18, R2 ;  /* 0x00000018ff037819 */ /* 0x000fc80000011602 */
[----:B------:R-:W-:-:S05]  /*a710*/  LOP3.LUT R3, R0, R3, RZ, 0xfc, !PT ;  /* 0x0000000300037212 */ /* 0x000fca00078efcff */
[----:B------:R-:W-:Y:S01]  /*a720*/  STG.E.U8 [R16.64], R3 ;  /* 0x0000000310007986 */ /* 0x000fe2000c101124 */
[----:B------:R-:W-:Y:S05]  /*a730*/  EXIT ;  /* 0x000000000000794d */ /* 0x000fea0003800000 */
.L_x_4578:
[----:B------:R-:W-:-:S05]  /*a740*/  F2FP.BF16.PACK_AB R2, RZ, R2 ;  /* 0x00000002ff02723e */ /* 0x000fca00000010ff */
[----:B------:R-:W-:Y:S01]  /*a750*/  STG.E.U16 [R16.64], R2 ;  /* 0x0000000210007986 */ /* 0x000fe2000c101524 */
[----:B------:R-:W-:Y:S05]  /*a760*/  EXIT ;  /* 0x000000000000794d */ /* 0x000fea0003800000 */
.L_x_4575:
        /* <DEDUP_REMOVED lines=11> */
.L_x_4587:
        /* <DEDUP_REMOVED lines=16> */
.L_x_4590:
[----:B------:R-:W-:-:S04]  /*a920*/  LOP3.LUT R2, R2, 0x80000000, RZ, 0xc0, !PT ;  /* 0x8000000002027812 */ /* 0x000fc800078ec0ff */
[----:B------:R-:W-:-:S04]  /*a930*/  SHF.R.U32.HI R3, RZ, 0x18, R2 ;  /* 0x00000018ff037819 */ /* 0x000fc80000011602 */
[----:B------:R-:W-:-:S04]  /*a940*/  LOP3.LUT R0, R0, R3, RZ, 0xfc, !PT ;  /* 0x0000000300007212 */ /* 0x000fc800078efcff */
[----:B------:R-:W-:Y:S02]  /*a950*/  PRMT R8, R0, 0x7610, R8 ;  /* 0x0000761000087816 */ /* 0x000fe40000000008 */
.L_x_4589:
[----:B------:R-:W-:Y:S05]  /*a960*/  BSYNC B0 ;  /* 0x0000000000007941 */ /* 0x000fea0003800000 */
.L_x_4588:
[----:B------:R-:W-:Y:S01]  /*a970*/  STG.E.U8 [R16.64], R8 ;  /* 0x0000000810007986 */ /* 0x000fe2000c101124 */
[----:B------:R-:W-:Y:S05]  /*a980*/  EXIT ;  /* 0x000000000000794d */ /* 0x000fea0003800000 */
.L_x_4586:
        /* <DEDUP_REMOVED lines=16> */
.L_x_4593:
[----:B------:R-:W-:-:S04]  /*aa90*/  LOP3.LUT R2, R2, 0x80000000, RZ, 0xc0, !PT ;  /* 0x8000000002027812 */ /* 0x000fc800078ec0ff */
[----:B------:R-:W-:-:S04]  /*aaa0*/  SHF.R.U32.HI R3, RZ, 0x18, R2 ;  /* 0x00000018ff037819 */ /* 0x000fc80000011602 */
[----:B------:R-:W-:-:S04]  /*aab0*/  LOP3.LUT R0, R0, R3, RZ, 0xfc, !PT ;  /* 0x0000000300007212 */ /* 0x000fc800078efcff */
[----:B------:R-:W-:Y:S02]  /*aac0*/  PRMT R8, R0, 0x7610, R8 ;  /* 0x0000761000087816 */ /* 0x000fe40000000008 */
.L_x_4592:
[----:B------:R-:W-:Y:S05]  /*aad0*/  BSYNC B0 ;  /* 0x0000000000007941 */ /* 0x000fea0003800000 */
.L_x_4591:
[----:B------:R-:W-:Y:S01]  /*aae0*/  STG.E.U8 [R16.64], R8 ;  /* 0x0000000810007986 */ /* 0x000fe2000c101124 */
[----:B------:R-:W-:Y:S05]  /*aaf0*/  EXIT ;  /* 0x000000000000794d */ /* 0x000fea0003800000 */
.L_x_4585:
        /* <DEDUP_REMOVED lines=21> */
.L_x_4568:
        /* <DEDUP_REMOVED lines=20> */
.L_x_4595:
[----:B------:R-:W0:Y:S02]  /*ad90*/  F2I.U64.TRUNC R2, R2 ;  /* 0x0000000200027311 */ /* 0x000e24000020d800 */
[----:B0-----:R-:W-:Y:S01]  /*ada0*/  STG.E.64 [R16.64], R2 ;  /* 0x0000000210007986 */ /* 0x001fe2000c101b24 */
[----:B------:R-:W-:Y:S05]  /*adb0*/  EXIT ;  /* 0x000000000000794d */ /* 0x000fea0003800000 */
.L_x_4594:
[----:B------:R-:W0:Y:S02]  /*adc0*/  F2I.FTZ.U32.TRUNC.NTZ R3, R2 ;  /* 0x0000000200037305 */ /* 0x000e24000021f000 */
[----:B0-----:R-:W-:Y:S01]  /*add0*/  STG.E [R16.64], R3 ;  /* 0x0000000310007986 */ /* 0x001fe2000c101924 */
[----:B------:R-:W-:Y:S05]  /*ade0*/  EXIT ;  /* 0x000000000000794d */ /* 0x000fea0003800000 */
.L_x_4596:
        /* <DEDUP_REMOVED lines=9> */
.L_x_5488:


//--------------------- .text._ZN2at6native27unrolled_elementwise_kernelIZZZNS0_68_GLOBAL__N__08176361_30_ActivationHardsigmoidKernel_cu_1520ed90_304418hardsigmoid_kernelERNS_18TensorIteratorBaseEENKUlvE_clEvENKUlvE0_clEvEUlfE_St5arrayIPcLm2EELi4E23TrivialOffsetCalculatorILi1EjESC_NS0_6memory12LoadWithCastILi1EEENSD_13StoreWithCastILi1EEEEEviT_T0_T2_T3_T4_T5_ --------------------------
	.section	.text._ZN2at6native27unrolled_elementwise_kernelIZZZNS0_68_GLOBAL__N__08176361_30_ActivationHardsigmoidKernel_cu_1520ed90_304418hardsigmoid_kernelERNS_18TensorIteratorBaseEENKUlvE_clEvENKUlvE0_clEvEUlfE_St5arrayIPcLm2EELi4E23TrivialOffsetCalculatorILi1EjESC_NS0_6memory12LoadWithCastILi1EEENSD_13StoreWithCastILi1EEEEEviT_T0_T2_T3_T4_T5_,"ax",@progbits
	.sectioninfo	@"SHI_REGISTERS=28"
	.align	128
        .global         _ZN2at6native27unrolled_elementwise_kernelIZZZNS0_68_GLOBAL__N__08176361_30_ActivationHardsigmoidKernel_cu_1520ed90_304418hardsigmoid_kernelERNS_18TensorIteratorBaseEENKUlvE_clEvENKUlvE0_clEvEUlfE_St5arrayIPcLm2EELi4E23TrivialOffsetCalculatorILi1EjESC_NS0_6memory12LoadWithCastILi1EEENSD_13StoreWithCastILi1EEEEEviT_T0_T2_T3_T4_T5_
        .type           _ZN2at6native27unrolled_elementwise_kernelIZZZNS0_68_GLOBAL__N__08176361_30_ActivationHardsigmoidKernel_cu_1520ed90_304418hardsigmoid_kernelERNS_18TensorIteratorBaseEENKUlvE_clEvENKUlvE0_clEvEUlfE_St5arrayIPcLm2EELi4E23TrivialOffsetCalculatorILi1EjESC_NS0_6memory12LoadWithCastILi1EEENSD_13StoreWithCastILi1EEEEEviT_T0_T2_T3_T4_T5_,@function
        .size           _ZN2at6native27unrolled_elementwise_kernelIZZZNS0_68_GLOBAL__N__08176361_30_ActivationHardsigmoidKernel_cu_1520ed90_304418hardsigmoid_kernelERNS_18TensorIteratorBaseEENKUlvE_clEvENKUlvE0_clEvEUlfE_St5arrayIPcLm2EELi4E23TrivialOffsetCalculatorILi1EjESC_NS0_6memory12LoadWithCastILi1EEENSD_13StoreWithCastILi1EEEEEviT_T0_T2_T3_T4_T5_,(.L_x_5489 - _ZN2at6native27unrolled_elementwise_kernelIZZZNS0_68_GLOBAL__N__08176361_30_ActivationHardsigmoidKernel_cu_1520ed90_304418hardsigmoid_kernelERNS_18TensorIteratorBaseEENKUlvE_clEvENKUlvE0_clEvEUlfE_St5arrayIPcLm2EELi4E23TrivialOffsetCalculatorILi1EjESC_NS0_6memory12LoadWithCastILi1EEENSD_13StoreWithCastILi1EEEEEviT_T0_T2_T3_T4_T5_)
        .other          _ZN2at6native27unrolled_elementwise_kernelIZZZNS0_68_GLOBAL__N__08176361_30_ActivationHardsigmoidKernel_cu_1520ed90_304418hardsigmoid_kernelERNS_18TensorIteratorBaseEENKUlvE_clEvENKUlvE0_clEvEUlfE_St5arrayIPcLm2EELi4E23TrivialOffsetCalculatorILi1EjESC_NS0_6memory12LoadWithCastILi1EEENSD_13StoreWithCastILi1EEEEEviT_T0_T2_T3_T4_T5_,@"STO_CUDA_ENTRY STV_DEFAULT"
_ZN2at6native27unrolled_elementwise_kernelIZZZNS0_68_GLOBAL__N__08176361_30_ActivationHardsigmoidKernel_cu_1520ed90_304418hardsigmoid_kernelERNS_18TensorIteratorBaseEENKUlvE_clEvENKUlvE0_clEvEUlfE_St5arrayIPcLm2EELi4E23TrivialOffsetCalculatorILi1EjESC_NS0_6memory12LoadWithCastILi1EEENSD_13StoreWithCastILi1EEEEEviT_T0_T2_T3_T4_T5_:
.text._ZN2at6native27unrolled_elementwise_kernelIZZZNS0_68_GLOBAL__N__08176361_30_ActivationHardsigmoidKernel_cu_1520ed90_304418hardsigmoid_kernelERNS_18TensorIteratorBaseEENKUlvE_clEvENKUlvE0_clEvEUlfE_St5arrayIPcLm2EELi4E23TrivialOffsetCalculatorILi1EjESC_NS0_6memory12LoadWithCastILi1EEENSD_13StoreWithCastILi1EEEEEviT_T0_T2_T3_T4_T5_:
        /* <DEDUP_REMOVED lines=9> */
[----:B0-----:R-:W-:-:S05]  /*0090*/  IMAD R16, R2, R3, c[0x0][0x160] ;  /* 0x0000580002107624 */ /* 0x001fca00078e0203 */
[----:B--2---:R-:W-:-:S13]  /*00a0*/  ISETP.GE.AND P0, PT, R25, R16, PT ;  /* 0x000000101900720c */ /* 0x004fda0003f06270 */
[----:B------:R-:W-:Y:S05]  /*00b0*/  @P0 BRA `(.L_x_4598) ;  /* 0x00000e4000000947 */ /* 0x000fea0003800000 */
[----:B-1----:R-:W-:Y:S01]  /*00c0*/  PRMT R0, R23, 0x9910, RZ ;  /* 0x0000991017007816 */ /* 0x002fe200000000ff */
        /* <DEDUP_REMOVED lines=18> */
.L_x_4603:
[----:B------:R-:W2:Y:S02]  /*01f0*/  LDG.E.U8 R4, [R4.64] ;  /* 0x0000002404047981 */ /* 0x000ea4000c1e1100 */
[----:B--2---:R0:W1:Y:S01]  /*0200*/  I2F.U16 R22, R4 ;  /* 0x0000000400167306 */ /* 0x0040620000101000 */
[----:B------:R-:W-:Y:S05]  /*0210*/  BRA `(.L_x_4605) ;  /* 0x00000cb000007947 */ /* 0x000fea0003800000 */
.L_x_4602:
        /* <DEDUP_REMOVED lines=9> */
.L_x_4607:
[----:B------:R-:W2:Y:S02]  /*02b0*/  LDG.E R4, [R4.64] ;  /* 0x0000002404047981 */ /* 0x000ea4000c1e1900 */
[----:B--2---:R0:W1:Y:S01]  /*02c0*/  I2F R22, R4 ;  /* 0x0000000400167306 */ /* 0x0040620000201400 */
[----:B------:R-:W-:Y:S05]  /*02d0*/  BRA `(.L_x_4605) ;  /* 0x00000bf000007947 */ /* 0x000fea0003800000 */
.L_x_4606:
[----:B------:R-:W2:Y:S02]  /*02e0*/  LDG.E.U16 R4, [R4.64] ;  /* 0x0000002404047981 */ /* 0x000ea4000c1e1500 */
[----:B--2---:R0:W1:Y:S01]  /*02f0*/  I2F.S16 R22, R4 ;  /* 0x0000000400167306 */ /* 0x0040620000101400 */
[----:B------:R-:W-:Y:S05]  /*0300*/  BRA `(.L_x_4605) ;  /* 0x00000bc000007947 */ /* 0x000fea0003800000 */
.L_x_4601:
        /* <DEDUP_REMOVED lines=8> */
.L_x_4609:
[----:B------:R-:W2:Y:S02]  /*0390*/  LDG.E.U16 R4, [R4.64] ;  /* 0x0000002404047981 */ /* 0x000ea4000c1e1500 */
[----:B--2---:R-:W-:Y:S01]  /*03a0*/  HADD2.F32 R22, -RZ, R4.H0_H0 ;  /* 0x20000004ff167230 */ /* 0x004fe20000004100 */
[----:B------:R-:W-:Y:S05]  /*03b0*/  BRA `(.L_x_4605) ;  /* 0x00000b1000007947 */ /* 0x000fea0003800000 */
.L_x_4608:
        /* <DEDUP_REMOVED lines=8> */
.L_x_4611:
[----:B------:R-:W2:Y:S02]  /*0440*/  LDG.E.U16 R4, [R4.64] ;  /* 0x0000002404047981 */ /* 0x000ea4000c1e1500 */
[----:B--2---:R-:W-:Y:S01]  /*0450*/  HADD2.F32 R22, -RZ, R4.H0_H0 ;  /* 0x20000004ff167230 */ /* 0x004fe20000004100 */
[----:B------:R-:W-:Y:S05]  /*0460*/  BRA `(.L_x_4605) ;  /* 0x00000a6000007947 */ /* 0x000fea0003800000 */
.L_x_4610:
[----:B------:R-:W2:Y:S02]  /*0470*/  LDG.E.64 R4, [R4.64] ;  /* 0x0000002404047981 */ /* 0x000ea4000c1e1b00 */
[----:B--2---:R-:W0:Y:S01]  /*0480*/  F2F.F32.F64 R22, R4 ;  /* 0x0000000400167310 */ /* 0x004e220000301000 */
[----:B------:R-:W0:-:S14]  /*0490*/  DSETP.GEU.AND P0, PT, |R4|, c[0x2][0x0], PT ;  /* 0x008000000400762a */ /* 0x000e1c0003f0e200 */
[----:B0-----:R-:W-:Y:S01]  /*04a0*/  @!P0 FMUL R22, R22, 1.175494350822287508e-38 ;  /* 0x0080000016168820 */ /* 0x001fe20000400000 */
[----:B------:R-:W-:Y:S05]  /*04b0*/  BRA `(.L_x_4605) ;  /* 0x00000a1000007947 */ /* 0x000fea0003800000 */
.L_x_4600:
        /* <DEDUP_REMOVED lines=12> */
.L_x_4614:
[----:B------:R-:W2:Y:S02]  /*0580*/  LDG.E.64 R4, [R4.64] ;  /* 0x0000002404047981 */ /* 0x000ea4000c1e1b00 */
[----:B--2---:R-:W0:Y:S01]  /*0590*/  F2F.F32.F64 R22, R4 ;  /* 0x0000000400167310 */ /* 0x004e220000301000 */
[----:B------:R-:W0:-:S14]  /*05a0*/  DSETP.GEU.AND P0, PT, |R4|, c[0x2][0x0], PT ;  /* 0x008000000400762a */ /* 0x000e1c0003f0e200 */
[----:B0-----:R-:W-:Y:S01]  /*05b0*/  @!P0 FMUL R22, R22, 1.175494350822287508e-38 ;  /* 0x0080000016168820 */ /* 0x001fe20000400000 */
[----:B------:R-:W-:Y:S05]  /*05c0*/  BRA `(.L_x_4605) ;  /* 0x0000090000007947 */ /* 0x000fea0003800000 */
.L_x_4613:
        /* <DEDUP_REMOVED lines=26> */
.L_x_4616:
        /* <DEDUP_REMOVED lines=14> */
.L_x_4615:
[----:B------:R-:W2:Y:S02]  /*0850*/  LDG.E.U16 R4, [R4.64] ;  /* 0x0000002404047981 */ /* 0x000ea4000c1e1500 */
[----:B--2---:R-:W-:Y:S01]  /*0860*/  PRMT R22, RZ, 0x5410, R4 ;  /* 0x00005410ff167816 */ /* 0x004fe20000000004 */
[----:B------:R-:W-:Y:S05]  /*0870*/  BRA `(.L_x_4605) ;  /* 0x0000065000007947 */ /* 0x000fea0003800000 */
.L_x_4612:
        /* <DEDUP_REMOVED lines=11> */
.L_x_4619:
        /* <DEDUP_REMOVED lines=20> */
.L_x_4621:
[----:B------:R-:W-:Y:S05]  /*0a70*/  BSYNC B0 ;  /* 0x0000000000007941 */ /* 0x000fea0003800000 */
.L_x_4620:
[----:B------:R-:W-:Y:S01]  /*0a80*/  IMAD.SHL.U32 R3, R3, 0x100000, RZ ;  /* 0x0010000003037824 */ /* 0x000fe200078e00ff */
[----:B------:R-:W-:-:S04]  /*0a90*/  LEA R5, R0, 0x3b800000, 0x17 ;  /* 0x3b80000000057811 */ /* 0x000fc800078eb8ff */
[----:B------:R-:W-:Y:S01]  /*0aa0*/  LOP3.LUT R22, R5, R3, R22, 0xfe, !PT ;  /* 0x0000000305167212 */ /* 0x000fe200078efe16 */
[----:B------:R-:W-:Y:S05]  /*0ab0*/  BRA `(.L_x_4605) ;  /* 0x0000041000007947 */ /* 0x000fea0003800000 */
.L_x_4618:
        /* <DEDUP_REMOVED lines=20> */
.L_x_4623:
[----:B------:R-:W-:Y:S05]  /*0c00*/  BSYNC B0 ;  /* 0x0000000000007941 */ /* 0x000fea0003800000 */
.L_x_4622:
[----:B------:R-:W-:Y:S01]  /*0c10*/  IMAD.SHL.U32 R3, R3, 0x200000, RZ ;  /* 0x0020000003037824 */ /* 0x000fe200078e00ff */
[----:B------:R-:W-:-:S04]  /*0c20*/  LEA R5, R0, 0x37800000, 0x17 ;  /* 0x3780000000057811 */ /* 0x000fc800078eb8ff */
[----:B------:R-:W-:Y:S01]  /*0c30*/  LOP3.LUT R22, R5, R3, R22, 0xfe, !PT ;  /* 0x0000000305167212 */ /* 0x000fe200078efe16 */
[----:B------:R-:W-:Y:S05]  /*0c40*/  BRA `(.L_x_4605) ;  /* 0x0000028000007947 */ /* 0x000fea0003800000 */
.L_x_4617:
        /* <DEDUP_REMOVED lines=14> */
.L_x_4604:
        /* <DEDUP_REMOVED lines=21> */
.L_x_4625:
[----:B------:R-:W2:Y:S02]  /*0e80*/  LDG.E.64 R4, [R4.64] ;  /* 0x0000002404047981 */ /* 0x000ea4000c1e1b00 */
[----:B--2---:R0:W1:Y:S01]  /*0e90*/  I2F.U64 R22, R4 ;  /* 0x0000000400167312 */ /* 0x0040620000301000 */
[----:B------:R-:W-:Y:S05]  /*0ea0*/  BRA `(.L_x_4605) ;  /* 0x0000002000007947 */ /* 0x000fea0003800000 */
.L_x_4624:
[----:B------:R-:W2:Y:S02]  /*0eb0*/  LDG.E R4, [R4.64] ;  /* 0x0000002404047981 */ /* 0x000ea4000c1e1900 */
[----:B--2---:R0:W1:Y:S02]  /*0ec0*/  I2F.U32 R22, R4 ;  /* 0x0000000400167306 */ /* 0x0040640000201000 */
.L_x_4605:
[----:B------:R-:W-:Y:S05]  /*0ed0*/  BSYNC B6 ;  /* 0x0000000000067941 */ /* 0x000fea0003800000 */
.L_x_4599:
[----:B------:R-:W2:Y:S02]  /*0ee0*/  S2R R25, SR_TID.X ;  /* 0x0000000000197919 */ /* 0x000ea40000002100 */
[----:B--2---:R-:W-:Y:S02]  /*0ef0*/  IADD3 R25, R25, 0x80, RZ ;  /* 0x0000008019197810 */ /* 0x004fe40007ffe0ff */
.L_x_4598:
[----:B-1----:R-:W-:Y:S05]  /*0f00*/  BSYNC B7 ;  /* 0x0000000000077941 */ /* 0x002fea0003800000 */
.L_x_4597:
[----:B------:R-:W-:Y:S01]  /*0f10*/  ISETP.GE.AND P0, PT, R25, R16, PT ;  /* 0x000000101900720c */ /* 0x000fe20003f06270 */
[----:B------:R-:W-:-:S12]  /*0f20*/  BSSY B7, `(.L_x_4626) ;  /* 0x00000e5000077945 */ /* 0x000fd80003800000 */
[----:B------:R-:W-:Y:S05]  /*0f30*/  @P0 BRA `(.L_x_4627) ;  /* 0x00000e3000000947 */ /* 0x000fea0003800000 */
[----:B------:R-:W-:Y:S01]  /*0f40*/  IMAD R0, R2, 0x200, R25 ;  /* 0x0000020002007824 */ /* 0x000fe200078e0219 */
[----:B------:R-:W-:Y:S01]  /*0f50*/  PRMT R3, R23, 0x9910, RZ ;  /* 0x0000991017037816 */ /* 0x000fe200000000ff */
[----:B------:R-:W-:Y:S02]  /*0f60*/  BSSY B6, `(.L_x_4628) ;  /* 0x00000df000067945 */ /* 0x000fe40003800000 */
[----:B0-----:R-:W-:Y:S02]  /*0f70*/  IMAD R4, R0, c[0x0][0x198], RZ ;  /* 0x0000660000047a24 */ /* 0x001fe400078e02ff */
        /* <DEDUP_REMOVED lines=16> */
.L_x_4632:
[----:B------:R-:W2:Y:S02]  /*1080*/  LDG.E.U8 R4, [R4.64] ;  /* 0x0000002404047981 */ /* 0x000ea4000c1e1100 */
[----:B--2---:R0:W1:Y:S01]  /*1090*/  I2F.U16 R17, R4 ;  /* 0x0000000400117306 */ /* 0x0040620000101000 */
[----:B------:R-:W-:Y:S05]  /*10a0*/  BRA `(.L_x_4634) ;  /* 0x00000ca000007947 */ /* 0x000fea0003800000 */
.L_x_4631:
        /* <DEDUP_REMOVED lines=9> */
.L_x_4636:
[----:B------:R-:W2:Y:S02]  /*1140*/  LDG.E R4, [R4.64] ;  /* 0x0000002404047981 */ /* 0x000ea4000c1e1900 */
[----:B--2---:R0:W1:Y:S01]  /*1150*/  I2F R17, R4 ;  /* 0x0000000400117306 */ /* 0x0040620000201400 */
[----:B------:R-:W-:Y:S05]  /*1160*/  BRA `(.L_x_4634) ;  /* 0x00000be000007947 */ /* 0x000fea0003800000 */
.L_x_4635:
[----:B------:R-:W2:Y:S02]  /*1170*/  LDG.E.U16 R4, [R4.64] ;  /* 0x0000002404047981 */ /* 0x000ea4000c1e1500 */
[----:B--2---:R0:W1:Y:S01]  /*1180*/  I2F.S16 R17, R4 ;  /* 0x0000000400117306 */ /* 0x0040620000101400 */
[----:B------:R-:W-:Y:S05]  /*1190*/  BRA `(.L_x_4634) ;  /* 0x00000bb000007947 */ /* 0x000fea0003800000 */
.L_x_4630:
        /* <DEDUP_REMOVED lines=8> */
.L_x_4638:
[----:B------:R-:W2:Y:S02]  /*1220*/  LDG.E.U16 R4, [R4.64] ;  /* 0x0000002404047981 */ /* 0x000ea4000c1e1500 */
[----:B--2---:R-:W-:Y:S01]  /*1230*/  HADD2.F32 R17, -RZ, R4.H0_H0 ;  /* 0x20000004ff117230 */ /* 0x004fe20000004100 */
[----:B------:R-:W-:Y:S05]  /*1240*/  BRA `(.L_x_4634) ;  /* 0x00000b0000007947 */ /* 0x000fea0003800000 */
.L_x_4637:
        /* <DEDUP_REMOVED lines=8> */
.L_x_4640:
[----:B------:R-:W2:Y:S02]  /*12d0*/  LDG.E.U16 R4, [R4.64] ;  /* 0x0000002404047981 */ /* 0x000ea4000c1e1500 */
[----:B--2---:R-:W-:Y:S01]  /*12e0*/  HADD2.F32 R17, -RZ, R4.H0_H0 ;  /* 0x20000004ff117230 */ /* 0x004fe20000004100 */
[----:B------:R-:W-:Y:S05]  /*12f0*/  BRA `(.L_x_4634) ;  /* 0x00000a5000007947 */ /* 0x000fea0003800000 */
.L_x_4639:
[----:B------:R-:W2:Y:S02]  /*1300*/  LDG.E.64 R4, [R4.64] ;  /* 0x0000002404047981 */ /* 0x000ea4000c1e1b00 */
[----:B--2---:R-:W0:Y:S01]  /*1310*/  F2F.F32.F64 R17, R4 ;  /* 0x0000000400117310 */ /* 0x004e220000301000 */
[----:B------:R-:W0:-:S14]  /*1320*/  DSETP.GEU.AND P0, PT, |R4|, c[0x2][0x0], PT ;  /* 0x008000000400762a */ /* 0x000e1c0003f0e200 */
[----:B0-----:R-:W-:Y:S01]  /*1330*/  @!P0 FMUL R17, R17, 1.175494350822287508e-38 ;  /* 0x0080000011118820 */ /* 0x001fe20000400000 */
[----:B------:R-:W-:Y:S05]  /*1340*/  BRA `(.L_x_4634) ;  /* 0x00000a0000007947 */ /* 0x000fea0003800000 */
.L_x_4629:
        /* <DEDUP_REMOVED lines=12> */
.L_x_4643:
[----:B------:R-:W2:Y:S02]  /*1410*/  LDG.E.64 R4, [R4.64] ;  /* 0x0000002404047981 */ /* 0x000ea4000c1e1b00 */
[----:B--2---:R-:W0:Y:S01]  /*1420*/  F2F.F32.F64 R17, R4 ;  /* 0x0000000400117310 */ /* 0x004e220000301000 */
[----:B------:R-:W0:-:S14]  /*1430*/  DSETP.GEU.AND P0, PT, |R4|, c[0x2][0x0], PT ;  /* 0x008000000400762a */ /* 0x000e1c0003f0e200 */
[----:B0-----:R-:W-:Y:S01]  /*1440*/  @!P0 FMUL R17, R17, 1.175494350822287508e-38 ;  /* 0x0080000011118820 */ /* 0x001fe20000400000 */
[----:B------:R-:W-:Y:S05]  /*1450*/  BRA `(.L_x_4634) ;  /* 0x000008f000007947 */ /* 0x000fea0003800000 */
.L_x_4642:
        /* <DEDUP_REMOVED lines=26> */
.L_x_4645:
        /* <DEDUP_REMOVED lines=13> */
.L_x_4644:
[----:B------:R-:W2:Y:S02]  /*16d0*/  LDG.E.U16 R4, [R4.64] ;  /* 0x0000002404047981 */ /* 0x000ea4000c1e1500 */
[----:B--2---:R-:W-:Y:S01]  /*16e0*/  PRMT R17, RZ, 0x5410, R4 ;  /* 0x00005410ff117816 */ /* 0x004fe20000000004 */
[----:B------:R-:W-:Y:S05]  /*16f0*/  BRA `(.L_x_4634) ;  /* 0x0000065000007947 */ /* 0x000fea0003800000 */
.L_x_4641:
        /* <DEDUP_REMOVED lines=11> */
.L_x_4648:
        /* <DEDUP_REMOVED lines=20> */
.L_x_4650:
[----:B------:R-:W-:Y:S05]  /*18f0*/  BSYNC B0 ;  /* 0x0000000000007941 */ /* 0x000fea0003800000 */
.L_x_4649:
[----:B------:R-:W-:Y:S01]  /*1900*/  IMAD.SHL.U32 R3, R3, 0x100000, RZ ;  /* 0x0010000003037824 */ /* 0x000fe200078e00ff */
[----:B------:R-:W-:-:S04]  /*1910*/  LEA R0, R0, 0x3b800000, 0x17 ;  /* 0x3b80000000007811 */ /* 0x000fc800078eb8ff */
[----:B------:R-:W-:Y:S01]  /*1920*/  LOP3.LUT R17, R0, R3, R17, 0xfe, !PT ;  /* 0x0000000300117212 */ /* 0x000fe200078efe11 */
[----:B------:R-:W-:Y:S05]  /*1930*/  BRA `(.L_x_4634) ;  /* 0x0000041000007947 */ /* 0x000fea0003800000 */
.L_x_4647:
        /* <DEDUP_REMOVED lines=20> */
.L_x_4652:
[----:B------:R-:W-:Y:S05]  /*1a80*/  BSYNC B0 ;  /* 0x0000000000007941 */ /* 0x000fea0003800000 */
.L_x_4651:
[----:B------:R-:W-:Y:S01]  /*1a90*/  IMAD.SHL.U32 R3, R3, 0x200000, RZ ;  /* 0x0020000003037824 */ /* 0x000fe200078e00ff */
[----:B------:R-:W-:-:S04]  /*1aa0*/  LEA R0, R0, 0x37800000, 0x17 ;  /* 0x3780000000007811 */ /* 0x000fc800078eb8ff */
[----:B------:R-:W-:Y:S01]  /*1ab0*/  LOP3.LUT R17, R0, R3, R17, 0xfe, !PT ;  /* 0x0000000300117212 */ /* 0x000fe200078efe11 */
[----:B------:R-:W-:Y:S05]  /*1ac0*/  BRA `(.L_x_4634) ;  /* 0x0000028000007947 */ /* 0x000fea0003800000 */
.L_x_4646:
        /* <DEDUP_REMOVED lines=14> */
.L_x_4633:
        /* <DEDUP_REMOVED lines=19> */
[----:B------:R-:W-:Y:S01]  /*1ce0*/  IMAD.MOV.U32 R17, RZ, RZ, RZ ;  /* 0x000000ffff117224 */ /* 0x000fe200078e00ff */
[----:B------:R-:W-:Y:S05]  /*1cf0*/  BRA `(.L_x_4634) ;  /* 0x0000005000007947 */ /* 0x000fea0003800000 */
.L_x_4654:
[----:B------:R-:W2:Y:S02]  /*1d00*/  LDG.E.64 R4, [R4.64] ;  /* 0x0000002404047981 */ /* 0x000ea4000c1e1b00 */
[----:B--2---:R0:W1:Y:S01]  /*1d10*/  I2F.U64 R17, R4 ;  /* 0x0000000400117312 */ /* 0x0040620000301000 */
[----:B------:R-:W-:Y:S05]  /*1d20*/  BRA `(.L_x_4634) ;  /* 0x0000002000007947 */ /* 0x000fea0003800000 */
.L_x_4653:
[----:B------:R-:W2:Y:S02]  /*1d30*/  LDG.E R4, [R4.64] ;  /* 0x0000002404047981 */ /* 0x000ea4000c1e1900 */
[----:B--2---:R0:W1:Y:S02]  /*1d40*/  I2F.U32 R17, R4 ;  /* 0x0000000400117306 */ /* 0x0040640000201000 */
.L_x_4634:
[----:B------:R-:W-:Y:S05]  /*1d50*/  BSYNC B6 ;  /* 0x0000000000067941 */ /* 0x000fea0003800000 */
.L_x_4628:
[----:B------:R-:W-:Y:S02]  /*1d60*/  IADD3 R25, R25, 0x80, RZ ;  /* 0x0000008019197810 */ /* 0x000fe40007ffe0ff */
.L_x_4627:
[----:B------:R-:W-:Y:S05]  /*1d70*/  BSYNC B7 ;  /* 0x0000000000077941 */ /* 0x000fea0003800000 */
.L_x_4626:
[----:B------:R-:W-:Y:S01]  /*1d80*/  ISETP.GE.AND P0, PT, R25, R16, PT ;  /* 0x000000101900720c */ /* 0x000fe20003f06270 */
[----:B------:R-:W-:Y:S01]  /*1d90*/  BSSY B7, `(.L_x_4655) ;  /* 0x00000e7000077945 */ /* 0x000fe20003800000 */
[----:B------:R-:W-:Y:S02]  /*1da0*/  IMAD.MOV.U32 R24, RZ, RZ, RZ ;  /* 0x000000ffff187224 */ /* 0x000fe400078e00ff */
[----:B------:R-:W-:-:S09]  /*1db0*/  IMAD.MOV.U32 R18, RZ, RZ, RZ ;  /* 0x000000ffff127224 */ /* 0x000fd200078e00ff */
        /* <DEDUP_REMOVED lines=21> */
.L_x_4661:
[----:B------:R-:W2:Y:S02]  /*1f10*/  LDG.E.U8 R4, [R4.64] ;  /* 0x0000002404047981 */ /* 0x000ea4000c1e1100 */
[----:B--2---:R0:W2:Y:S01]  /*1f20*/  I2F.U16 R18, R4 ;  /* 0x0000000400127306 */ /* 0x0040a20000101000 */
[----:B------:R-:W-:Y:S05]  /*1f30*/  BRA `(.L_x_4663) ;  /* 0x00000ca000007947 */ /* 0x000fea0003800000 */
.L_x_4660:
        /* <DEDUP_REMOVED lines=9> */
.L_x_4665:
[----:B------:R-:W2:Y:S02]  /*1fd0*/  LDG.E R4, [R4.64] ;  /* 0x0000002404047981 */ /* 0x000ea4000c1e1900 */
[----:B--2---:R0:W2:Y:S01]  /*1fe0*/  I2F R18, R4 ;  /* 0x0000000400127306 */ /* 0x0040a20000201400 */
[----:B------:R-:W-:Y:S05]  /*1ff0*/  BRA `(.L_x_4663) ;  /* 0x00000be000007947 */ /* 0x000fea0003800000 */
.L_x_4664:
[----:B------:R-:W2:Y:S02]  /*2000*/  LDG.E.U16 R4, [R4.64] ;  /* 0x0000002404047981 */ /* 0x000ea4000c1e1500 */
[----:B--2---:R0:W2:Y:S01]  /*2010*/  I2F.S16 R18, R4 ;  /* 0x0000000400127306 */ /* 0x0040a20000101400 */
[----:B------:R-:W-:Y:S05]  /*2020*/  BRA `(.L_x_4663) ;  /* 0x00000bb000007947 */ /* 0x000fea0003800000 */
.L_x_4659:
        /* <DEDUP_REMOVED lines=8> */
.L_x_4667:
[----:B------:R-:W2:Y:S02]  /*20b0*/  LDG.E.U16 R4, [R4.64] ;  /* 0x0000002404047981 */ /* 0x000ea4000c1e1500 */
[----:B--2---:R-:W-:Y:S01]  /*20c0*/  HADD2.F32 R18, -RZ, R4.H0_H0 ;  /* 0x20000004ff127230 */ /* 0x004fe20000004100 */
[----:B------:R-:W-:Y:S05]  /*20d0*/  BRA `(.L_x_4663) ;  /* 0x00000b0000007947 */ /* 0x000fea0003800000 */
.L_x_4666:
        /* <DEDUP_REMOVED lines=8> */
.L_x_4669:
[----:B------:R-:W2:Y:S02]  /*2160*/  LDG.E.U16 R4, [R4.64] ;  /* 0x0000002404047981 */ /* 0x000ea4000c1e1500 */
[----:B--2---:R-:W-:Y:S01]  /*2170*/  HADD2.F32 R18, -RZ, R4.H0_H0 ;  /* 0x20000004ff127230 */ /* 0x004fe20000004100 */
[----:B------:R-:W-:Y:S05]  /*2180*/  BRA `(.L_x_4663) ;  /* 0x00000a5000007947 */ /* 0x000fea0003800000 */
.L_x_4668:
[----:B------:R-:W2:Y:S02]  /*2190*/  LDG.E.64 R4, [R4.64] ;  /* 0x0000002404047981 */ /* 0x000ea4000c1e1b00 */
[----:B--2---:R-:W0:Y:S01]  /*21a0*/  F2F.F32.F64 R18, R4 ;  /* 0x0000000400127310 */ /* 0x004e220000301000 */
[----:B------:R-:W0:-:S14]  /*21b0*/  DSETP.GEU.AND P0, PT, |R4|, c[0x2][0x0], PT ;  /* 0x008000000400762a */ /* 0x000e1c0003f0e200 */
[----:B0-----:R-:W-:Y:S01]  /*21c0*/  @!P0 FMUL R18, R18, 1.175494350822287508e-38 ;  /* 0x0080000012128820 */ /* 0x001fe20000400000 */
[----:B------:R-:W-:Y:S05]  /*21d0*/  BRA `(.L_x_4663) ;  /* 0x00000a0000007947 */ /* 0x000fea0003800000 */
.L_x_4658:
        /* <DEDUP_REMOVED lines=12> */
.L_x_4672:
[----:B------:R-:W2:Y:S02]  /*22a0*/  LDG.E.64 R4, [R4.64] ;  /* 0x0000002404047981 */ /* 0x000ea4000c1e1b00 */
[----:B--2---:R-:W0:Y:S01]  /*22b0*/  F2F.F32.F64 R18, R4 ;  /* 0x0000000400127310 */ /* 0x004e220000301000 */
[----:B------:R-:W0:-:S14]  /*22c0*/  DSETP.GEU.AND P0, PT, |R4|, c[0x2][0x0], PT ;  /* 0x008000000400762a */ /* 0x000e1c0003f0e200 */
[----:B0-----:R-:W-:Y:S01]  /*22d0*/  @!P0 FMUL R18, R18, 1.175494350822287508e-38 ;  /* 0x0080000012128820 */ /* 0x001fe20000400000 */
[----:B------:R-:W-:Y:S05]  /*22e0*/  BRA `(.L_x_4663) ;  /* 0x000008f000007947 */ /* 0x000fea0003800000 */
.L_x_4671:
        /* <DEDUP_REMOVED lines=26> */
.L_x_4674:
        /* <DEDUP_REMOVED lines=13> */
.L_x_4673:
[----:B------:R-:W2:Y:S02]  /*2560*/  LDG.E.U16 R4, [R4.64] ;  /* 0x0000002404047981 */ /* 0x000ea4000c1e1500 */
[----:B--2---:R-:W-:Y:S01]  /*2570*/  PRMT R18, RZ, 0x5410, R4 ;  /* 0x00005410ff127816 */ /* 0x004fe20000000004 */
[----:B------:R-:W-:Y:S05]  /*2580*/  BRA `(.L_x_4663) ;  /* 0x0000065000007947 */ /* 0x000fea0003800000 */
.L_x_4670:
        /* <DEDUP_REMOVED lines=11> */
.L_x_4677:
        /* <DEDUP_REMOVED lines=20> */
.L_x_4679:
[----:B------:R-:W-:Y:S05]  /*2780*/  BSYNC B0 ;  /* 0x0000000000007941 */ /* 0x000fea0003800000 */
.L_x_4678:
[----:B------:R-:W-:Y:S01]  /*2790*/  IMAD.SHL.U32 R3, R3, 0x100000, RZ ;  /* 0x0010000003037824 */ /* 0x000fe200078e00ff */
[----:B------:R-:W-:-:S04]  /*27a0*/  LEA R5, R0, 0x3b800000, 0x17 ;  /* 0x3b80000000057811 */ /* 0x000fc800078eb8ff */
[----:B------:R-:W-:Y:S01]  /*27b0*/  LOP3.LUT R18, R5, R3, R18, 0xfe, !PT ;  /* 0x0000000305127212 */ /* 0x000fe200078efe12 */
[----:B------:R-:W-:Y:S05]  /*27c0*/  BRA `(.L_x_4663) ;  /* 0x0000041000007947 */ /* 0x000fea0003800000 */
.L_x_4676:
        /* <DEDUP_REMOVED lines=20> */
.L_x_4681:
[----:B------:R-:W-:Y:S05]  /*2910*/  BSYNC B0 ;  /* 0x0000000000007941 */ /* 0x000fea0003800000 */
.L_x_4680:
[----:B------:R-:W-:Y:S01]  /*2920*/  IMAD.SHL.U32 R3, R3, 0x200000, RZ ;  /* 0x0020000003037824 */ /* 0x000fe200078e00ff */
[----:B------:R-:W-:-:S04]  /*2930*/  LEA R5, R0, 0x37800000, 0x17 ;  /* 0x3780000000057811 */ /* 0x000fc800078eb8ff */
[----:B------:R-:W-:Y:S01]  /*2940*/  LOP3.LUT R18, R5, R3, R18, 0xfe, !PT ;  /* 0x0000000305127212 */ /* 0x000fe200078efe12 */
[----:B------:R-:W-:Y:S05]  /*2950*/  BRA `(.L_x_4663) ;  /* 0x0000028000007947 */ /* 0x000fea0003800000 */
.L_x_4675:
        /* <DEDUP_REMOVED lines=14> */
.L_x_4662:
        /* <DEDUP_REMOVED lines=21> */
.L_x_4683:
[----:B------:R-:W2:Y:S02]  /*2b90*/  LDG.E.64 R18, [R4.64] ;  /* 0x0000002404127981 */ /* 0x000ea4000c1e1b00 */
[----:B--2---:R0:W2:Y:S01]  /*2ba0*/  I2F.U64 R18, R18 ;  /* 0x0000001200127312 */ /* 0x0040a20000301000 */
[----:B------:R-:W-:Y:S05]  /*2bb0*/  BRA `(.L_x_4663) ;  /* 0x0000002000007947 */ /* 0x000fea0003800000 */
.L_x_4682:
[----:B------:R-:W2:Y:S02]  /*2bc0*/  LDG.E R4, [R4.64] ;  /* 0x0000002404047981 */ /* 0x000ea4000c1e1900 */
[----:B--2---:R0:W2:Y:S02]  /*2bd0*/  I2F.U32 R18, R4 ;  /* 0x0000000400127306 */ /* 0x0040a40000201000 */
.L_x_4663:
[----:B------:R-:W-:Y:S05]  /*2be0*/  BSYNC B6 ;  /* 0x0000000000067941 */ /* 0x000fea0003800000 */
.L_x_4657:
[----:B------:R-:W-:Y:S02]  /*2bf0*/  IADD3 R25, R25, 0x80, RZ ;  /* 0x0000008019197810 */ /* 0x000fe40007ffe0ff */
.L_x_4656:
[----:B------:R-:W-:Y:S05]  /*2c00*/  BSYNC B7 ;  /* 0x0000000000077941 */ /* 0x000fea0003800000 */
.L_x_4655:
        /* <DEDUP_REMOVED lines=21> */
.L_x_4689:
[----:B------:R-:W3:Y:S02]  /*2d60*/  LDG.E.U8 R4, [R4.64] ;  /* 0x0000002404047981 */ /* 0x000ee4000c1e1100 */
[----:B---3--:R0:W3:Y:S01]  /*2d70*/  I2F.U16 R24, R4 ;  /* 0x0000000400187306 */ /* 0x0080e20000101000 */
[----:B------:R-:W-:Y:S05]  /*2d80*/  BRA `(.L_x_4685) ;  /* 0x00000c7000007947 */ /* 0x000fea0003800000 */
.L_x_4688:
        /* <DEDUP_REMOVED lines=9> */
.L_x_4692:
[----:B------:R-:W3:Y:S02]  /*2e20*/  LDG.E R4, [R4.64] ;  /* 0x0000002404047981 */ /* 0x000ee4000c1e1900 */
[----:B---3--:R0:W3:Y:S01]  /*2e30*/  I2F R24, R4 ;  /* 0x0000000400187306 */ /* 0x0080e20000201400 */
[----:B------:R-:W-:Y:S05]  /*2e40*/  BRA `(.L_x_4685) ;  /* 0x00000bb000007947 */ /* 0x000fea0003800000 */
.L_x_4691:
[----:B------:R-:W3:Y:S02]  /*2e50*/  LDG.E.U16 R4, [R4.64] ;  /* 0x0000002404047981 */ /* 0x000ee4000c1e1500 */
[----:B---3--:R0:W3:Y:S01]  /*2e60*/  I2F.S16 R24, R4 ;  /* 0x0000000400187306 */ /* 0x0080e20000101400 */
[----:B------:R-:W-:Y:S05]  /*2e70*/  BRA `(.L_x_4685) ;  /* 0x00000b8000007947 */ /* 0x000fea0003800000 */
.L_x_4687:
        /* <DEDUP_REMOVED lines=8> */
.L_x_4694:
[----:B------:R-:W3:Y:S02]  /*2f00*/  LDG.E.U16 R4, [R4.64] ;  /* 0x0000002404047981 */ /* 0x000ee4000c1e1500 */
[----:B---3--:R-:W-:Y:S01]  /*2f10*/  HADD2.F32 R24, -RZ, R4.H0_H0 ;  /* 0x20000004ff187230 */ /* 0x008fe20000004100 */
[----:B------:R-:W-:Y:S05]  /*2f20*/  BRA `(.L_x_4685) ;  /* 0x00000ad000007947 */ /* 0x000fea0003800000 */
.L_x_4693:
        /* <DEDUP_REMOVED lines=8> */
.L_x_4696:
[----:B------:R-:W3:Y:S02]  /*2fb0*/  LDG.E.U16 R4, [R4.64] ;  /* 0x0000002404047981 */ /* 0x000ee4000c1e1500 */
[----:B---3--:R-:W-:Y:S01]  /*2fc0*/  HADD2.F32 R24, -RZ, R4.H0_H0 ;  /* 0x20000004ff187230 */ /* 0x008fe20000004100 */
[----:B------:R-:W-:Y:S05]  /*2fd0*/  BRA `(.L_x_4685) ;  /* 0x00000a2000007947 */ /* 0x000fea0003800000 */
.L_x_4695:
[----:B------:R-:W3:Y:S02]  /*2fe0*/  LDG.E.64 R4, [R4.64] ;  /* 0x0000002404047981 */ /* 0x000ee4000c1e1b00 */
[----:B---3--:R-:W0:Y:S01]  /*2ff0*/  F2F.F32.F64 R24, R4 ;  /* 0x0000000400187310 */ /* 0x008e220000301000 */
[----:B------:R-:W0:-:S14]  /*3000*/  DSETP.GEU.AND P0, PT, |R4|, c[0x2][0x0], PT ;  /* 0x008000000400762a */ /* 0x000e1c0003f0e200 */
[----:B0-----:R-:W-:Y:S01]  /*3010*/  @!P0 FMUL R24, R24, 1.175494350822287508e-38 ;  /* 0x0080000018188820 */ /* 0x001fe20000400000 */
[----:B------:R-:W-:Y:S05]  /*3020*/  BRA `(.L_x_4685) ;  /* 0x000009d000007947 */ /* 0x000fea0003800000 */
.L_x_4686:
        /* <DEDUP_REMOVED lines=12> */
.L_x_4699:
[----:B------:R-:W3:Y:S02]  /*30f0*/  LDG.E.64 R4, [R4.64] ;  /* 0x0000002404047981 */ /* 0x000ee4000c1e1b00 */
[----:B---3--:R-:W0:Y:S01]  /*3100*/  F2F.F32.F64 R24, R4 ;  /* 0x0000000400187310 */ /* 0x008e220000301000 */
[----:B------:R-:W0:-:S14]  /*3110*/  DSETP.GEU.AND P0, PT, |R4|, c[0x2][0x0], PT ;  /* 0x008000000400762a */ /* 0x000e1c0003f0e200 */
[----:B0-----:R-:W-:Y:S01]  /*3120*/  @!P0 FMUL R24, R24, 1.175494350822287508e-38 ;  /* 0x0080000018188820 */ /* 0x001fe20000400000 */
[----:B------:R-:W-:Y:S05]  /*3130*/  BRA `(.L_x_4685) ;  /* 0x000008c000007947 */ /* 0x000fea0003800000 */
.L_x_4698:
        /* <DEDUP_REMOVED lines=26> */
.L_x_4701:
        /* <DEDUP_REMOVED lines=13> */
.L_x_4700:
[----:B------:R-:W3:Y:S02]  /*33b0*/  LDG.E.U16 R4, [R4.64] ;  /* 0x0000002404047981 */ /* 0x000ee4000c1e1500 */
[----:B---3--:R-:W-:Y:S01]  /*33c0*/  PRMT R24, RZ, 0x5410, R4 ;  /* 0x00005410ff187816 */ /* 0x008fe20000000004 */
[----:B------:R-:W-:Y:S05]  /*33d0*/  BRA `(.L_x_4685) ;  /* 0x0000062000007947 */ /* 0x000fea0003800000 */
.L_x_4697:
        /* <DEDUP_REMOVED lines=11> */
.L_x_4704:
[----:B------:R-:W3:Y:S02]  /*3490*/  LDG.E.U8 R3, [R4.64] ;  /* 0x0000002404037981 */ /* 0x000ee4000c1e1100 */
        /* <DEDUP_REMOVED lines=18> */
.L_x_4706:
[----:B------:R-:W-:Y:S05]  /*35c0*/  BSYNC B0 ;  /* 0x0000000000007941 */ /* 0x000fea0003800000 */
.L_x_4705:
[----:B------:R-:W-:Y:S01]  /*35d0*/  IMAD.SHL.U32 R3, R3, 0x100000, RZ ;  /* 0x0010000003037824 */ /* 0x000fe200078e00ff */
[----:B------:R-:W-:-:S04]  /*35e0*/  LEA R5, R0, 0x3b800000, 0x17 ;  /* 0x3b80000000057811 */ /* 0x000fc800078eb8ff */
[----:B------:R-:W-:Y:S01]  /*35f0*/  LOP3.LUT R24, R5, R3, R24, 0xfe, !PT ;  /* 0x0000000305187212 */ /* 0x000fe200078efe18 */
[----:B------:R-:W-:Y:S05]  /*3600*/  BRA `(.L_x_4685) ;  /* 0x000003f000007947 */ /* 0x000fea0003800000 */
.L_x_4703:
        /* <DEDUP_REMOVED lines=19> */
.L_x_4708:
[----:B------:R-:W-:Y:S05]  /*3740*/  BSYNC B0 ;  /* 0x0000000000007941 */ /* 0x000fea0003800000 */
.L_x_4707:
[----:B------:R-:W-:Y:S01]  /*3750*/  IMAD.SHL.U32 R3, R3, 0x200000, RZ ;  /* 0x0020000003037824 */ /* 0x000fe200078e00ff */
[----:B------:R-:W-:-:S04]  /*3760*/  LEA R5, R0, 0x37800000, 0x17 ;  /* 0x3780000000057811 */ /* 0x000fc800078eb8ff */
[----:B------:R-:W-:Y:S01]  /*3770*/  LOP3.LUT R24, R5, R3, R24, 0xfe, !PT ;  /* 0x0000000305187212 */ /* 0x000fe200078efe18 */
[----:B------:R-:W-:Y:S05]  /*3780*/  BRA `(.L_x_4685) ;  /* 0x0000027000007947 */ /* 0x000fea0003800000 */
.L_x_4702:
        /* <DEDUP_REMOVED lines=14> */
.L_x_4690:
        /* <DEDUP_REMOVED lines=19> */
[----:B------:R-:W-:Y:S05]  /*39a0*/  BRA `(.L_x_4685) ;  /* 0x0000005000007947 */ /* 0x000fea0003800000 */
.L_x_4710:
[----:B------:R-:W3:Y:S02]  /*39b0*/  LDG.E.64 R24, [R4.64] ;  /* 0x0000002404187981 */ /* 0x000ee4000c1e1b00 */
[----:B---3--:R0:W3:Y:S01]  /*39c0*/  I2F.U64 R24, R24 ;  /* 0x0000001800187312 */ /* 0x0080e20000301000 */
[----:B------:R-:W-:Y:S05]  /*39d0*/  BRA `(.L_x_4685) ;  /* 0x0000002000007947 */ /* 0x000fea0003800000 */
.L_x_4709:
[----:B------:R-:W3:Y:S02]  /*39e0*/  LDG.E R4, [R4.64] ;  /* 0x0000002404047981 */ /* 0x000ee4000c1e1900 */
[----:B---3--:R0:W3:Y:S02]  /*39f0*/  I2F.U32 R24, R4 ;  /* 0x0000000400187306 */ /* 0x0080e40000201000 */
.L_x_4685:
[----:B------:R-:W-:Y:S05]  /*3a00*/  BSYNC B6 ;  /* 0x0000000000067941 */ /* 0x000fea0003800000 */
.L_x_4684:
[----:B0-----:R-:W0:Y:S01]  /*3a10*/  S2R R19, SR_TID.X ;  /* 0x0000000000137919 */ /* 0x001e220000002100 */
[----:B------:R-:W-:Y:S01]  /*3a20*/  BSSY B6, `(.L_x_4711) ;  /* 0x0000122000067945 */ /* 0x000fe20003800000 */
[C---:B0-----:R-:W-:Y:S02]  /*3a30*/  IADD3 R23, R19.reuse, 0x80, RZ ;  /* 0x0000008013177810 */ /* 0x041fe40007ffe0ff */
[----:B------:R-:W-:Y:S02]  /*3a40*/  IADD3 R3, R19, 0x100, RZ ;  /* 0x0000010013037810 */ /* 0x000fe40007ffe0ff */
[----:B------:R-:W-:-:S02]  /*3a50*/  ISETP.GE.AND P3, PT, R23, R16, PT ;  /* 0x000000101700720c */ /* 0x000fc40003f66270 */
[C---:B------:R-:W-:Y:S02]  /*3a60*/  IADD3 R5, R19.reuse, 0x180, RZ ;  /* 0x0000018013057810 */ /* 0x040fe40007ffe0ff */
[-C--:B------:R-:W-:Y:S02]  /*3a70*/  ISETP.GE.AND P0, PT, R19, R16.reuse, PT ;  /* 0x000000101300720c */ /* 0x080fe40003f06270 */
[-C--:B------:R-:W-:Y:S02]  /*3a80*/  ISETP.GE.AND P2, PT, R3, R16.reuse, PT ;  /* 0x000000100300720c */ /* 0x080fe40003f46270 */
[----:B------:R-:W-:-:S05]  /*3a90*/  ISETP.GE.AND P1, PT, R5, R16, PT ;  /* 0x000000100500720c */ /* 0x000fca0003f26270 */
[----:B-1---5:R-:W-:Y:S02]  /*3aa0*/  @!P3 FADD.FTZ R0, R17, 3 ;  /* 0x404000001100b421 */ /* 0x022fe40000010000 */
[----:B------:R-:W0:Y:S02]  /*3ab0*/  LDC.U8 R17, c[0x0][0x19c] ;  /* 0x00006700ff117b82 */ /* 0x000e240000000000 */
[----:B------:R-:W-:Y:S01]  /*3ac0*/  @!P0 FADD.FTZ R22, R22, 3 ;  /* 0x4040000016168421 */ /* 0x000fe20000010000 */
[----:B------:R-:W-:Y:S01]  /*3ad0*/  @!P3 FSETP.GEU.FTZ.AND P6, PT, R0, c[0x0][0x168], PT ;  /* 0x00005a000000ba0b */ /* 0x000fe20003fde000 */
[----:B--2---:R-:W-:Y:S02]  /*3ae0*/  @!P2 FADD.FTZ R18, R18, 3 ;  /* 0x404000001212a421 */ /* 0x004fe40000010000 */
[----:B---3--:R-:W-:Y:S01]  /*3af0*/  @!P1 FADD.FTZ R24, R24, 3 ;  /* 0x4040000018189421 */ /* 0x008fe20000010000 */
[----:B------:R-:W-:Y:S02]  /*3b00*/  @!P0 FSETP.GEU.FTZ.AND P5, PT, R22, c[0x0][0x168], PT ;  /* 0x00005a0016008a0b */ /* 0x000fe40003fbe000 */
[----:B------:R-:W-:-:S02]  /*3b10*/  @!P3 FSEL R0, R0, c[0x0][0x168], P6 ;  /* 0x00005a000000ba08 */ /* 0x000fc40003000000 */
[----:B------:R-:W-:Y:S02]  /*3b20*/  @!P2 FSETP.GEU.FTZ.AND P4, PT, R18, c[0x0][0x168], PT ;  /* 0x00005a001200aa0b */ /* 0x000fe40003f9e000 */
[----:B------:R-:W-:Y:S02]  /*3b30*/  @!P1 FSETP.GEU.FTZ.AND P6, PT, R24, c[0x0][0x168], PT ;  /* 0x00005a0018009a0b */ /* 0x000fe40003fde000 */
[----:B------:R-:W-:Y:S02]  /*3b40*/  @!P0 FSEL R22, R22, c[0x0][0x168], P5 ;  /* 0x00005a0016168a08 */ /* 0x000fe40002800000 */
[----:B------:R-:W-:Y:S02]  /*3b50*/  @!P3 FSETP.GT.FTZ.AND P5, PT, R0, c[0x0][0x174], PT ;  /* 0x00005d000000ba0b */ /* 0x000fe40003fb4000 */
[----:B------:R-:W-:Y:S02]  /*3b60*/  @!P2 FSEL R18, R18, c[0x0][0x168], P4 ;  /* 0x00005a001212aa08 */ /* 0x000fe40002000000 */
[----:B------:R-:W-:-:S02]  /*3b70*/  @!P1 FSEL R3, R24, c[0x0][0x168], P6 ;  /* 0x00005a0018039a08 */ /* 0x000fc40003000000 */
[----:B------:R-:W-:Y:S02]  /*3b80*/  @!P3 FSEL R0, R0, c[0x0][0x174], !P5 ;  /* 0x00005d000000ba08 */ /* 0x000fe40006800000 */
[----:B------:R-:W-:Y:S02]  /*3b90*/  @!P2 FSETP.GT.FTZ.AND P5, PT, R18, c[0x0][0x174], PT ;  /* 0x00005d001200aa0b */ /* 0x000fe40003fb4000 */
[----:B------:R-:W-:Y:S02]  /*3ba0*/  @!P0 FSETP.GT.FTZ.AND P4, PT, R22, c[0x0][0x174], PT ;  /* 0x00005d0016008a0b */ /* 0x000fe40003f94000 */
[C---:B------:R-:W-:Y:S02]  /*3bb0*/  @!P1 FSETP.GT.FTZ.AND P6, PT, R3.reuse, c[0x0][0x174], PT ;  /* 0x00005d0003009a0b */ /* 0x040fe40003fd4000 */
[----:B------:R-:W-:Y:S02]  /*3bc0*/  @!P2 FSEL R24, R18, c[0x0][0x174], !P5 ;  /* 0x00005d001218aa08 */ /* 0x000fe40006800000 */
[----:B------:R-:W-:Y:S01]  /*3bd0*/  @!P0 FSEL R4, R22, c[0x0][0x174], !P4 ;  /* 0x00005d0016048a08 */ /* 0x000fe20006000000 */
[----:B------:R-:W-:Y:S01]  /*3be0*/  @!P3 FMUL.FTZ R22, R0, 0.16666667163372039795 ;  /* 0x3e2aaaab0016b820 */ /* 0x000fe20000410000 */
[----:B------:R-:W-:Y:S01]  /*3bf0*/  @!P1 FSEL R18, R3, c[0x0][0x174], !P6 ;  /* 0x00005d0003129a08 */ /* 0x000fe20007000000 */
[----:B------:R-:W-:-:S02]  /*3c00*/  @!P2 FMUL.FTZ R24, R24, 0.16666667163372039795 ;  /* 0x3e2aaaab1818a820 */ /* 0x000fc40000410000 */
[----:B------:R-:W-:Y:S02]  /*3c10*/  @!P0 FMUL.FTZ R4, R4, 0.16666667163372039795 ;  /* 0x3e2aaaab04048820 */ /* 0x000fe40000410000 */
[----:B------:R-:W-:Y:S01]  /*3c20*/  @!P1 FMUL.FTZ R18, R18, 0.16666667163372039795 ;  /* 0x3e2aaaab12129820 */ /* 0x000fe20000410000 */
        /* <DEDUP_REMOVED lines=17> */
[----:B------:R-:W0:Y:S01]  /*3d40*/  F2I.FTZ.TRUNC.NTZ R3, R4 ;  /* 0x0000000400037305 */ /* 0x000e22000021f100 */
[----:B------:R-:W-:Y:S01]  /*3d50*/  IMAD.MOV.U32 R19, RZ, RZ, R23 ;  /* 0x000000ffff137224 */ /* 0x000fe200078e0017 */
[----:B0-----:R0:W-:Y:S01]  /*3d60*/  STG.E.U8 [R8.64], R3 ;  /* 0x0000000308007986 */ /* 0x0011e2000c101124 */
[----:B------:R-:W-:Y:S05]  /*3d70*/  BRA `(.L_x_4712) ;  /* 0x00000ec000007947 */ /* 0x000fea0003800000 */
.L_x_4716:
[----:B------:R-:W0:Y:S01]  /*3d80*/  F2I.S64.TRUNC R4, R4 ;  /* 0x0000000400047311 */ /* 0x000e22000020d900 */
[----:B------:R-:W-:Y:S02]  /*3d90*/  IMAD.MOV.U32 R19, RZ, RZ, R23 ;  /* 0x000000ffff137224 */ /* 0x000fe400078e0017 */
[----:B0-----:R-:W-:-:S05]  /*3da0*/  IMAD.MOV.U32 R3, RZ, RZ, R4 ;  /* 0x000000ffff037224 */ /* 0x001fca00078e0004 */
[----:B------:R0:W-:Y:S01]  /*3db0*/  STG.E.U8 [R8.64], R3 ;  /* 0x0000000308007986 */ /* 0x0001e2000c101124 */
[----:B------:R-:W-:Y:S05]  /*3dc0*/  BRA `(.L_x_4712) ;  /* 0x00000e7000007947 */ /* 0x000fea0003800000 */
.L_x_4715:
[----:B------:R-:W-:-:S13]  /*3dd0*/  ISETP.NE.AND P0, PT, R0, 0x2, PT ;  /* 0x000000020000780c */ /* 0x000fda0003f05270 */
[----:B------:R-:W-:Y:S05]  /*3de0*/  @!P0 BRA `(.L_x_4718) ;  /* 0x000000c000008947 */ /* 0x000fea0003800000 */
[----:B------:R-:W-:-:S13]  /*3df0*/  ISETP.NE.AND P0, PT, R0, 0x3, PT ;  /* 0x000000030000780c */ /* 0x000fda0003f05270 */
[----:B------:R-:W-:Y:S05]  /*3e00*/  @!P0 BRA `(.L_x_4719) ;  /* 0x0000006000008947 */ /* 0x000fea0003800000 */
[----:B------:R-:W-:-:S13]  /*3e10*/  ISETP.NE.AND P0, PT, R0, 0x4, PT ;  /* 0x000000040000780c */ /* 0x000fda0003f05270 */
[----:B------:R-:W-:Y:S05]  /*3e20*/  @P0 BRA `(.L_x_4717) ;  /* 0x00000c5000000947 */ /* 0x000fea0003800000 */
[----:B------:R-:W0:Y:S01]  /*3e30*/  F2I.S64.TRUNC R4, R4 ;  /* 0x0000000400047311 */ /* 0x000e22000020d900 */
[----:B------:R-:W-:Y:S01]  /*3e40*/  IMAD.MOV.U32 R19, RZ, RZ, R23 ;  /* 0x000000ffff137224 */ /* 0x000fe200078e0017 */
[----:B0-----:R0:W-:Y:S01]  /*3e50*/  STG.E.64 [R8.64], R4 ;  /* 0x0000000408007986 */ /* 0x0011e2000c101b24 */
[----:B------:R-:W-:Y:S05]  /*3e60*/  BRA `(.L_x_4712) ;  /* 0x00000dd000007947 */ /* 0x000fea0003800000 */
.L_x_4719:
[----:B------:R-:W0:Y:S01]  /*3e70*/  F2I.FTZ.TRUNC.NTZ R3, R4 ;  /* 0x0000000400037305 */ /* 0x000e22000021f100 */
[----:B------:R-:W-:Y:S01]  /*3e80*/  IMAD.MOV.U32 R19, RZ, RZ, R23 ;  /* 0x000000ffff137224 */ /* 0x000fe200078e0017 */
[----:B0-----:R0:W-:Y:S01]  /*3e90*/  STG.E [R8.64], R3 ;  /* 0x0000000308007986 */ /* 0x0011e2000c101924 */
[----:B------:R-:W-:Y:S05]  /*3ea0*/  BRA `(.L_x_4712) ;  /* 0x00000d9000007947 */ /* 0x000fea0003800000 */
.L_x_4718:
[----:B------:R-:W0:Y:S01]  /*3eb0*/  F2I.FTZ.TRUNC.NTZ R3, R4 ;  /* 0x0000000400037305 */ /* 0x000e22000021f100 */
[----:B------:R-:W-:Y:S01]  /*3ec0*/  IMAD.MOV.U32 R19, RZ, RZ, R23 ;  /* 0x000000ffff137224 */ /* 0x000fe200078e0017 */
[----:B0-----:R0:W-:Y:S01]  /*3ed0*/  STG.E.U16 [R8.64], R3 ;  /* 0x0000000308007986 */ /* 0x0011e2000c101524 */
[----:B------:R-:W-:Y:S05]  /*3ee0*/  BRA `(.L_x_4712) ;  /* 0x00000d5000007947 */ /* 0x000fea0003800000 */
.L_x_4714:
[----:B------:R-:W-:-:S13]  /*3ef0*/  ISETP.GT.AND P0, PT, R0, 0x6, PT ;  /* 0x000000060000780c */ /* 0x000fda0003f04270 */
[----:B------:R-:W-:Y:S05]  /*3f00*/  @P0 BRA `(.L_x_4720) ;  /* 0x000000b000000947 */ /* 0x000fea0003800000 */
[----:B------:R-:W-:-:S13]  /*3f10*/  ISETP.NE.AND P0, PT, R0, 0x5, PT ;  /* 0x000000050000780c */ /* 0x000fda0003f05270 */
[----:B------:R-:W-:Y:S05]  /*3f20*/  @!P0 BRA `(.L_x_4721) ;  /* 0x0000005000008947 */ /* 0x000fea0003800000 */
[----:B------:R-:W-:-:S13]  /*3f30*/  ISETP.NE.AND P0, PT, R0, 0x6, PT ;  /* 0x000000060000780c */ /* 0x000fda0003f05270 */
[----:B------:R-:W-:Y:S05]  /*3f40*/  @P0 BRA `(.L_x_4717) ;  /* 0x00000b3000000947 */ /* 0x000fea0003800000 */
[----:B------:R0:W-:Y:S01]  /*3f50*/  STG.E [R8.64], R4 ;  /* 0x0000000408007986 */ /* 0x0001e2000c101924 */
[----:B------:R-:W-:Y:S01]  /*3f60*/  IMAD.MOV.U32 R19, RZ, RZ, R23 ;  /* 0x000000ffff137224 */ /* 0x000fe200078e0017 */
[----:B------:R-:W-:Y:S05]  /*3f70*/  BRA `(.L_x_4712) ;  /* 0x00000cc000007947 */ /* 0x000fea0003800000 */
.L_x_4721:
[----:B------:R-:W-:Y:S01]  /*3f80*/  F2FP.PACK_AB R4, RZ, R4 ;  /* 0x00000004ff04723e */ /* 0x000fe200000000ff */
[----:B------:R-:W-:-:S04]  /*3f90*/  IMAD.MOV.U32 R19, RZ, RZ, R23 ;  /* 0x000000ffff137224 */ /* 0x000fc800078e0017 */
[----:B------:R0:W-:Y:S01]  /*3fa0*/  STG.E.U16 [R8.64], R4 ;  /* 0x0000000408007986 */ /* 0x0001e2000c101524 */
[----:B------:R-:W-:Y:S05]  /*3fb0*/  BRA `(.L_x_4712) ;  /* 0x00000c8000007947 */ /* 0x000fea0003800000 */
.L_x_4720:
[----:B------:R-:W-:-:S13]  /*3fc0*/  ISETP.NE.AND P0, PT, R0, 0x7, PT ;  /* 0x000000070000780c */ /* 0x000fda0003f05270 */
[----:B------:R-:W-:Y:S05]  /*3fd0*/  @!P0 BRA `(.L_x_4722) ;  /* 0x000000d000008947 */ /* 0x000fea0003800000 */
[----:B------:R-:W-:-:S13]  /*3fe0*/  ISETP.NE.AND P0, PT, R0, 0x8, PT ;  /* 0x000000080000780c */ /* 0x000fda0003f05270 */
[----:B------:R-:W-:Y:S05]  /*3ff0*/  @!P0 BRA `(.L_x_4723) ;  /* 0x0000006000008947 */ /* 0x000fea0003800000 */
[----:B------:R-:W-:-:S13]  /*4000*/  ISETP.NE.AND P0, PT, R0, 0x9, PT ;  /* 0x000000090000780c */ /* 0x000fda0003f05270 */
[----:B------:R-:W-:Y:S05]  /*4010*/  @P0 BRA `(.L_x_4717) ;  /* 0x00000a6000000947 */ /* 0x000fea0003800000 */
[----:B------:R-:W-:Y:S02]  /*4020*/  IMAD.MOV.U32 R5, RZ, RZ, RZ ;  /* 0x000000ffff057224 */ /* 0x000fe400078e00ff */
[----:B------:R-:W-:-:S03]  /*4030*/  IMAD.MOV.U32 R19, RZ, RZ, R23 ;  /* 0x000000ffff137224 */ /* 0x000fc600078e0017 */
[----:B------:R0:W-:Y:S01]  /*4040*/  STG.E.64 [R8.64], R4 ;  /* 0x0000000408007986 */ /* 0x0001e2000c101b24 */
[----:B------:R-:W-:Y:S05]  /*4050*/  BRA `(.L_x_4712) ;  /* 0x00000be000007947 */ /* 0x000fea0003800000 */
.L_x_4723:
[----:B------:R-:W-:Y:S01]  /*4060*/  F2FP.PACK_AB R3, RZ, R4 ;  /* 0x00000004ff03723e */ /* 0x000fe200000000ff */
[----:B------:R-:W-:-:S03]  /*4070*/  IMAD.MOV.U32 R19, RZ, RZ, R23 ;  /* 0x000000ffff137224 */ /* 0x000fc600078e0017 */
[----:B------:R-:W-:-:S05]  /*4080*/  PRMT R3, R3, 0x5410, RZ ;  /* 0x0000541003037816 */ /* 0x000fca00000000ff */
[----:B------:R0:W-:Y:S01]  /*4090*/  STG.E [R8.64], R3 ;  /* 0x0000000308007986 */ /* 0x0001e2000c101924 */
[----:B------:R-:W-:Y:S05]  /*40a0*/  BRA `(.L_x_4712) ;  /* 0x00000b9000007947 */ /* 0x000fea0003800000 */
.L_x_4722:
[----:B------:R-:W-:Y:S02]  /*40b0*/  FMUL.FTZ R4, R4, 1 ;  /* 0x3f80000004047820 */ /* 0x000fe40000410000 */
[----:B------:R-:W-:-:S04]  /*40c0*/  IMAD.MOV.U32 R19, RZ, RZ, R23 ;  /* 0x000000ffff137224 */ /* 0x000fc800078e0017 */
[----:B------:R-:W0:Y:S02]  /*40d0*/  F2F.F64.F32 R4, R4 ;  /* 0x0000000400047310 */ /* 0x000e240000201800 */
[----:B0-----:R0:W-:Y:S01]  /*40e0*/  STG.E.64 [R8.64], R4 ;  /* 0x0000000408007986 */ /* 0x0011e2000c101b24 */
[----:B------:R-:W-:Y:S05]  /*40f0*/  BRA `(.L_x_4712) ;  /* 0x00000b4000007947 */ /* 0x000fea0003800000 */
.L_x_4713:
        /* <DEDUP_REMOVED lines=8> */
[----:B------:R-:W-:Y:S01]  /*4180*/  FSETP.NEU.FTZ.AND P0, PT, R4, RZ, PT ;  /* 0x000000ff0400720b */ /* 0x000fe20003f1d000 */
[----:B------:R-:W-:-:S03]  /*4190*/  IMAD.MOV.U32 R19, RZ, RZ, R23 ;  /* 0x000000ffff137224 */ /* 0x000fc600078e0017 */
[----:B------:R-:W-:-:S05]  /*41a0*/  SEL R3, RZ, 0x1, !P0 ;  /* 0x00000001ff037807 */ /* 0x000fca0004000000 */
[----:B------:R0:W-:Y:S01]  /*41b0*/  STG.E.U8 [R8.64], R3 ;  /* 0x0000000308007986 */ /* 0x0001e2000c101124 */
[----:B------:R-:W-:Y:S05]  /*41c0*/  BRA `(.L_x_4712) ;  /* 0x00000a7000007947 */ /* 0x000fea0003800000 */
.L_x_4726:
[----:B------:R-:W-:Y:S01]  /*41d0*/  FMUL.FTZ R4, R4, 1 ;  /* 0x3f80000004047820 */ /* 0x000fe20000410000 */
[----:B------:R-:W-:Y:S01]  /*41e0*/  CS2R R6, SRZ ;  /* 0x0000000000067805 */ /* 0x000fe2000001ff00 */
[----:B------:R-:W-:-:S04]  /*41f0*/  IMAD.MOV.U32 R19, RZ, RZ, R23 ;  /* 0x000000ffff137224 */ /* 0x000fc800078e0017 */
[----:B------:R-:W0:Y:S02]  /*4200*/  F2F.F64.F32 R4, R4 ;  /* 0x0000000400047310 */ /* 0x000e240000201800 */
[----:B0-----:R0:W-:Y:S01]  /*4210*/  STG.E.128 [R8.64], R4 ;  /* 0x0000000408007986 */ /* 0x0011e2000c101d24 */
[----:B------:R-:W-:Y:S05]  /*4220*/  BRA `(.L_x_4712) ;  /* 0x00000a1000007947 */ /* 0x000fea0003800000 */
.L_x_4725:
        /* <DEDUP_REMOVED lines=20> */
.L_x_4730:
[----:B------:R-:W-:Y:S05]  /*4370*/  BSYNC B0 ;  /* 0x0000000000007941 */ /* 0x000fea0003800000 */
.L_x_4729:
[----:B------:R-:W-:Y:S01]  /*4380*/  LOP3.LUT R5, R0, R5, RZ, 0xfc, !PT ;  /* 0x0000000500057212 */ /* 0x000fe200078efcff */
[----:B------:R-:W-:-:S04]  /*4390*/  IMAD.MOV.U32 R19, RZ, RZ, R23 ;  /* 0x000000ffff137224 */ /* 0x000fc800078e0017 */
[----:B------:R0:W-:Y:S01]  /*43a0*/  STG.E.U8 [R8.64], R5 ;  /* 0x0000000508007986 */ /* 0x0001e2000c101124 */
[----:B------:R-:W-:Y:S05]  /*43b0*/  BRA `(.L_x_4712) ;  /* 0x0000088000007947 */ /* 0x000fea0003800000 */
.L_x_4728:
        /* <DEDUP_REMOVED lines=12> */
.L_x_4732:
[----:B------:R-:W-:Y:S01]  /*4480*/  IMAD.MOV.U32 R0, RZ, RZ, 0x7f ;  /* 0x0000007fff007424 */ /* 0x000fe200078e00ff */
[----:B------:R-:W-:-:S04]  /*4490*/  ISETP.GT.U32.AND P0, PT, R5, 0x7f800000, PT ;  /* 0x7f8000000500780c */ /* 0x000fc80003f04070 */
[----:B------:R-:W-:-:S04]  /*44a0*/  SEL R0, R0, 0x7c, P0 ;  /* 0x0000007c00007807 */ /* 0x000fc80000000000 */
.L_x_4733:
[----:B------:R-:W-:Y:S05]  /*44b0*/  BSYNC B0 ;  /* 0x0000000000007941 */ /* 0x000fea0003800000 */
.L_x_4731:
[----:B------:R-:W-:Y:S01]  /*44c0*/  LOP3.LUT R4, R4, 0x80000000, RZ, 0xc0, !PT ;  /* 0x8000000004047812 */ /* 0x000fe200078ec0ff */
[----:B------:R-:W-:-:S03]  /*44d0*/  IMAD.MOV.U32 R19, RZ, RZ, R23 ;  /* 0x000000ffff137224 */ /* 0x000fc600078e0017 */
[----:B------:R-:W-:-:S04]  /*44e0*/  SHF.R.U32.HI R3, RZ, 0x18, R4 ;  /* 0x00000018ff037819 */ /* 0x000fc80000011604 */
[----:B------:R-:W-:-:S05]  /*44f0*/  LOP3.LUT R3, R0, R3, RZ, 0xfc, !PT ;  /* 0x0000000300037212 */ /* 0x000fca00078efcff */
[----:B------:R0:W-:Y:S01]  /*4500*/  STG.E.U8 [R8.64], R3 ;  /* 0x0000000308007986 */ /* 0x0001e2000c101124 */
[----:B------:R-:W-:Y:S05]  /*4510*/  BRA `(.L_x_4712) ;  /* 0x0000072000007947 */ /* 0x000fea0003800000 */
.L_x_4727:
[----:B------:R-:W-:Y:S01]  /*4520*/  F2FP.BF16.PACK_AB R4, RZ, R4 ;  /* 0x00000004ff04723e */ /* 0x000fe200000010ff */
[----:B------:R-:W-:-:S04]  /*4530*/  IMAD.MOV.U32 R19, RZ, RZ, R23 ;  /* 0x000000ffff137224 */ /* 0x000fc800078e0017 */
[----:B------:R0:W-:Y:S01]  /*4540*/  STG.E.U16 [R8.64], R4 ;  /* 0x0000000408007986 */ /* 0x0001e2000c101524 */
[----:B------:R-:W-:Y:S05]  /*4550*/  BRA `(.L_x_4712) ;  /* 0x000006e000007947 */ /* 0x000fea0003800000 */
.L_x_4724:
        /* <DEDUP_REMOVED lines=8> */
[----:B------:R-:W0:Y:S01]  /*45e0*/  F2I.FTZ.U32.TRUNC.NTZ R3, R4 ;  /* 0x0000000400037305 */ /* 0x000e22000021f000 */
[----:B------:R-:W-:Y:S01]  /*45f0*/  IMAD.MOV.U32 R19, RZ, RZ, R23 ;  /* 0x000000ffff137224 */ /* 0x000fe200078e0017 */
[----:B0-----:R0:W-:Y:S01]  /*4600*/  STG.E.U16 [R8.64], R3 ;  /* 0x0000000308007986 */ /* 0x0011e2000c101524 */
[----:B------:R-:W-:Y:S05]  /*4610*/  BRA `(.L_x_4712) ;  /* 0x0000062000007947 */ /* 0x000fea0003800000 */
.L_x_4736:
        /* <DEDUP_REMOVED lines=16> */
.L_x_4739:
[----:B------:R-:W-:-:S04]  /*4720*/  LOP3.LUT R4, R4, 0x80000000, RZ, 0xc0, !PT ;  /* 0x8000000004047812 */ /* 0x000fc800078ec0ff */
[----:B------:R-:W-:-:S04]  /*4730*/  SHF.R.U32.HI R4, RZ, 0x18, R4 ;  /* 0x00000018ff047819 */ /* 0x000fc80000011604 */
[----:B------:R-:W-:-:S04]  /*4740*/  LOP3.LUT R3, R3, R4, RZ, 0xfc, !PT ;  /* 0x0000000403037212 */ /* 0x000fc800078efcff */
[----:B------:R-:W-:Y:S02]  /*4750*/  PRMT R0, R3, 0x7610, R0 ;  /* 0x0000761003007816 */ /* 0x000fe40000000000 */
.L_x_4738:
[----:B------:R-:W-:Y:S05]  /*4760*/  BSYNC B0 ;  /* 0x0000000000007941 */ /* 0x000fea0003800000 */
.L_x_4737:
[----:B------:R0:W-:Y:S01]  /*4770*/  STG.E.U8 [R8.64], R0 ;  /* 0x0000000008007986 */ /* 0x0001e2000c101124 */
[----:B------:R-:W-:Y:S01]  /*4780*/  IMAD.MOV.U32 R19, RZ, RZ, R23 ;  /* 0x000000ffff137224 */ /* 0x000fe200078e0017 */
[----:B------:R-:W-:Y:S05]  /*4790*/  BRA `(.L_x_4712) ;  /* 0x000004a000007947 */ /* 0x000fea0003800000 */
.L_x_4735:
        /* <DEDUP_REMOVED lines=16> */
.L_x_4742:
[----:B------:R-:W-:-:S04]  /*48a0*/  LOP3.LUT R4, R4, 0x80000000, RZ, 0xc0, !PT ;  /* 0x8000000004047812 */ /* 0x000fc800078ec0ff */
[----:B------:R-:W-:-:S04]  /*48b0*/  SHF.R.U32.HI R4, RZ, 0x18, R4 ;  /* 0x00000018ff047819 */ /* 0x000fc80000011604 */
[----:B------:R-:W-:-:S04]  /*48c0*/  LOP3.LUT R3, R3, R4, RZ, 0xfc, !PT ;  /* 0x0000000403037212 */ /* 0x000fc800078efcff */
[----:B------:R-:W-:Y:S02]  /*48d0*/  PRMT R0, R3, 0x7610, R0 ;  /* 0x0000761003007816 */ /* 0x000fe40000000000 */
.L_x_4741:
[----:B------:R-:W-:Y:S05]  /*48e0*/  BSYNC B0 ;  /* 0x0000000000007941 */ /* 0x000fea0003800000 */
.L_x_4740:
[----:B------:R0:W-:Y:S01]  /*48f0*/  STG.E.U8 [R8.64], R0 ;  /* 0x0000000008007986 */ /* 0x0001e2000c101124 */
[----:B------:R-:W-:Y:S01]  /*4900*/  IMAD.MOV.U32 R19, RZ, RZ, R23 ;  /* 0x000000ffff137224 */ /* 0x000fe200078e0017 */
[----:B------:R-:W-:Y:S05]  /*4910*/  BRA `(.L_x_4712) ;  /* 0x0000032000007947 */ /* 0x000fea0003800000 */
.L_x_4734:
[----:B------:R-:W-:-:S13]  /*4920*/  ISETP.NE.AND P0, PT, R0, 0x1c, PT ;  /* 0x0000001c0000780c */ /* 0x000fda0003f05270 */
[----:B------:R-:W-:Y:S05]  /*4930*/  @!P0 BRA `(.L_x_4743) ;  /* 0x000002d000008947 */ /* 0x000fea0003800000 */
[----:B------:R-:W-:-:S13]  /*4940*/  ISETP.NE.AND P0, PT, R0, 0x1d, PT ;  /* 0x0000001d0000780c */ /* 0x000fda0003f05270 */
[----:B------:R-:W-:Y:S05]  /*4950*/  @!P0 BRA `(.L_x_4744) ;  /* 0x0000027000008947 */ /* 0x000fea0003800000 */
[----:B------:R-:W-:-:S13]  /*4960*/  ISETP.NE.AND P0, PT, R0, 0x2c, PT ;  /* 0x0000002c0000780c */ /* 0x000fda0003f05270 */
[----:B------:R-:W-:Y:S05]  /*4970*/  @P0 BRA `(.L_x_4717) ;  /* 0x0000010000000947 */ /* 0x000fea0003800000 */
[----:B------:R-:W-:Y:S01]  /*4980*/  SHF.R.U32.HI R5, RZ, 0x17, R4 ;  /* 0x00000017ff057819 */ /* 0x000fe20000011604 */
[----:B------:R-:W-:Y:S01]  /*4990*/  IMAD.MOV.U32 R19, RZ, RZ, R23 ;  /* 0x000000ffff137224 */ /* 0x000fe200078e0017 */
        /* <DEDUP_REMOVED lines=14> */
.L_x_4717:
        /* <DEDUP_REMOVED lines=21> */
.L_x_4744:
[----:B------:R-:W0:Y:S01]  /*4bd0*/  F2I.U64.TRUNC R4, R4 ;  /* 0x0000000400047311 */ /* 0x000e22000020d800 */
[----:B------:R-:W-:Y:S01]  /*4be0*/  IMAD.MOV.U32 R19, RZ, RZ, R23 ;  /* 0x000000ffff137224 */ /* 0x000fe200078e0017 */
[----:B0-----:R0:W-:Y:S01]  /*4bf0*/  STG.E.64 [R8.64], R4 ;  /* 0x0000000408007986 */ /* 0x0011e2000c101b24 */
[----:B------:R-:W-:Y:S05]  /*4c00*/  BRA `(.L_x_4712) ;  /* 0x0000003000007947 */ /* 0x000fea0003800000 */
.L_x_4743:
[----:B------:R-:W0:Y:S01]  /*4c10*/  F2I.FTZ.U32.TRUNC.NTZ R3, R4 ;  /* 0x0000000400037305 */ /* 0x000e22000021f000 */
[----:B------:R-:W-:Y:S01]  /*4c20*/  IMAD.MOV.U32 R19, RZ, RZ, R23 ;  /* 0x000000ffff137224 */ /* 0x000fe200078e0017 */
[----:B0-----:R0:W-:Y:S06]  /*4c30*/  STG.E [R8.64], R3 ;  /* 0x0000000308007986 */ /* 0x0011ec000c101924 */
.L_x_4712:
[----:B0-----:R-:W-:Y:S05]  /*4c40*/  BSYNC B6 ;  /* 0x0000000000067941 */ /* 0x001fea0003800000 */
.L_x_4711:
        /* <DEDUP_REMOVED lines=22> */
.L_x_4750:
[----:B------:R-:W0:Y:S02]  /*4db0*/  F2I.S64.TRUNC R22, R22 ;  /* 0x0000001600167311 */ /* 0x000e24000020d900 */
[----:B0-----:R-:W-:-:S05]  /*4dc0*/  IMAD.MOV.U32 R3, RZ, RZ, R22 ;  /* 0x000000ffff037224 */ /* 0x001fca00078e0016 */
[----:B------:R0:W-:Y:S01]  /*4dd0*/  STG.E.U8 [R8.64], R3 ;  /* 0x0000000308007986 */ /* 0x0001e2000c101124 */
[----:B------:R-:W-:Y:S05]  /*4de0*/  BRA `(.L_x_4752) ;  /* 0x00000d3000007947 */ /* 0x000fea0003800000 */
.L_x_4749:
        /* <DEDUP_REMOVED lines=9> */
.L_x_4754:
[----:B------:R-:W0:Y:S02]  /*4e80*/  F2I.FTZ.TRUNC.NTZ R3, R22 ;  /* 0x0000001600037305 */ /* 0x000e24000021f100 */
[----:B0-----:R0:W-:Y:S01]  /*4e90*/  STG.E [R8.64], R3 ;  /* 0x0000000308007986 */ /* 0x0011e2000c101924 */
[----:B------:R-:W-:Y:S05]  /*4ea0*/  BRA `(.L_x_4752) ;  /* 0x00000c7000007947 */ /* 0x000fea0003800000 */
.L_x_4753:
[----:B------:R-:W0:Y:S02]  /*4eb0*/  F2I.FTZ.TRUNC.NTZ R3, R22 ;  /* 0x0000001600037305 */ /* 0x000e24000021f100 */
[----:B0-----:R0:W-:Y:S01]  /*4ec0*/  STG.E.U16 [R8.64], R3 ;  /* 0x0000000308007986 */ /* 0x0011e2000c101524 */
[----:B------:R-:W-:Y:S05]  /*4ed0*/  BRA `(.L_x_4752) ;  /* 0x00000c4000007947 */ /* 0x000fea0003800000 */
.L_x_4748:
        /* <DEDUP_REMOVED lines=8> */
.L_x_4756:
[----:B------:R-:W-:-:S05]  /*4f60*/  F2FP.PACK_AB R22, RZ, R22 ;  /* 0x00000016ff16723e */ /* 0x000fca00000000ff */
[----:B------:R0:W-:Y:S01]  /*4f70*/  STG.E.U16 [R8.64], R22 ;  /* 0x0000001608007986 */ /* 0x0001e2000c101524 */
[----:B------:R-:W-:Y:S05]  /*4f80*/  BRA `(.L_x_4752) ;  /* 0x00000b9000007947 */ /* 0x000fea0003800000 */
.L_x_4755:
        /* <DEDUP_REMOVED lines=9> */
.L_x_4758:
[----:B------:R-:W-:-:S04]  /*5020*/  F2FP.PACK_AB R3, RZ, R22 ;  /* 0x00000016ff03723e */ /* 0x000fc800000000ff */
[----:B------:R-:W-:-:S05]  /*5030*/  PRMT R3, R3, 0x5410, RZ ;  /* 0x0000541003037816 */ /* 0x000fca00000000ff */
[----:B------:R0:W-:Y:S01]  /*5040*/  STG.E [R8.64], R3 ;  /* 0x0000000308007986 */ /* 0x0001e2000c101924 */
[----:B------:R-:W-:Y:S05]  /*5050*/  BRA `(.L_x_4752) ;  /* 0x00000ac000007947 */ /* 0x000fea0003800000 */
.L_x_4757:
[----:B------:R-:W-:-:S06]  /*5060*/  FMUL.FTZ R4, R22, 1 ;  /* 0x3f80000016047820 */ /* 0x000fcc0000410000 */
[----:B------:R-:W0:Y:S02]  /*5070*/  F2F.F64.F32 R4, R4 ;  /* 0x0000000400047310 */ /* 0x000e240000201800 */
[----:B0-----:R0:W-:Y:S01]  /*5080*/  STG.E.64 [R8.64], R4 ;  /* 0x0000000408007986 */ /* 0x0011e2000c101b24 */
[----:B------:R-:W-:Y:S05]  /*5090*/  BRA `(.L_x_4752) ;  /* 0x00000a8000007947 */ /* 0x000fea0003800000 */
.L_x_4747:
        /* <DEDUP_REMOVED lines=12> */
.L_x_4761:
[----:B------:R-:W-:Y:S01]  /*5160*/  FMUL.FTZ R4, R22, 1 ;  /* 0x3f80000016047820 */ /* 0x000fe20000410000 */
[----:B------:R-:W-:-:S05]  /*5170*/  CS2R R6, SRZ ;  /* 0x0000000000067805 */ /* 0x000fca000001ff00 */
[----:B------:R-:W0:Y:S02]  /*5180*/  F2F.F64.F32 R4, R4 ;  /* 0x0000000400047310 */ /* 0x000e240000201800 */
[----:B0-----:R0:W-:Y:S01]  /*5190*/  STG.E.128 [R8.64], R4 ;  /* 0x0000000408007986 */ /* 0x0011e2000c101d24 */
[----:B------:R-:W-:Y:S05]  /*51a0*/  BRA `(.L_x_4752) ;  /* 0x0000097000007947 */ /* 0x000fea0003800000 */
.L_x_4760:
        /* <DEDUP_REMOVED lines=20> */
.L_x_4765:
[----:B------:R-:W-:Y:S05]  /*52f0*/  BSYNC B0 ;  /* 0x0000000000007941 */ /* 0x000fea0003800000 */
.L_x_4764:
[----:B------:R-:W-:-:S05]  /*5300*/  LOP3.LUT R5, R0, R5, RZ, 0xfc, !PT ;  /* 0x0000000500057212 */ /* 0x000fca00078efcff */
[----:B------:R0:W-:Y:S01]  /*5310*/  STG.E.U8 [R8.64], R5 ;  /* 0x0000000508007986 */ /* 0x0001e2000c101124 */
[----:B------:R-:W-:Y:S05]  /*5320*/  BRA `(.L_x_4752) ;  /* 0x000007f000007947 */ /* 0x000fea0003800000 */
.L_x_4763:
        /* <DEDUP_REMOVED lines=12> */
.L_x_4767:
[----:B------:R-:W-:Y:S01]  /*53f0*/  IMAD.MOV.U32 R0, RZ, RZ, 0x7f ;  /* 0x0000007fff007424 */ /* 0x000fe200078e00ff */
[----:B------:R-:W-:-:S04]  /*5400*/  ISETP.GT.U32.AND P0, PT, R4, 0x7f800000, PT ;  /* 0x7f8000000400780c */ /* 0x000fc80003f04070 */
[----:B------:R-:W-:-:S04]  /*5410*/  SEL R0, R0, 0x7c, P0 ;  /* 0x0000007c00007807 */ /* 0x000fc80000000000 */
.L_x_4768:
[----:B------:R-:W-:Y:S05]  /*5420*/  BSYNC B0 ;  /* 0x0000000000007941 */ /* 0x000fea0003800000 */
.L_x_4766:
[----:B------:R-:W-:-:S04]  /*5430*/  LOP3.LUT R22, R22, 0x80000000, RZ, 0xc0, !PT ;  /* 0x8000000016167812 */ /* 0x000fc800078ec0ff */
[----:B------:R-:W-:-:S04]  /*5440*/  SHF.R.U32.HI R3, RZ, 0x18, R22 ;  /* 0x00000018ff037819 */ /* 0x000fc80000011616 */
[----:B------:R-:W-:-:S05]  /*5450*/  LOP3.LUT R3, R0, R3, RZ, 0xfc, !PT ;  /* 0x0000000300037212 */ /* 0x000fca00078efcff */
[----:B------:R0:W-:Y:S01]  /*5460*/  STG.E.U8 [R8.64], R3 ;  /* 0x0000000308007986 */ /* 0x0001e2000c101124 */
[----:B------:R-:W-:Y:S05]  /*5470*/  BRA `(.L_x_4752) ;  /* 0x000006a000007947 */ /* 0x000fea0003800000 */
.L_x_4762:
[----:B------:R-:W-:-:S05]  /*5480*/  F2FP.BF16.PACK_AB R22, RZ, R22 ;  /* 0x00000016ff16723e */ /* 0x000fca00000010ff */
[----:B------:R0:W-:Y:S01]  /*5490*/  STG.E.U16 [R8.64], R22 ;  /* 0x0000001608007986 */ /* 0x0001e2000c101524 */
[----:B------:R-:W-:Y:S05]  /*54a0*/  BRA `(.L_x_4752) ;  /* 0x0000067000007947 */ /* 0x000fea0003800000 */
.L_x_4759:
        /* <DEDUP_REMOVED lines=11> */
.L_x_4771:
        /* <DEDUP_REMOVED lines=16> */
.L_x_4774:
[----:B------:R-:W-:-:S04]  /*5660*/  LOP3.LUT R22, R22, 0x80000000, RZ, 0xc0, !PT ;  /* 0x8000000016167812 */ /* 0x000fc800078ec0ff */
[----:B------:R-:W-:-:S04]  /*5670*/  SHF.R.U32.HI R3, RZ, 0x18, R22 ;  /* 0x00000018ff037819 */ /* 0x000fc80000011616 */
[----:B------:R-:W-:-:S04]  /*5680*/  LOP3.LUT R0, R0, R3, RZ, 0xfc, !PT ;  /* 0x0000000300007212 */ /* 0x000fc800078efcff */
[----:B------:R-:W-:Y:S02]  /*5690*/  PRMT R4, R0, 0x7610, R4 ;  /* 0x0000761000047816 */ /* 0x000fe40000000004 */
.L_x_4773:
[----:B------:R-:W-:Y:S05]  /*56a0*/  BSYNC B0 ;  /* 0x0000000000007941 */ /* 0x000fea0003800000 */
.L_x_4772:
[----:B------:R0:W-:Y:S01]  /*56b0*/  STG.E.U8 [R8.64], R4 ;  /* 0x0000000408007986 */ /* 0x0001e2000c101124 */
[----:B------:R-:W-:Y:S05]  /*56c0*/  BRA `(.L_x_4752) ;  /* 0x0000045000007947 */ /* 0x000fea0003800000 */
.L_x_4770:
        /* <DEDUP_REMOVED lines=16> */
.L_x_4777:
[----:B------:R-:W-:-:S04]  /*57d0*/  LOP3.LUT R22, R22, 0x80000000, RZ, 0xc0, !PT ;  /* 0x8000000016167812 */ /* 0x000fc800078ec0ff */
[----:B------:R-:W-:-:S04]  /*57e0*/  SHF.R.U32.HI R3, RZ, 0x18, R22 ;  /* 0x00000018ff037819 */ /* 0x000fc80000011616 */
[----:B------:R-:W-:-:S04]  /*57f0*/  LOP3.LUT R0, R0, R3, RZ, 0xfc, !PT ;  /* 0x0000000300007212 */ /* 0x000fc800078efcff */
[----:B------:R-:W-:Y:S02]  /*5800*/  PRMT R4, R0, 0x7610, R4 ;  /* 0x0000761000047816 */ /* 0x000fe40000000004 */
.L_x_4776:
[----:B------:R-:W-:Y:S05]  /*5810*/  BSYNC B0 ;  /* 0x0000000000007941 */ /* 0x000fea0003800000 */
.L_x_4775:
[----:B------:R0:W-:Y:S01]  /*5820*/  STG.E.U8 [R8.64], R4 ;  /* 0x0000000408007986 */ /* 0x0001e2000c101124 */
[----:B------:R-:W-:Y:S05]  /*5830*/  BRA `(.L_x_4752) ;  /* 0x000002e000007947 */ /* 0x000fea0003800000 */
.L_x_4769:
        /* <DEDUP_REMOVED lines=21> */
.L_x_4751:
        /* <DEDUP_REMOVED lines=20> */
.L_x_4779:
[----:B------:R-:W0:Y:S02]  /*5ad0*/  F2I.U64.TRUNC R22, R22 ;  /* 0x0000001600167311 */ /* 0x000e24000020d800 */
[----:B0-----:R0:W-:Y:S01]  /*5ae0*/  STG.E.64 [R8.64], R22 ;  /* 0x0000001608007986 */ /* 0x0011e2000c101b24 */
[----:B------:R-:W-:Y:S05]  /*5af0*/  BRA `(.L_x_4752) ;  /* 0x0000002000007947 */ /* 0x000fea0003800000 */
.L_x_4778:
[----:B------:R-:W0:Y:S02]  /*5b00*/  F2I.FTZ.U32.TRUNC.NTZ R3, R22 ;  /* 0x0000001600037305 */ /* 0x000e24000021f000 */
[----:B0-----:R0:W-:Y:S02]  /*5b10*/  STG.E [R8.64], R3 ;  /* 0x0000000308007986 */ /* 0x0011e4000c101924 */
.L_x_4752:
        /* <DEDUP_REMOVED lines=22> */
.L_x_4783:
[----:B------:R-:W0:Y:S02]  /*5c80*/  F2I.S64.TRUNC R24, R24 ;  /* 0x0000001800187311 */ /* 0x000e24000020d900 */
[----:B0-----:R-:W-:-:S05]  /*5c90*/  IMAD.MOV.U32 R3, RZ, RZ, R24 ;  /* 0x000000ffff037224 */ /* 0x001fca00078e0018 */
[----:B------:R0:W-:Y:S01]  /*5ca0*/  STG.E.U8 [R8.64], R3 ;  /* 0x0000000308007986 */ /* 0x0001e2000c101124 */
[----:B------:R-:W-:Y:S05]  /*5cb0*/  BRA `(.L_x_4785) ;  /* 0x00000d3000007947 */ /* 0x000fea0003800000 */
.L_x_4782:
        /* <DEDUP_REMOVED lines=9> */
.L_x_4787:
[----:B------:R-:W0:Y:S02]  /*5d50*/  F2I.FTZ.TRUNC.NTZ R3, R24 ;  /* 0x0000001800037305 */ /* 0x000e24000021f100 */
[----:B0-----:R0:W-:Y:S01]  /*5d60*/  STG.E [R8.64], R3 ;  /* 0x0000000308007986 */ /* 0x0011e2000c101924 */
[----:B------:R-:W-:Y:S05]  /*5d70*/  BRA `(.L_x_4785) ;  /* 0x00000c7000007947 */ /* 0x000fea0003800000 */
.L_x_4786:
[----:B------:R-:W0:Y:S02]  /*5d80*/  F2I.FTZ.TRUNC.NTZ R3, R24 ;  /* 0x0000001800037305 */ /* 0x000e24000021f100 */
[----:B0-----:R0:W-:Y:S01]  /*5d90*/  STG.E.U16 [R8.64], R3 ;  /* 0x0000000308007986 */ /* 0x0011e2000c101524 */
[----:B------:R-:W-:Y:S05]  /*5da0*/  BRA `(.L_x_4785) ;  /* 0x00000c4000007947 */ /* 0x000fea0003800000 */
.L_x_4781:
        /* <DEDUP_REMOVED lines=8> */
.L_x_4789:
[----:B------:R-:W-:-:S05]  /*5e30*/  F2FP.PACK_AB R24, RZ, R24 ;  /* 0x00000018ff18723e */ /* 0x000fca00000000ff */
[----:B------:R0:W-:Y:S01]  /*5e40*/  STG.E.U16 [R8.64], R24 ;  /* 0x0000001808007986 */ /* 0x0001e2000c101524 */
[----:B------:R-:W-:Y:S05]  /*5e50*/  BRA `(.L_x_4785) ;  /* 0x00000b9000007947 */ /* 0x000fea0003800000 */
.L_x_4788:
        /* <DEDUP_REMOVED lines=9> */
.L_x_4791:
[----:B------:R-:W-:-:S04]  /*5ef0*/  F2FP.PACK_AB R3, RZ, R24 ;  /* 0x00000018ff03723e */ /* 0x000fc800000000ff */
[----:B------:R-:W-:-:S05]  /*5f00*/  PRMT R3, R3, 0x5410, RZ ;  /* 0x0000541003037816 */ /* 0x000fca00000000ff */
[----:B------:R0:W-:Y:S01]  /*5f10*/  STG.E [R8.64], R3 ;  /* 0x0000000308007986 */ /* 0x0001e2000c101924 */
[----:B------:R-:W-:Y:S05]  /*5f20*/  BRA `(.L_x_4785) ;  /* 0x00000ac000007947 */ /* 0x000fea0003800000 */
.L_x_4790:
[----:B------:R-:W-:-:S06]  /*5f30*/  FMUL.FTZ R4, R24, 1 ;  /* 0x3f80000018047820 */ /* 0x000fcc0000410000 */
[----:B------:R-:W0:Y:S02]  /*5f40*/  F2F.F64.F32 R4, R4 ;  /* 0x0000000400047310 */ /* 0x000e240000201800 */
[----:B0-----:R0:W-:Y:S01]  /*5f50*/  STG.E.64 [R8.64], R4 ;  /* 0x0000000408007986 */ /* 0x0011e2000c101b24 */
[----:B------:R-:W-:Y:S05]  /*5f60*/  BRA `(.L_x_4785) ;  /* 0x00000a8000007947 */ /* 0x000fea0003800000 */
.L_x_4780:
        /* <DEDUP_REMOVED lines=12> */
.L_x_4794:
[----:B------:R-:W-:Y:S01]  /*6030*/  FMUL.FTZ R4, R24, 1 ;  /* 0x3f80000018047820 */ /* 0x000fe20000410000 */
[----:B------:R-:W-:-:S05]  /*6040*/  CS2R R6, SRZ ;  /* 0x0000000000067805 */ /* 0x000fca000001ff00 */
[----:B------:R-:W0:Y:S02]  /*6050*/  F2F.F64.F32 R4, R4 ;  /* 0x0000000400047310 */ /* 0x000e240000201800 */
[----:B0-----:R0:W-:Y:S01]  /*6060*/  STG.E.128 [R8.64], R4 ;  /* 0x0000000408007986 */ /* 0x0011e2000c101d24 */
[----:B------:R-:W-:Y:S05]  /*6070*/  BRA `(.L_x_4785) ;  /* 0x0000097000007947 */ /* 0x000fea0003800000 */
.L_x_4793:
        /* <DEDUP_REMOVED lines=20> */
.L_x_4798:
[----:B------:R-:W-:Y:S05]  /*61c0*/  BSYNC B0 ;  /* 0x0000000000007941 */ /* 0x000fea0003800000 */
.L_x_4797:
[----:B------:R-:W-:-:S05]  /*61d0*/  LOP3.LUT R5, R0, R5, RZ, 0xfc, !PT ;  /* 0x0000000500057212 */ /* 0x000fca00078efcff */
[----:B------:R0:W-:Y:S01]  /*61e0*/  STG.E.U8 [R8.64], R5 ;  /* 0x0000000508007986 */ /* 0x0001e2000c101124 */
[----:B------:R-:W-:Y:S05]  /*61f0*/  BRA `(.L_x_4785) ;  /* 0x000007f000007947 */ /* 0x000fea0003800000 */
.L_x_4796:
        /* <DEDUP_REMOVED lines=12> */
.L_x_4800:
[----:B------:R-:W-:Y:S01]  /*62c0*/  IMAD.MOV.U32 R0, RZ, RZ, 0x7f ;  /* 0x0000007fff007424 */ /* 0x000fe200078e00ff */
[----:B------:R-:W-:-:S04]  /*62d0*/  ISETP.GT.U32.AND P0, PT, R4, 0x7f800000, PT ;  /* 0x7f8000000400780c */ /* 0x000fc80003f04070 */
[----:B------:R-:W-:-:S04]  /*62e0*/  SEL R0, R0, 0x7c, P0 ;  /* 0x0000007c00007807 */ /* 0x000fc80000000000 */
.L_x_4801:
[----:B------:R-:W-:Y:S05]  /*62f0*/  BSYNC B0 ;  /* 0x0000000000007941 */ /* 0x000fea0003800000 */
.L_x_4799:
[----:B------:R-:W-:-:S04]  /*6300*/  LOP3.LUT R24, R24, 0x80000000, RZ, 0xc0, !PT ;  /* 0x8000000018187812 */ /* 0x000fc800078ec0ff */
[----:B------:R-:W-:-:S04]  /*6310*/  SHF.R.U32.HI R3, RZ, 0x18, R24 ;  /* 0x00000018ff037819 */ /* 0x000fc80000011618 */
[----:B------:R-:W-:-:S05]  /*6320*/  LOP3.LUT R3, R0, R3, RZ, 0xfc, !PT ;  /* 0x0000000300037212 */ /* 0x000fca00078efcff */
[----:B------:R0:W-:Y:S01]  /*6330*/  STG.E.U8 [R8.64], R3 ;  /* 0x0000000308007986 */ /* 0x0001e2000c101124 */
[----:B------:R-:W-:Y:S05]  /*6340*/  BRA `(.L_x_4785) ;  /* 0x000006a000007947 */ /* 0x000fea0003800000 */
.L_x_4795:
[----:B------:R-:W-:-:S05]  /*6350*/  F2FP.BF16.PACK_AB R24, RZ, R24 ;  /* 0x00000018ff18723e */ /* 0x000fca00000010ff */
[----:B------:R0:W-:Y:S01]  /*6360*/  STG.E.U16 [R8.64], R24 ;  /* 0x0000001808007986 */ /* 0x0001e2000c101524 */
[----:B------:R-:W-:Y:S05]  /*6370*/  BRA `(.L_x_4785) ;  /* 0x0000067000007947 */ /* 0x000fea0003800000 */
.L_x_4792:
        /* <DEDUP_REMOVED lines=11> */
.L_x_4804:
        /* <DEDUP_REMOVED lines=16> */
.L_x_4807:
[----:B------:R-:W-:-:S04]  /*6530*/  LOP3.LUT R24, R24, 0x80000000, RZ, 0xc0, !PT ;  /* 0x8000000018187812 */ /* 0x000fc800078ec0ff */
[----:B------:R-:W-:-:S04]  /*6540*/  SHF.R.U32.HI R3, RZ, 0x18, R24 ;  /* 0x00000018ff037819 */ /* 0x000fc80000011618 */
[----:B------:R-:W-:-:S04]  /*6550*/  LOP3.LUT R0, R0, R3, RZ, 0xfc, !PT ;  /* 0x0000000300007212 */ /* 0x000fc800078efcff */
[----:B------:R-:W-:Y:S02]  /*6560*/  PRMT R4, R0, 0x7610, R4 ;  /* 0x0000761000047816 */ /* 0x000fe40000000004 */
.L_x_4806:
[----:B------:R-:W-:Y:S05]  /*6570*/  BSYNC B0 ;  /* 0x0000000000007941 */ /* 0x000fea0003800000 */
.L_x_4805:
[----:B------:R0:W-:Y:S01]  /*6580*/  STG.E.U8 [R8.64], R4 ;  /* 0x0000000408007986 */ /* 0x0001e2000c101124 */
[----:B------:R-:W-:Y:S05]  /*6590*/  BRA `(.L_x_4785) ;  /* 0x0000045000007947 */ /* 0x000fea0003800000 */
.L_x_4803:
        /* <DEDUP_REMOVED lines=16> */
.L_x_4810:
[----:B------:R-:W-:-:S04]  /*66a0*/  LOP3.LUT R24, R24, 0x80000000, RZ, 0xc0, !PT ;  /* 0x8000000018187812 */ /* 0x000fc800078ec0ff */
[----:B------:R-:W-:-:S04]  /*66b0*/  SHF.R.U32.HI R3, RZ, 0x18, R24 ;  /* 0x00000018ff037819 */ /* 0x000fc80000011618 */
[----:B------:R-:W-:-:S04]  /*66c0*/  LOP3.LUT R0, R0, R3, RZ, 0xfc, !PT ;  /* 0x0000000300007212 */ /* 0x000fc800078efcff */
[----:B------:R-:W-:Y:S02]  /*66d0*/  PRMT R4, R0, 0x7610, R4 ;  /* 0x0000761000047816 */ /* 0x000fe40000000004 */
.L_x_4809:
[----:B------:R-:W-:Y:S05]  /*66e0*/  BSYNC B0 ;  /* 0x0000000000007941 */ /* 0x000fea0003800000 */
.L_x_4808:
[----:B------:R0:W-:Y:S01]  /*66f0*/  STG.E.U8 [R8.64], R4 ;  /* 0x0000000408007986 */ /* 0x0001e2000c101124 */
[----:B------:R-:W-:Y:S05]  /*6700*/  BRA `(.L_x_4785) ;  /* 0x000002e000007947 */ /* 0x000fea0003800000 */
.L_x_4802:
        /* <DEDUP_REMOVED lines=21> */
.L_x_4784:
        /* <DEDUP_REMOVED lines=20> */
.L_x_4812:
[----:B------:R-:W0:Y:S02]  /*69a0*/  F2I.U64.TRUNC R24, R24 ;  /* 0x0000001800187311 */ /* 0x000e24000020d800 */
[----:B0-----:R0:W-:Y:S01]  /*69b0*/  STG.E.64 [R8.64], R24 ;  /* 0x0000001808007986 */ /* 0x0011e2000c101b24 */
[----:B------:R-:W-:Y:S05]  /*69c0*/  BRA `(.L_x_4785) ;  /* 0x0000002000007947 */ /* 0x000fea0003800000 */
.L_x_4811:
[----:B------:R-:W0:Y:S02]  /*69d0*/  F2I.FTZ.U32.TRUNC.NTZ R3, R24 ;  /* 0x0000001800037305 */ /* 0x000e24000021f000 */
[----:B0-----:R0:W-:Y:S02]  /*69e0*/  STG.E [R8.64], R3 ;  /* 0x0000000308007986 */ /* 0x0011e4000c101924 */
.L_x_4785:
[----:B------:R-:W-:Y:S02]  /*69f0*/  IADD3 R19, R19, 0x80, RZ ;  /* 0x0000008013137810 */ /* 0x000fe40007ffe0ff */
.L_x_4746:
[----:B------:R-:W-:Y:S05]  /*6a00*/  BSYNC B6 ;  /* 0x0000000000067941 */ /* 0x000fea0003800000 */
.L_x_4745:
        /* <DEDUP_REMOVED lines=20> */
.L_x_4816:
[----:B------:R-:W0:Y:S02]  /*6b50*/  F2I.S64.TRUNC R18, R18 ;  /* 0x0000001200127311 */ /* 0x000e24000020d900 */
[----:B0-----:R-:W-:-:S05]  /*6b60*/  IMAD.MOV.U32 R5, RZ, RZ, R18 ;  /* 0x000000ffff057224 */ /* 0x001fca00078e0012 */
[----:B------:R-:W-:Y:S01]  /*6b70*/  STG.E.U8 [R2.64], R5 ;  /* 0x0000000502007986 */ /* 0x000fe2000c101124 */
[----:B------:R-:W-:Y:S05]  /*6b80*/  EXIT ;  /* 0x000000000000794d */ /* 0x000fea0003800000 */
.L_x_4815:
        /* <DEDUP_REMOVED lines=9> */
.L_x_4819:
[----:B------:R-:W0:Y:S02]  /*6c20*/  F2I.FTZ.TRUNC.NTZ R5, R18 ;  /* 0x0000001200057305 */ /* 0x000e24000021f100 */
[----:B0-----:R-:W-:Y:S01]  /*6c30*/  STG.E [R2.64], R5 ;  /* 0x0000000502007986 */ /* 0x001fe2000c101924 */
[----:B------:R-:W-:Y:S05]  /*6c40*/  EXIT ;  /* 0x000000000000794d */ /* 0x000fea0003800000 */
.L_x_4818:
[----:B------:R-:W0:Y:S02]  /*6c50*/  F2I.FTZ.TRUNC.NTZ R5, R18 ;  /* 0x0000001200057305 */ /* 0x000e24000021f100 */
[----:B0-----:R-:W-:Y:S01]  /*6c60*/  STG.E.U16 [R2.64], R5 ;  /* 0x0000000502007986 */ /* 0x001fe2000c101524 */
[----:B------:R-:W-:Y:S05]  /*6c70*/  EXIT ;  /* 0x000000000000794d */ /* 0x000fea0003800000 */
.L_x_4814:
        /* <DEDUP_REMOVED lines=8> */
.L_x_4821:
[----:B------:R-:W-:-:S05]  /*6d00*/  F2FP.PACK_AB R18, RZ, R18 ;  /* 0x00000012ff12723e */ /* 0x000fca00000000ff */
[----:B------:R-:W-:Y:S01]  /*6d10*/  STG.E.U16 [R2.64], R18 ;  /* 0x0000001202007986 */ /* 0x000fe2000c101524 */
[----:B------:R-:W-:Y:S05]  /*6d20*/  EXIT ;  /* 0x000000000000794d */ /* 0x000fea0003800000 */
.L_x_4820:
        /* <DEDUP_REMOVED lines=9> */
.L_x_4823:
[----:B------:R-:W-:-:S04]  /*6dc0*/  F2FP.PACK_AB R5, RZ, R18 ;  /* 0x00000012ff05723e */ /* 0x000fc800000000ff */
[----:B------:R-:W-:-:S05]  /*6dd0*/  PRMT R5, R5, 0x5410, RZ ;  /* 0x0000541005057816 */ /* 0x000fca00000000ff */
[----:B------:R-:W-:Y:S01]  /*6de0*/  STG.E [R2.64], R5 ;  /* 0x0000000502007986 */ /* 0x000fe2000c101924 */
[----:B------:R-:W-:Y:S05]  /*6df0*/  EXIT ;  /* 0x000000000000794d */ /* 0x000fea0003800000 */
.L_x_4822:
[----:B------:R-:W-:-:S06]  /*6e00*/  FMUL.FTZ R4, R18, 1 ;  /* 0x3f80000012047820 */ /* 0x000fcc0000410000 */
[----:B------:R-:W0:Y:S02]  /*6e10*/  F2F.F64.F32 R4, R4 ;  /* 0x0000000400047310 */ /* 0x000e240000201800 */
[----:B0-----:R-:W-:Y:S01]  /*6e20*/  STG.E.64 [R2.64], R4 ;  /* 0x0000000402007986 */ /* 0x001fe2000c101b24 */
[----:B------:R-:W-:Y:S05]  /*6e30*/  EXIT ;  /* 0x000000000000794d */ /* 0x000fea0003800000 */
.L_x_4813:
        /* <DEDUP_REMOVED lines=12> */
.L_x_4826:
[----:B------:R-:W-:Y:S01]  /*6f00*/  FMUL.FTZ R4, R18, 1 ;  /* 0x3f80000012047820 */ /* 0x000fe20000410000 */
[----:B------:R-:W-:-:S05]  /*6f10*/  CS2R R6, SRZ ;  /* 0x0000000000067805 */ /* 0x000fca000001ff00 */
[----:B------:R-:W0:Y:S02]  /*6f20*/  F2F.F64.F32 R4, R4 ;  /* 0x0000000400047310 */ /* 0x000e240000201800 */
[----:B0-----:R-:W-:Y:S01]  /*6f30*/  STG.E.128 [R2.64], R4 ;  /* 0x0000000402007986 */ /* 0x001fe2000c101d24 */
[----:B------:R-:W-:Y:S05]  /*6f40*/  EXIT ;  /* 0x000000000000794d */ /* 0x000fea0003800000 */
.L_x_4825:
        /* <DEDUP_REMOVED lines=20> */
.L_x_4830:
[----:B------:R-:W-:Y:S05]  /*7090*/  BSYNC B0 ;  /* 0x0000000000007941 */ /* 0x000fea0003800000 */
.L_x_4829:
[----:B------:R-:W-:-:S05]  /*70a0*/  LOP3.LUT R7, R0, R7, RZ, 0xfc, !PT ;  /* 0x0000000700077212 */ /* 0x000fca00078efcff */
[----:B------:R-:W-:Y:S01]  /*70b0*/  STG.E.U8 [R2.64], R7 ;  /* 0x0000000702007986 */ /* 0x000fe2000c101124 */
[----:B------:R-:W-:Y:S05]  /*70c0*/  EXIT ;  /* 0x000000000000794d */ /* 0x000fea0003800000 */
.L_x_4828:
        /* <DEDUP_REMOVED lines=12> */
.L_x_4832:
[----:B------:R-:W-:Y:S01]  /*7190*/  IMAD.MOV.U32 R0, RZ, RZ, 0x7f ;  /* 0x0000007fff007424 */ /* 0x000fe200078e00ff */
[----:B------:R-:W-:-:S04]  /*71a0*/  ISETP.GT.U32.AND P0, PT, R4, 0x7f800000, PT ;  /* 0x7f8000000400780c */ /* 0x000fc80003f04070 */
[----:B------:R-:W-:-:S04]  /*71b0*/  SEL R0, R0, 0x7c, P0 ;  /* 0x0000007c00007807 */ /* 0x000fc80000000000 */
.L_x_4833:
[----:B------:R-:W-:Y:S05]  /*71c0*/  BSYNC B0 ;  /* 0x0000000000007941 */ /* 0x000fea0003800000 */
.L_x_4831:
[----:B------:R-:W-:-:S04]  /*71d0*/  LOP3.LUT R18, R18, 0x80000000, RZ, 0xc0, !PT ;  /* 0x8000000012127812 */ /* 0x000fc800078ec0ff */
[----:B------:R-:W-:-:S04]  /*71e0*/  SHF.R.U32.HI R5, RZ, 0x18, R18 ;  /* 0x00000018ff057819 */ /* 0x000fc80000011612 */
[----:B------:R-:W-:-:S05]  /*71f0*/  LOP3.LUT R5, R0, R5, RZ, 0xfc, !PT ;  /* 0x0000000500057212 */ /* 0x000fca00078efcff */
[----:B------:R-:W-:Y:S01]  /*7200*/  STG.E.U8 [R2.64], R5 ;  /* 0x0000000502007986 */ /* 0x000fe2000c101124 */
[----:B------:R-:W-:Y:S05]  /*7210*/  EXIT ;  /* 0x000000000000794d */ /* 0x000fea0003800000 */
.L_x_4827:
[----:B------:R-:W-:-:S05]  /*7220*/  F2FP.BF16.PACK_AB R18, RZ, R18 ;  /* 0x00000012ff12723e */ /* 0x000fca00000010ff */
[----:B------:R-:W-:Y:S01]  /*7230*/  STG.E.U16 [R2.64], R18 ;  /* 0x0000001202007986 */ /* 0x000fe2000c101524 */
[----:B------:R-:W-:Y:S05]  /*7240*/  EXIT ;  /* 0x000000000000794d */ /* 0x000fea0003800000 */
.L_x_4824:
        /* <DEDUP_REMOVED lines=11> */
.L_x_4836:
        /* <DEDUP_REMOVED lines=16> */
.L_x_4839:
[----:B------:R-:W-:-:S04]  /*7400*/  LOP3.LUT R18, R18, 0x80000000, RZ, 0xc0, !PT ;  /* 0x8000000012127812 */ /* 0x000fc800078ec0ff */
[----:B------:R-:W-:-:S04]  /*7410*/  SHF.R.U32.HI R5, RZ, 0x18, R18 ;  /* 0x00000018ff057819 */ /* 0x000fc80000011612 */
[----:B------:R-:W-:-:S04]  /*7420*/  LOP3.LUT R4, R4, R5, RZ, 0xfc, !PT ;  /* 0x0000000504047212 */ /* 0x000fc800078efcff */
[----:B------:R-:W-:Y:S02]  /*7430*/  PRMT R0, R4, 0x7610, R0 ;  /* 0x0000761004007816 */ /* 0x000fe40000000000 */
.L_x_4838:
[----:B------:R-:W-:Y:S05]  /*7440*/  BSYNC B0 ;  /* 0x0000000000007941 */ /* 0x000fea0003800000 */
.L_x_4837:
[----:B------:R-:W-:Y:S01]  /*7450*/  STG.E.U8 [R2.64], R0 ;  /* 0x0000000002007986 */ /* 0x000fe2000c101124 */
[----:B------:R-:W-:Y:S05]  /*7460*/  EXIT ;  /* 0x000000000000794d */ /* 0x000fea0003800000 */
.L_x_4835:
        /* <DEDUP_REMOVED lines=16> */
.L_x_4842:
[----:B------:R-:W-:-:S04]  /*7570*/  LOP3.LUT R18, R18, 0x80000000, RZ, 0xc0, !PT ;  /* 0x8000000012127812 */ /* 0x000fc800078ec0ff */
[----:B------:R-:W-:-:S04]  /*7580*/  SHF.R.U32.HI R5, RZ, 0x18, R18 ;  /* 0x00000018ff057819 */ /* 0x000fc80000011612 */
[----:B------:R-:W-:-:S04]  /*7590*/  LOP3.LUT R4, R4, R5, RZ, 0xfc, !PT ;  /* 0x0000000504047212 */ /* 0x000fc800078efcff */
[----:B------:R-:W-:Y:S02]  /*75a0*/  PRMT R0, R4, 0x7610, R0 ;  /* 0x0000761004007816 */ /* 0x000fe40000000000 */
.L_x_4841:
[----:B------:R-:W-:Y:S05]  /*75b0*/  BSYNC B0 ;  /* 0x0000000000007941 */ /* 0x000fea0003800000 */
.L_x_4840:
[----:B------:R-:W-:Y:S01]  /*75c0*/  STG.E.U8 [R2.64], R0 ;  /* 0x0000000002007986 */ /* 0x000fe2000c101124 */
[----:B------:R-:W-:Y:S05]  /*75d0*/  EXIT ;  /* 0x000000000000794d */ /* 0x000fea0003800000 */
.L_x_4834:
        /* <DEDUP_REMOVED lines=21> */
.L_x_4817:
        /* <DEDUP_REMOVED lines=20> */
.L_x_4844:
[----:B------:R-:W0:Y:S02]  /*7870*/  F2I.U64.TRUNC R18, R18 ;  /* 0x0000001200127311 */ /* 0x000e24000020d800 */
[----:B0-----:R-:W-:Y:S01]  /*7880*/  STG.E.64 [R2.64], R18 ;  /* 0x0000001202007986 */ /* 0x001fe2000c101b24 */
[----:B------:R-:W-:Y:S05]  /*7890*/  EXIT ;  /* 0x000000000000794d */ /* 0x000fea0003800000 */
.L_x_4843:
[----:B------:R-:W0:Y:S02]  /*78a0*/  F2I.FTZ.U32.TRUNC.NTZ R5, R18 ;  /* 0x0000001200057305 */ /* 0x000e24000021f000 */
[----:B0-----:R-:W-:Y:S01]  /*78b0*/  STG.E [R2.64], R5 ;  /* 0x0000000502007986 */ /* 0x001fe2000c101924 */
[----:B------:R-:W-:Y:S05]  /*78c0*/  EXIT ;  /* 0x000000000000794d */ /* 0x000fea0003800000 */
.L_x_4845:
        /* <DEDUP_REMOVED lines=11> */
.L_x_5489:


//--------------------- .text._ZN2at6native18elementwise_kernelILi128ELi2EZNS0_22gpu_kernel_impl_nocastIZZZNS0_68_GLOBAL__N__08176361_30_ActivationHardsigmoidKernel_cu_1520ed90_304418hardsigmoid_kernelERNS_18TensorIteratorBaseEENKUlvE_clEvENKUlvE0_clEvEUlfE_EEvS5_RKT_EUliE_EEviT1_ --------------------------
	.section	.text._ZN2at6native18elementwise_kernelILi128ELi2EZNS0_22gpu_kernel_impl_nocastIZZZNS0_68_GLOBAL__N__08176361_30_ActivationHardsigmoidKernel_cu_1520ed90_304418hardsigmoid_kernelERNS_18TensorIteratorBaseEENKUlvE_clEvENKUlvE0_clEvEUlfE_EEvS5_RKT_EUliE_EEviT1_,"ax",@progbits
	.sectioninfo	@"SHI_REGISTERS=12"
	.align	128
        .global         _ZN2at6native18elementwise_kernelILi128ELi2EZNS0_22gpu_kernel_impl_nocastIZZZNS0_68_GLOBAL__N__08176361_30_ActivationHardsigmoidKernel_cu_1520ed90_304418hardsigmoid_kernelERNS_18TensorIteratorBaseEENKUlvE_clEvENKUlvE0_clEvEUlfE_EEvS5_RKT_EUliE_EEviT1_
        .type           _ZN2at6native18elementwise_kernelILi128ELi2EZNS0_22gpu_kernel_impl_nocastIZZZNS0_68_GLOBAL__N__08176361_30_ActivationHardsigmoidKernel_cu_1520ed90_304418hardsigmoid_kernelERNS_18TensorIteratorBaseEENKUlvE_clEvENKUlvE0_clEvEUlfE_EEvS5_RKT_EUliE_EEviT1_,@function
        .size           _ZN2at6native18elementwise_kernelILi128ELi2EZNS0_22gpu_kernel_impl_nocastIZZZNS0_68_GLOBAL__N__08176361_30_ActivationHardsigmoidKernel_cu_1520ed90_304418hardsigmoid_kernelERNS_18TensorIteratorBaseEENKUlvE_clEvENKUlvE0_clEvEUlfE_EEvS5_RKT_EUliE_EEviT1_,(.L_x_5490 - _ZN2at6native18elementwise_kernelILi128ELi2EZNS0_22gpu_kernel_impl_nocastIZZZNS0_68_GLOBAL__N__08176361_30_ActivationHardsigmoidKernel_cu_1520ed90_304418hardsigmoid_kernelERNS_18TensorIteratorBaseEENKUlvE_clEvENKUlvE0_clEvEUlfE_EEvS5_RKT_EUliE_EEviT1_)
        .other          _ZN2at6native18elementwise_kernelILi128ELi2EZNS0_22gpu_kernel_impl_nocastIZZZNS0_68_GLOBAL__N__08176361_30_ActivationHardsigmoidKernel_cu_1520ed90_304418hardsigmoid_kernelERNS_18TensorIteratorBaseEENKUlvE_clEvENKUlvE0_clEvEUlfE_EEvS5_RKT_EUliE_EEviT1_,@"STO_CUDA_ENTRY STV_DEFAULT"
_ZN2at6native18elementwise_kernelILi128ELi2EZNS0_22gpu_kernel_impl_nocastIZZZNS0_68_GLOBAL__N__08176361_30_ActivationHardsigmoidKernel_cu_1520ed90_304418hardsigmoid_kernelERNS_18TensorIteratorBaseEENKUlvE_clEvENKUlvE0_clEvEUlfE_EEvS5_RKT_EUliE_EEviT1_:
.text._ZN2at6native18elementwise_kernelILi128ELi2EZNS0_22gpu_kernel_impl_nocastIZZZNS0_68_GLOBAL__N__08176361_30_ActivationHardsigmoidKernel_cu_1520ed90_304418hardsigmoid_kernelERNS_18TensorIteratorBaseEENKUlvE_clEvENKUlvE0_clEvEUlfE_EEvS5_RKT_EUliE_EEviT1_:
        /* <DEDUP_REMOVED lines=10> */
[----:B------:R-:W-:-:S12]  /*00a0*/  CS2R R2, SRZ ;  /* 0x0000000000027805 */ /* 0x000fd8000001ff00 */
        /* <DEDUP_REMOVED lines=216> */
[----:B------:R-:W-:-:S05]  /*0e30*/  @P0 IMAD.HI.U32 R4, R7, c[0x0][0x290], R6 ;  /* 0x0000a40007040a27 */ /* 0x000fca00078e0006 */
[----:B------:R-:W-:Y:S01]  /*0e40*/  @P0 SHF.R.U32.HI R6, RZ, c[0x0][0x294], R4 ;  /* 0x0000a500ff060a19 */ /* 0x000fe20000011604 */
[----:B------:R-:W-:-:S03]  /*0e50*/  IMAD R4, R9, c[0x0][0x280], R5 ;  /* 0x0000a00009047a24 */ /* 0x000fc600078e0205 */
[----:B------:R-:W-:Y:S01]  /*0e60*/  @P0 IADD3 R6, -R6, RZ, RZ ;  /* 0x000000ff06060210 */ /* 0x000fe20007ffe1ff */
[C---:B------:R-:W-:Y:S02]  /*0e70*/  IMAD R2, R4.reuse, c[0x0][0x350], R2 ;  /* 0x0000d40004027a24 */ /* 0x040fe400078e0202 */
[----:B------:R-:W-:Y:S02]  /*0e80*/  IMAD R3, R4, c[0x0][0x354], R3 ;  /* 0x0000d50004037a24 */ /* 0x000fe400078e0203 */
[----:B------:R-:W-:-:S04]  /*0e90*/  @P0 IMAD R6, R6, c[0x0][0x28c], R7 ;  /* 0x0000a30006060a24 */ /* 0x000fc800078e0207 */
[C---:B------:R-:W-:Y:S02]  /*0ea0*/  @P0 IMAD R2, R6.reuse, c[0x0][0x358], R2 ;  /* 0x0000d60006020a24 */ /* 0x040fe400078e0202 */
[----:B------:R-:W-:-:S05]  /*0eb0*/  @P0 IMAD R3, R6, c[0x0][0x35c], R3 ;  /* 0x0000d70006030a24 */ /* 0x000fca00078e0203 */
.L_x_4848:
[----:B------:R-:W-:-:S04]  /*0ec0*/  IADD3 R4, P0, R3, c[0x0][0x368], RZ ;  /* 0x0000da0003047a10 */ /* 0x000fc80007f1e0ff */
[----:B------:R-:W-:-:S05]  /*0ed0*/  IADD3.X R5, RZ, c[0x0][0x36c], RZ, P0, !PT ;  /* 0x0000db00ff057a10 */ /* 0x000fca00007fe4ff */
[----:B------:R-:W2:Y:S01]  /*0ee0*/  LDG.E R4, [R4.64] ;  /* 0x0000000404047981 */ /* 0x000ea2000c1e1900 */
[----:B------:R-:W-:Y:S02]  /*0ef0*/  IADD3 R2, P1, R2, c[0x0][0x360], RZ ;  /* 0x0000d80002027a10 */ /* 0x000fe40007f3e0ff */
[----:B------:R-:W-:Y:S01]  /*0f00*/  IADD3 R7, R0, 0x80, RZ ;  /* 0x0000008000077810 */ /* 0x000fe20007ffe0ff */
[----:B--2---:R-:W-:-:S05]  /*0f10*/  FADD.FTZ R3, R4, 3 ;  /* 0x4040000004037421 */ /* 0x004fca0000010000 */
[----:B------:R-:W-:-:S04]  /*0f20*/  FSETP.GEU.FTZ.AND P0, PT, R3, c[0x0][0x370], PT ;  /* 0x0000dc0003007a0b */ /* 0x000fc80003f1e000 */
[----:B------:R-:W-:-:S04]  /*0f30*/  FSEL R3, R3, c[0x0][0x370], P0 ;  /* 0x0000dc0003037a08 */ /* 0x000fc80000000000 */
[----:B------:R-:W-:-:S04]  /*0f40*/  FSETP.GT.FTZ.AND P0, PT, R3, c[0x0][0x37c], PT ;  /* 0x0000df0003007a0b */ /* 0x000fc80003f14000 */
[----:B------:R-:W-:Y:S02]  /*0f50*/  FSEL R6, R3, c[0x0][0x37c], !P0 ;  /* 0x0000df0003067a08 */ /* 0x000fe40004000000 */
[----:B------:R-:W-:-:S03]  /*0f60*/  IADD3.X R3, RZ, c[0x0][0x364], RZ, P1, !PT ;  /* 0x0000d900ff037a10 */ /* 0x000fc60000ffe4ff */
[----:B------:R-:W-:-:S05]  /*0f70*/  FMUL.FTZ R9, R6, 0.16666667163372039795 ;  /* 0x3e2aaaab06097820 */ /* 0x000fca0000410000 */
[----:B------:R0:W-:Y:S02]  /*0f80*/  STG.E [R2.64], R9 ;  /* 0x0000000902007986 */ /* 0x0001e4000c101904 */
.L_x_4847:
[----:B------:R-:W-:Y:S05]  /*0f90*/  BSYNC B0 ;  /* 0x0000000000007941 */ /* 0x000fea0003800000 */
.L_x_4846:
[----:B------:R-:W-:-:S13]  /*0fa0*/  ISETP.GE.AND P0, PT, R7, c[0x0][0x160], PT ;  /* 0x0000580007007a0c */ /* 0x000fda0003f06270 */
[----:B------:R-:W-:Y:S05]  /*0fb0*/  @P0 EXIT ;  /* 0x000000000000094d */ /* 0x000fea0003800000 */
[----:B------:R-:W-:Y:S01]  /*0fc0*/  ISETP.NE.AND P0, PT, RZ, c[0x0][0x168], PT ;  /* 0x00005a00ff007a0c */ /* 0x000fe20003f05270 */
[----:B0-----:R-:W-:Y:S01]  /*0fd0*/  HFMA2.MMA R2, -RZ, RZ, 0, 0 ;  /* 0x00000000ff027435 */ /* 0x001fe200000001ff */
[----:B------:R-:W-:-:S11]  /*0fe0*/  MOV R0, RZ ;  /* 0x000000ff00007202 */ /* 0x000fd60000000f00 */
[----:B------:R-:W-:Y:S05]  /*0ff0*/  @!P0 BRA `(.L_x_4849) ;  /* 0x00000e0000008947 */ /* 0x000fea0003800000 */
[----:B------:R-:W-:Y:S01]  /*1000*/  MOV R3, R7 ;  /* 0x0000000700037202 */ /* 0x000fe20000000f00 */
[----:B------:R-:W-:-:S04]  /*1010*/  IMAD.MOV.U32 R2, RZ, RZ, RZ ;  /* 0x000000ffff027224 */ /* 0x000fc800078e00ff */
[----:B------:R-:W-:Y:S01]  /*1020*/  IMAD.HI.U32 R4, R7, c[0x0][0x170], R2 ;  /* 0x00005c0007047a27 */ /* 0x000fe200078e0002 */
[----:B------:R-:W-:-:S04]  /*1030*/  MOV R3, c[0x0][0x168] ;  /* 0x00005a0000037a02 */ /* 0x000fc80000000f00 */
[----:B------:R-:W-:Y:S02]  /*1040*/  ISETP.NE.AND P0, PT, R3, 0x1, PT ;  /* 0x000000010300780c */ /* 0x000fe40003f05270 */
        /* <DEDUP_REMOVED lines=219> */
.L_x_4849:
[----:B------:R-:W-:-:S04]  /*1e00*/  IADD3 R2, P0, R2, c[0x0][0x368], RZ ;  /* 0x0000da0002027a10 */ /* 0x000fc80007f1e0ff */
[----:B------:R-:W-:-:S05]  /*1e10*/  IADD3.X R3, RZ, c[0x0][0x36c], RZ, P0, !PT ;  /* 0x0000db00ff037a10 */ /* 0x000fca00007fe4ff */
[----:B------:R-:W2:Y:S02]  /*1e20*/  LDG.E R2, [R2.64] ;  /* 0x0000000402027981 */ /* 0x000ea4000c1e1900 */
[----:B--2---:R-:W-:-:S05]  /*1e30*/  FADD.FTZ R4, R2, 3 ;  /* 0x4040000002047421 */ /* 0x004fca0000010000 */
[----:B------:R-:W-:-:S04]  /*1e40*/  FSETP.GEU.FTZ.AND P0, PT, R4, c[0x0][0x370], PT ;  /* 0x0000dc0004007a0b */ /* 0x000fc80003f1e000 */
[----:B------:R-:W-:Y:S02]  /*1e50*/  FSEL R5, R4, c[0x0][0x370], P0 ;  /* 0x0000dc0004057a08 */ /* 0x000fe40000000000 */
[----:B------:R-:W-:Y:S02]  /*1e60*/  IADD3 R4, P1, R0, c[0x0][0x360], RZ ;  /* 0x0000d80000047a10 */ /* 0x000fe40007f3e0ff */
[----:B------:R-:W-:-:S04]  /*1e70*/  FSETP.GT.FTZ.AND P0, PT, R5, c[0x0][0x37c], PT ;  /* 0x0000df0005007a0b */ /* 0x000fc80003f14000 */
[----:B------:R-:W-:Y:S02]  /*1e80*/  FSEL R0, R5, c[0x0][0x37c], !P0 ;  /* 0x0000df0005007a08 */ /* 0x000fe40004000000 */
[----:B------:R-:W-:-:S03]  /*1e90*/  IADD3.X R5, RZ, c[0x0][0x364], RZ, P1, !PT ;  /* 0x0000d900ff057a10 */ /* 0x000fc60000ffe4ff */
[----:B------:R-:W-:-:S05]  /*1ea0*/  FMUL.FTZ R7, R0, 0.16666667163372039795 ;  /* 0x3e2aaaab00077820 */ /* 0x000fca0000410000 */
[----:B------:R-:W-:Y:S01]  /*1eb0*/  STG.E [R4.64], R7 ;  /* 0x0000000704007986 */ /* 0x000fe2000c101904 */
[----:B------:R-:W-:Y:S05]  /*1ec0*/  EXIT ;  /* 0x000000000000794d */ /* 0x000fea0003800000 */
.L_x_4850:
        /* <DEDUP_REMOVED lines=11> */
.L_x_5490:


//--------------------- .text._ZN2at6native27unrolled_elementwise_kernelIZZZNS0_68_GLOBAL__N__08176361_30_ActivationHardsigmoidKernel_cu_1520ed90_304418hardsigmoid_kernelERNS_18TensorIteratorBaseEENKUlvE_clEvENKUlvE0_clEvEUlfE_St5arrayIPcLm2EELi4E23TrivialOffsetCalculatorILi1EjESC_NS0_6memory15LoadWithoutCastENSD_16StoreWithoutCastEEEviT_T0_T2_T3_T4_T5_ --------------------------
	.section	.text._ZN2at6native27unrolled_elementwise_kernelIZZZNS0_68_GLOBAL__N__08176361_30_ActivationHardsigmoidKernel_cu_1520ed90_304418hardsigmoid_kernelERNS_18TensorIteratorBaseEENKUlvE_clEvENKUlvE0_clEvEUlfE_St5arrayIPcLm2EELi4E23TrivialOffsetCalculatorILi1EjESC_NS0_6memory15LoadWithoutCastENSD_16StoreWithoutCastEEEviT_T0_T2_T3_T4_T5_,"ax",@progbits
	.sectioninfo	@"SHI_REGISTERS=17"
	.align	128
        .global         _ZN2at6native27unrolled_elementwise_kernelIZZZNS0_68_GLOBAL__N__08176361_30_ActivationHardsigmoidKernel_cu_1520ed90_304418hardsigmoid_kernelERNS_18TensorIteratorBaseEENKUlvE_clEvENKUlvE0_clEvEUlfE_St5arrayIPcLm2EELi4E23TrivialOffsetCalculatorILi1EjESC_NS0_6memory15LoadWithoutCastENSD_16StoreWithoutCastEEEviT_T0_T2_T3_T4_T5_
        .type           _ZN2at6native27unrolled_elementwise_kernelIZZZNS0_68_GLOBAL__N__08176361_30_ActivationHardsigmoidKernel_cu_1520ed90_304418hardsigmoid_kernelERNS_18TensorIteratorBaseEENKUlvE_clEvENKUlvE0_clEvEUlfE_St5arrayIPcLm2EELi4E23TrivialOffsetCalculatorILi1EjESC_NS0_6memory15LoadWithoutCastENSD_16StoreWithoutCastEEEviT_T0_T2_T3_T4_T5_,@function
        .size           _ZN2at6native27unrolled_elementwise_kernelIZZZNS0_68_GLOBAL__N__08176361_30_ActivationHardsigmoidKernel_cu_1520ed90_304418hardsigmoid_kernelERNS_18TensorIteratorBaseEENKUlvE_clEvENKUlvE0_clEvEUlfE_St5arrayIPcLm2EELi4E23TrivialOffsetCalculatorILi1EjESC_NS0_6memory15LoadWithoutCastENSD_16StoreWithoutCastEEEviT_T0_T2_T3_T4_T5_,(.L_x_5491 - _ZN2at6native27unrolled_elementwise_kernelIZZZNS0_68_GLOBAL__N__08176361_30_ActivationHardsigmoidKernel_cu_1520ed90_304418hardsigmoid_kernelERNS_18TensorIteratorBaseEENKUlvE_clEvENKUlvE0_clEvEUlfE_St5arrayIPcLm2EELi4E23TrivialOffsetCalculatorILi1EjESC_NS0_6memory15LoadWithoutCastENSD_16StoreWithoutCastEEEviT_T0_T2_T3_T4_T5_)
        .other          _ZN2at6native27unrolled_elementwise_kernelIZZZNS0_68_GLOBAL__N__08176361_30_ActivationHardsigmoidKernel_cu_1520ed90_304418hardsigmoid_kernelERNS_18TensorIteratorBaseEENKUlvE_clEvENKUlvE0_clEvEUlfE_St5arrayIPcLm2EELi4E23TrivialOffsetCalculatorILi1EjESC_NS0_6memory15LoadWithoutCastENSD_16StoreWithoutCastEEEviT_T0_T2_T3_T4_T5_,@"STO_CUDA_ENTRY STV_DEFAULT"
_ZN2at6native27unrolled_elementwise_kernelIZZZNS0_68_GLOBAL__N__08176361_30_ActivationHardsigmoidKernel_cu_1520ed90_304418hardsigmoid_kernelERNS_18TensorIteratorBaseEENKUlvE_clEvENKUlvE0_clEvEUlfE_St5arrayIPcLm2EELi4E23TrivialOffsetCalculatorILi1EjESC_NS0_6memory15LoadWithoutCastENSD_16StoreWithoutCastEEEviT_T0_T2_T3_T4_T5_:
.text._ZN2at6native27unrolled_elementwise_kernelIZZZNS0_68_GLOBAL__N__08176361_30_ActivationHardsigmoidKernel_cu_1520ed90_304418hardsigmoid_kernelERNS_18TensorIteratorBaseEENKUlvE_clEvENKUlvE0_clEvEUlfE_St5arrayIPcLm2EELi4E23TrivialOffsetCalculatorILi1EjESC_NS0_6memory15LoadWithoutCastENSD_16StoreWithoutCastEEEviT_T0_T2_T3_T4_T5_:
[----:B------:R-:W-:Y:S02]  /*0000*/  IMAD.MOV.U32 R1, RZ, RZ, c[0x0][0x28] ;  /* 0x00000a00ff017624 */ /* 0x000fe400078e00ff */
[----:B------:R-:W0:Y:S01]  /*0010*/  S2R R0, SR_CTAID.X ;  /* 0x0000000000007919 */ /* 0x000e220000002500 */
[----:B------:R-:W-:Y:S01]  /*0020*/  IMAD.MOV.U32 R3, RZ, RZ, -0x200 ;  /* 0xfffffe00ff037424 */ /* 0x000fe200078e00ff */
[----:B------:R-:W-:Y:S02]  /*0030*/  ULDC.64 UR4, c[0x0][0x118] ;  /* 0x0000460000047ab9 */ /* 0x000fe40000000a00 */
[----:B------:R-:W1:Y:S01]  /*0040*/  S2R R5, SR_TID.X ;  /* 0x0000000000057919 */ /* 0x000e620000002100 */
[----:B0-----:R-:W-:Y:S02]  /*0050*/  IMAD R2, R0, R3, c[0x0][0x160] ;  /* 0x0000580000027624 */ /* 0x001fe400078e0203 */
[----:B-1----:R-:W-:-:S03]  /*0060*/  IMAD.MOV.U32 R3, RZ, RZ, R5 ;  /* 0x000000ffff037224 */ /* 0x002fc600078e0005 */
[----:B------:R-:W-:-:S13]  /*0070*/  ISETP.GE.AND P0, PT, R5, R2, PT ;  /* 0x000000020500720c */ /* 0x000fda0003f06270 */
[----:B------:R-:W-:Y:S01]  /*0080*/  @!P0 LEA R6, R0, R3, 0x9 ;  /* 0x0000000300068211 */ /* 0x000fe200078e48ff */
[----:B------:R-:W-:Y:S01]  /*0090*/  @!P0 IMAD.MOV.U32 R7, RZ, RZ, 0x4 ;  /* 0x00000004ff078424 */ /* 0x000fe200078e00ff */
[----:B------:R-:W-:-:S03]  /*00a0*/  @!P0 IADD3 R3, R3, 0x80, RZ ;  /* 0x0000008003038810 */ /* 0x000fc60007ffe0ff */
[----:B------:R-:W-:Y:S01]  /*00b0*/  @!P0 IMAD.WIDE.U32 R6, R6, R7, c[0x0][0x188] ;  /* 0x0000620006068625 */ /* 0x000fe200078e0007 */
[----:B------:R-:W-:-:S05]  /*00c0*/  ISETP.GE.AND P3, PT, R3, R2, PT ;  /* 0x000000020300720c */ /* 0x000fca0003f66270 */
[----:B------:R0:W2:Y:S08]  /*00d0*/  @!P0 LDG.E R6, [R6.64] ;  /* 0x0000000406068981 */ /* 0x0000b0000c1e1900 */
[----:B------:R-:W-:Y:S01]  /*00e0*/  @!P3 IMAD R10, R0, 0x200, R3 ;  /* 0x00000200000ab824 */ /* 0x000fe200078e0203 */
[----:B------:R-:W-:Y:S02]  /*00f0*/  @!P3 IADD3 R3, R3, 0x80, RZ ;  /* 0x000000800303b810 */ /* 0x000fe40007ffe0ff */
[----:B------:R-:W-:-:S02]  /*0100*/  @!P3 MOV R11, 0x4 ;  /* 0x00000004000bb802 */ /* 0x000fc40000000f00 */
[----:B------:R-:W-:-:S03]  /*0110*/  ISETP.GE.AND P1, PT, R3, R2, PT ;  /* 0x000000020300720c */ /* 0x000fc60003f26270 */
[----:B------:R-:W-:-:S06]  /*0120*/  @!P3 IMAD.WIDE.U32 R10, R10, R11, c[0x0][0x188] ;  /* 0x000062000a0ab625 */ /* 0x000fcc00078e000b */
[----:B------:R-:W3:Y:S04]  /*0130*/  @!P3 LDG.E R10, [R10.64] ;  /* 0x000000040a0ab981 */ /* 0x000ee8000c1e1900 */
[----:B------:R-:W-:Y:S01]  /*0140*/  @!P1 IMAD R12, R0, 0x200, R3 ;  /* 0x00000200000c9824 */ /* 0x000fe200078e0203 */
[----:B------:R-:W-:-:S04]  /*0150*/  @!P1 IADD3 R3, R3, 0x80, RZ ;  /* 0x0000008003039810 */ /* 0x000fc80007ffe0ff */
[----:B------:R-:W-:Y:S01]  /*0160*/  ISETP.GE.AND P2, PT, R3, R2, PT ;  /* 0x000000020300720c */ /* 0x000fe20003f46270 */
[----:B------:R-:W-:-:S04]  /*0170*/  @!P1 IMAD.MOV.U32 R13, RZ, RZ, 0x4 ;  /* 0x00000004ff0d9424 */ /* 0x000fc800078e00ff */
[----:B------:R-:W-:-:S06]  /*0180*/  @!P1 IMAD.WIDE.U32 R12, R12, R13, c[0x0][0x188] ;  /* 0x000062000c0c9625 */ /* 0x000fcc00078e000d */
[----:B------:R-:W4:Y:S02]  /*0190*/  @!P1 LDG.E R12, [R12.64] ;  /* 0x000000040c0c9981 */ /* 0x000f24000c1e1900 */
[----:B------:R-:W-:Y:S01]  /*01a0*/  @!P2 MOV R9, 0x4 ;  /* 0x000000040009a802 */ /* 0x000fe20000000f00 */
[----:B------:R-:W-:-:S04]  /*01b0*/  @!P2 IMAD R8, R0, 0x200, R3 ;  /* 0x000002000008a824 */ /* 0x000fc800078e0203 */
[----:B------:R-:W-:-:S06]  /*01c0*/  @!P2 IMAD.WIDE.U32 R8, R8, R9, c[0x0][0x188] ;  /* 0x000062000808a625 */ /* 0x000fcc00078e0009 */
[----:B------:R1:W5:Y:S01]  /*01d0*/  @!P2 LDG.E R8, [R8.64] ;  /* 0x000000040808a981 */ /* 0x000362000c1e1900 */
[----:B------:R-:W-:Y:S01]  /*01e0*/  IMAD.MOV.U32 R4, RZ, RZ, 0x40400000 ;  /* 0x40400000ff047424 */ /* 0x000fe200078e00ff */
[----:B0-----:R-:W-:Y:S01]  /*01f0*/  IADD3 R7, R5, 0x80, RZ ;  /* 0x0000008005077810 */ /* 0x001fe20007ffe0ff */
[----:B------:R-:W-:Y:S01]  /*0200*/  @!P0 IMAD.MOV.U32 R14, RZ, RZ, 0x4 ;  /* 0x00000004ff0e8424 */ /* 0x000fe200078e00ff */
[----:B------:R-:W-:Y:S01]  /*0210*/  MOV R3, R5 ;  /* 0x0000000500037202 */ /* 0x000fe20000000f00 */
[----:B------:R-:W-:Y:S02]  /*0220*/  @!P0 IMAD R5, R0, 0x200, R5 ;  /* 0x0000020000058824 */ /* 0x000fe400078e0205 */
[----:B------:R-:W-:Y:S01]  /*0230*/  @!P0 IMAD.MOV.U32 R3, RZ, RZ, R7 ;  /* 0x000000ffff038224 */ /* 0x000fe200078e0007 */
[----:B------:R-:W-:Y:S01]  /*0240*/  HFMA2.MMA R7, -RZ, RZ, 2.125, 0 ;  /* 0x40400000ff077435 */ /* 0x000fe200000001ff */
[----:B------:R-:W-:Y:S01]  /*0250*/  BSSY B0, `(.L_x_4851) ;  /* 0x0000026000007945 */ /* 0x000fe20003800000 */
[----:B--2---:R-:W-:-:S05]  /*0260*/  @!P0 FADD.FTZ R4, R6, 3 ;  /* 0x4040000006048421 */ /* 0x004fca0000010000 */
[----:B------:R-:W-:Y:S01]  /*0270*/  FSETP.GEU.FTZ.AND P4, PT, R4, c[0x0][0x168], PT ;  /* 0x00005a0004007a0b */ /* 0x000fe20003f9e000 */
[----:B------:R-:W-:-:S03]  /*0280*/  IMAD.MOV.U32 R6, RZ, RZ, 0x40400000 ;  /* 0x40400000ff067424 */ /* 0x000fc600078e00ff */
[----:B------:R-:W-:Y:S01]  /*0290*/  FSEL R4, R4, c[0x0][0x168], P4 ;  /* 0x00005a0004047a08 */ /* 0x000fe20002000000 */
[----:B---3--:R-:W-:-:S03]  /*02a0*/  @!P3 FADD.FTZ R6, R10, 3 ;  /* 0x404000000a06b421 */ /* 0x008fc60000010000 */
[----:B------:R-:W-:-:S04]  /*02b0*/  FSETP.GT.FTZ.AND P3, PT, R4, c[0x0][0x174], PT ;  /* 0x00005d0004007a0b */ /* 0x000fc80003f74000 */
[----:B-1----:R-:W-:Y:S01]  /*02c0*/  FSEL R9, R4, c[0x0][0x174], !P3 ;  /* 0x00005d0004097a08 */ /* 0x002fe20005800000 */
[----:B------:R-:W-:-:S04]  /*02d0*/  @!P0 IMAD.WIDE.U32 R4, R5, R14, c[0x0][0x180] ;  /* 0x0000600005048625 */ /* 0x000fc800078e000e */
[----:B------:R-:W-:Y:S02]  /*02e0*/  @!P0 FMUL.FTZ R9, R9, 0.16666667163372039795 ;  /* 0x3e2aaaab09098820 */ /* 0x000fe40000410000 */
[----:B------:R-:W-:-:S03]  /*02f0*/  IMAD.MOV.U32 R10, RZ, RZ, 0x40400000 ;  /* 0x40400000ff0a7424 */ /* 0x000fc600078e00ff */
[----:B------:R0:W-:Y:S01]  /*0300*/  @!P0 STG.E [R4.64], R9 ;  /* 0x0000000904008986 */ /* 0x0001e2000c101904 */
[----:B----4-:R-:W-:Y:S01]  /*0310*/  @!P1 FADD.FTZ R10, R12, 3 ;  /* 0x404000000c0a9421 */ /* 0x010fe20000010000 */
[----:B------:R-:W-:-:S04]  /*0320*/  ISETP.GE.AND P1, PT, R3, R2, PT ;  /* 0x000000020300720c */ /* 0x000fc80003f26270 */
[----:B------:R-:W-:Y:S01]  /*0330*/  FSETP.GEU.FTZ.AND P3, PT, R10, c[0x0][0x168], PT ;  /* 0x00005a000a007a0b */ /* 0x000fe20003f7e000 */
[----:B-----5:R-:W-:Y:S01]  /*0340*/  @!P2 FADD.FTZ R7, R8, 3 ;  /* 0x404000000807a421 */ /* 0x020fe20000010000 */
[----:B------:R-:W-:Y:S02]  /*0350*/  FSETP.GEU.FTZ.AND P2, PT, R6, c[0x0][0x168], PT ;  /* 0x00005a0006007a0b */ /* 0x000fe40003f5e000 */
[----:B------:R-:W-:Y:S02]  /*0360*/  FSEL R10, R10, c[0x0][0x168], P3 ;  /* 0x00005a000a0a7a08 */ /* 0x000fe40001800000 */
[----:B------:R-:W-:Y:S02]  /*0370*/  FSEL R6, R6, c[0x0][0x168], P2 ;  /* 0x00005a0006067a08 */ /* 0x000fe40001000000 */
[----:B------:R-:W-:Y:S02]  /*0380*/  FSETP.GEU.FTZ.AND P4, PT, R7, c[0x0][0x168], PT ;  /* 0x00005a0007007a0b */ /* 0x000fe40003f9e000 */
[----:B------:R-:W-:-:S02]  /*0390*/  FSETP.GT.FTZ.AND P2, PT, R6, c[0x0][0x174], PT ;  /* 0x00005d0006007a0b */ /* 0x000fc40003f54000 */
[----:B------:R-:W-:Y:S02]  /*03a0*/  FSETP.GT.FTZ.AND P3, PT, R10, c[0x0][0x174], PT ;  /* 0x00005d000a007a0b */ /* 0x000fe40003f74000 */
[----:B------:R-:W-:Y:S02]  /*03b0*/  FSEL R6, R6, c[0x0][0x174], !P2 ;  /* 0x00005d0006067a08 */ /* 0x000fe40005000000 */
[----:B------:R-:W-:Y:S02]  /*03c0*/  FSEL R8, R7, c[0x0][0x168], P4 ;  /* 0x00005a0007087a08 */ /* 0x000fe40002000000 */
[----:B------:R-:W-:Y:S01]  /*03d0*/  FSEL R10, R10, c[0x0][0x174], !P3 ;  /* 0x00005d000a0a7a08 */ /* 0x000fe20005800000 */
[----:B------:R-:W-:Y:S05]  /*03e0*/  @P1 BRA `(.L_x_4852) ;  /* 0x000000c000001947 */ /* 0x000fea0003800000 */
[----:B0-----:R-:W-:Y:S01]  /*03f0*/  LEA R4, R0, R3, 0x9 ;  /* 0x0000000300047211 */ /* 0x001fe200078e48ff */
[----:B------:R-:W-:Y:S01]  /*0400*/  IMAD.MOV.U32 R7, RZ, RZ, 0x4 ;  /* 0x00000004ff077424 */ /* 0x000fe200078e00ff */
[----:B------:R-:W-:Y:S01]  /*0410*/  IADD3 R3, R3, 0x80, RZ ;  /* 0x0000008003037810 */ /* 0x000fe20007ffe0ff */
[----:B------:R-:W-:-:S02]  /*0420*/  FMUL.FTZ R9, R6, 0.16666667163372039795 ;  /* 0x3e2aaaab06097820 */ /* 0x000fc40000410000 */
[----:B------:R-:W-:Y:S01]  /*0430*/  IMAD.WIDE.U32 R4, R4, R7, c[0x0][0x180] ;  /* 0x0000600004047625 */ /* 0x000fe200078e0007 */
[----:B------:R-:W-:-:S03]  /*0440*/  ISETP.GE.AND P0, PT, R3, R2, PT ;  /* 0x000000020300720c */ /* 0x000fc60003f06270 */
[----:B------:R-:W-:Y:S01]  /*0450*/  FMUL.FTZ R11, R10, 0.16666667163372039795 ;  /* 0x3e2aaaab0a0b7820 */ /* 0x000fe20000410000 */
[----:B------:R0:W-:Y:S09]  /*0460*/  STG.E [R4.64], R9 ;  /* 0x0000000904007986 */ /* 0x0001f2000c101904 */
[----:B------:R-:W-:Y:S01]  /*0470*/  @!P0 IMAD R12, R0, 0x200, R3 ;  /* 0x00000200000c8824 */ /* 0x000fe200078e0203 */
[----:B------:R-:W-:-:S03]  /*0480*/  @!P0 IADD3 R3, R3, 0x80, RZ ;  /* 0x0000008003038810 */ /* 0x000fc60007ffe0ff */
[----:B------:R-:W-:-:S05]  /*0490*/  @!P0 IMAD.WIDE.U32 R6, R12, R7, c[0x0][0x180] ;  /* 0x000060000c068625 */ /* 0x000fca00078e0007 */
[----:B------:R0:W-:Y:S02]  /*04a0*/  @!P0 STG.E [R6.64], R11 ;  /* 0x0000000b06008986 */ /* 0x0001e4000c101904 */
.L_x_4852:
[----:B0-----:R-:W-:Y:S05]  /*04b0*/  BSYNC B0 ;  /* 0x0000000000007941 */ /* 0x001fea0003800000 */
.L_x_4851:
[----:B------:R-:W-:Y:S02]  /*04c0*/  ISETP.GE.AND P1, PT, R3, R2, PT ;  /* 0x000000020300720c */ /* 0x000fe40003f26270 */
[----:B------:R-:W-:-:S04]  /*04d0*/  FSETP.GT.FTZ.AND P0, PT, R8, c[0x0][0x174], PT ;  /* 0x00005d0008007a0b */ /* 0x000fc80003f14000 */
[----:B------:R-:W-:-:S07]  /*04e0*/  FSEL R5, R8, c[0x0][0x174], !P0 ;  /* 0x00005d0008057a08 */ /* 0x000fce0004000000 */
[----:B------:R-:W-:Y:S05]  /*04f0*/  @P1 EXIT ;  /* 0x000000000000194d */ /* 0x000fea0003800000 */
[----:B------:R-:W-:Y:S01]  /*0500*/  LEA R3, R0, R3, 0x9 ;  /* 0x0000000300037211 */ /* 0x000fe200078e48ff */
[----:B------:R-:W-:Y:S02]  /*0510*/  IMAD.MOV.U32 R2, RZ, RZ, 0x4 ;  /* 0x00000004ff027424 */ /* 0x000fe400078e00ff */
[----:B------:R-:W-:Y:S02]  /*0520*/  FMUL.FTZ R5, R5, 0.16666667163372039795 ;  /* 0x3e2aaaab05057820 */ /* 0x000fe40000410000 */
[----:B------:R-:W-:-:S05]  /*0530*/  IMAD.WIDE.U32 R2, R3, R2, c[0x0][0x180] ;  /* 0x0000600003027625 */ /* 0x000fca00078e0002 */
[----:B------:R-:W-:Y:S01]  /*0540*/  STG.E [R2.64], R5 ;  /* 0x0000000502007986 */ /* 0x000fe2000c101904 */
[----:B------:R-:W-:Y:S05]  /*0550*/  EXIT ;  /* 0x000000000000794d */ /* 0x000fea0003800000 */
.L_x_4853:
        /* <DEDUP_REMOVED lines=10> */
.L_x_5491:


//--------------------- .text._ZN2at6native29vectorized_elementwise_kernelILi2EZZZNS0_68_GLOBAL__N__08176361_30_ActivationHardsigmoidKernel_cu_1520ed90_304418hardsigmoid_kernelERNS_18TensorIteratorBaseEENKUlvE_clEvENKUlvE0_clEvEUlfE_St5arrayIPcLm2EEEEviT0_T1_ --------------------------
	.section	.text._ZN2at6native29vectorized_elementwise_kernelILi2EZZZNS0_68_GLOBAL__N__08176361_30_ActivationHardsigmoidKernel_cu_1520ed90_304418hardsigmoid_kernelERNS_18TensorIteratorBaseEENKUlvE_clEvENKUlvE0_clEvEUlfE_St5arrayIPcLm2EEEEviT0_T1_,"ax",@progbits
	.sectioninfo	@"SHI_REGISTERS=23"
	.align	128
        .global         _ZN2at6native29vectorized_elementwise_kernelILi2EZZZNS0_68_GLOBAL__N__08176361_30_ActivationHardsigmoidKernel_cu_1520ed90_304418hardsigmoid_kernelERNS_18TensorIteratorBaseEENKUlvE_clEvENKUlvE0_clEvEUlfE_St5arrayIPcLm2EEEEviT0_T1_
        .type           _ZN2at6native29vectorized_elementwise_kernelILi2EZZZNS0_68_GLOBAL__N__08176361_30_ActivationHardsigmoidKernel_cu_1520ed90_304418hardsigmoid_kernelERNS_18TensorIteratorBaseEENKUlvE_clEvENKUlvE0_clEvEUlfE_St5arrayIPcLm2EEEEviT0_T1_,@function
        .size           _ZN2at6native29vectorized_elementwise_kernelILi2EZZZNS0_68_GLOBAL__N__08176361_30_ActivationHardsigmoidKernel_cu_1520ed90_304418hardsigmoid_kernelERNS_18TensorIteratorBaseEENKUlvE_clEvENKUlvE0_clEvEUlfE_St5arrayIPcLm2EEEEviT0_T1_,(.L_x_5492 - _ZN2at6native29vectorized_elementwise_kernelILi2EZZZNS0_68_GLOBAL__N__08176361_30_ActivationHardsigmoidKernel_cu_1520ed90_304418hardsigmoid_kernelERNS_18TensorIteratorBaseEENKUlvE_clEvENKUlvE0_clEvEUlfE_St5arrayIPcLm2EEEEviT0_T1_)
        .other          _ZN2at6native29vectorized_elementwise_kernelILi2EZZZNS0_68_GLOBAL__N__08176361_30_ActivationHardsigmoidKernel_cu_1520ed90_304418hardsigmoid_kernelERNS_18TensorIteratorBaseEENKUlvE_clEvENKUlvE0_clEvEUlfE_St5arrayIPcLm2EEEEviT0_T1_,@"STO_CUDA_ENTRY STV_DEFAULT"
_ZN2at6native29vectorized_elementwise_kernelILi2EZZZNS0_68_GLOBAL__N__08176361_30_ActivationHardsigmoidKernel_cu_1520ed90_304418hardsigmoid_kernelERNS_18TensorIteratorBaseEENKUlvE_clEvENKUlvE0_clEvEUlfE_St5arrayIPcLm2EEEEviT0_T1_:
.text._ZN2at6native29vectorized_elementwise_kernelILi2EZZZNS0_68_GLOBAL__N__08176361_30_ActivationHardsigmoidKernel_cu_1520ed90_304418hardsigmoid_kernelERNS_18TensorIteratorBaseEENKUlvE_clEvENKUlvE0_clEvEUlfE_St5arrayIPcLm2EEEEviT0_T1_:
        /* <DEDUP_REMOVED lines=12> */
[----:B------:R-:W3:Y:S04]  /*00c0*/  LDG.E.64 R12, [R8.64+0x400] ;  /* 0x00040004080c7981 */ /* 0x000ee8000c1e1b00 */
[----:B------:R-:W4:Y:S04]  /*00d0*/  LDG.E.64 R6, [R8.64+0x800] ;  /* 0x0008000408067981 */ /* 0x000f28000c1e1b00 */
[----:B------:R-:W5:Y:S01]  /*00e0*/  LDG.E.64 R4, [R8.64+0xc00] ;  /* 0x000c000408047981 */ /* 0x000f62000c1e1b00 */
[----:B------:R-:W-:-:S06]  /*00f0*/  IMAD.WIDE.U32 R2, R0, R17, c[0x0][0x180] ;  /* 0x0000600000027625 */ /* 0x000fcc00078e0011 */
[----:B------:R-:W-:-:S04]  /*0100*/  IMAD.WIDE R2, R15, 0x8, R2 ;  /* 0x000000080f027825 */ /* 0x000fc800078e0202 */
[----:B--2---:R-:W-:Y:S02]  /*0110*/  FADD.FTZ R10, R10, 3 ;  /* 0x404000000a0a7421 */ /* 0x004fe40000010000 */
[----:B------:R-:W-:Y:S02]  /*0120*/  FADD.FTZ R11, R11, 3 ;  /* 0x404000000b0b7421 */ /* 0x000fe40000010000 */
[----:B---3--:R-:W-:Y:S01]  /*0130*/  FADD.FTZ R12, R12, 3 ;  /* 0x404000000c0c7421 */ /* 0x008fe20000010000 */
[----:B------:R-:W-:Y:S01]  /*0140*/  FSETP.GEU.FTZ.AND P6, PT, R10, c[0x0][0x168], PT ;  /* 0x00005a000a007a0b */ /* 0x000fe20003fde000 */
[----:B------:R-:W-:Y:S01]  /*0150*/  FADD.FTZ R13, R13, 3 ;  /* 0x404000000d0d7421 */ /* 0x000fe20000010000 */
[----:B------:R-:W-:Y:S01]  /*0160*/  FSETP.GEU.FTZ.AND P5, PT, R11, c[0x0][0x168], PT ;  /* 0x00005a000b007a0b */ /* 0x000fe20003fbe000 */
[----:B----4-:R-:W-:Y:S01]  /*0170*/  FADD.FTZ R6, R6, 3 ;  /* 0x4040000006067421 */ /* 0x010fe20000010000 */
[----:B------:R-:W-:Y:S01]  /*0180*/  FSEL R10, R10, c[0x0][0x168], P6 ;  /* 0x00005a000a0a7a08 */ /* 0x000fe20003000000 */
[----:B------:R-:W-:Y:S01]  /*0190*/  FADD.FTZ R7, R7, 3 ;  /* 0x4040000007077421 */ /* 0x000fe20000010000 */
[----:B------:R-:W-:Y:S01]  /*01a0*/  FSETP.GEU.FTZ.AND P4, PT, R12, c[0x0][0x168], PT ;  /* 0x00005a000c007a0b */ /* 0x000fe20003f9e000 */
[----:B-----5:R-:W-:Y:S01]  /*01b0*/  FADD.FTZ R4, R4, 3 ;  /* 0x4040000004047421 */ /* 0x020fe20000010000 */
[----:B------:R-:W-:Y:S01]  /*01c0*/  FSETP.GEU.FTZ.AND P3, PT, R13, c[0x0][0x168], PT ;  /* 0x00005a000d007a0b */ /* 0x000fe20003f7e000 */
[----:B------:R-:W-:Y:S01]  /*01d0*/  FADD.FTZ R5, R5, 3 ;  /* 0x4040000005057421 */ /* 0x000fe20000010000 */
[----:B------:R-:W-:-:S02]  /*01e0*/  FSETP.GEU.FTZ.AND P2, PT, R6, c[0x0][0x168], PT ;  /* 0x00005a0006007a0b */ /* 0x000fc40003f5e000 */
[----:B------:R-:W-:Y:S02]  /*01f0*/  FSETP.GEU.FTZ.AND P1, PT, R7, c[0x0][0x168], PT ;  /* 0x00005a0007007a0b */ /* 0x000fe40003f3e000 */
[----:B------:R-:W-:Y:S02]  /*0200*/  FSETP.GEU.FTZ.AND P0, PT, R4, c[0x0][0x168], PT ;  /* 0x00005a0004007a0b */ /* 0x000fe40003f1e000 */
[----:B------:R-:W-:Y:S02]  /*0210*/  FSETP.GEU.FTZ.AND P6, PT, R5, c[0x0][0x168], PT ;  /* 0x00005a0005007a0b */ /* 0x000fe40003fde000 */
[----:B------:R-:W-:Y:S02]  /*0220*/  FSEL R11, R11, c[0x0][0x168], P5 ;  /* 0x00005a000b0b7a08 */ /* 0x000fe40002800000 */
[----:B------:R-:W-:Y:S02]  /*0230*/  FSETP.GT.FTZ.AND P5, PT, R10, c[0x0][0x174], PT ;  /* 0x00005d000a007a0b */ /* 0x000fe40003fb4000 */
[----:B------:R-:W-:-:S02]  /*0240*/  FSEL R12, R12, c[0x0][0x168], P4 ;  /* 0x00005a000c0c7a08 */ /* 0x000fc40002000000 */
[----:B------:R-:W-:Y:S02]  /*0250*/  FSEL R13, R13, c[0x0][0x168], P3 ;  /* 0x00005a000d0d7a08 */ /* 0x000fe40001800000 */
[----:B------:R-:W-:Y:S02]  /*0260*/  FSEL R6, R6, c[0x0][0x168], P2 ;  /* 0x00005a0006067a08 */ /* 0x000fe40001000000 */
[----:B------:R-:W-:Y:S02]  /*0270*/  FSEL R7, R7, c[0x0][0x168], P1 ;  /* 0x00005a0007077a08 */ /* 0x000fe40000800000 */
[----:B------:R-:W-:Y:S02]  /*0280*/  FSEL R4, R4, c[0x0][0x168], P0 ;  /* 0x00005a0004047a08 */ /* 0x000fe40000000000 */
[----:B------:R-:W-:Y:S02]  /*0290*/  FSEL R5, R5, c[0x0][0x168], P6 ;  /* 0x00005a0005057a08 */ /* 0x000fe40003000000 */
[----:B------:R-:W-:-:S02]  /*02a0*/  FSEL R10, R10, c[0x0][0x174], !P5 ;  /* 0x00005d000a0a7a08 */ /* 0x000fc40006800000 */
[----:B------:R-:W-:Y:S02]  /*02b0*/  FSETP.GT.FTZ.AND P4, PT, R11, c[0x0][0x174], PT ;  /* 0x00005d000b007a0b */ /* 0x000fe40003f94000 */
[----:B------:R-:W-:Y:S01]  /*02c0*/  FSETP.GT.FTZ.AND P3, PT, R12, c[0x0][0x174], PT ;  /* 0x00005d000c007a0b */ /* 0x000fe20003f74000 */
[----:B------:R-:W-:Y:S01]  /*02d0*/  FMUL.FTZ R10, R10, 0.16666667163372039795 ;  /* 0x3e2aaaab0a0a7820 */ /* 0x000fe20000410000 */
[----:B------:R-:W-:Y:S02]  /*02e0*/  FSETP.GT.FTZ.AND P2, PT, R13, c[0x0][0x174], PT ;  /* 0x00005d000d007a0b */ /* 0x000fe40003f54000 */
[----:B------:R-:W-:Y:S02]  /*02f0*/  FSETP.GT.FTZ.AND P1, PT, R6, c[0x0][0x174], PT ;  /* 0x00005d0006007a0b */ /* 0x000fe40003f34000 */
        /* <DEDUP_REMOVED lines=15> */
[----:B------:R-:W-:Y:S01]  /*03f0*/  STG.E.64 [R2.64], R10 ;  /* 0x0000000a02007986 */ /* 0x000fe2000c101b04 */
[----:B------:R-:W-:-:S02]  /*0400*/  FMUL.FTZ R4, R4, 0.16666667163372039795 ;  /* 0x3e2aaaab04047820 */ /* 0x000fc40000410000 */
[----:B------:R-:W-:Y:S01]  /*0410*/  FMUL.FTZ R5, R5, 0.16666667163372039795 ;  /* 0x3e2aaaab05057820 */ /* 0x000fe20000410000 */
[----:B------:R-:W-:Y:S04]  /*0420*/  STG.E.64 [R2.64+0x400], R12 ;  /* 0x0004000c02007986 */ /* 0x000fe8000c101b04 */
[----:B------:R-:W-:Y:S04]  /*0430*/  STG.E.64 [R2.64+0x800], R6 ;  /* 0x0008000602007986 */ /* 0x000fe8000c101b04 */
[----:B------:R-:W-:Y:S01]  /*0440*/  STG.E.64 [R2.64+0xc00], R4 ;  /* 0x000c000402007986 */ /* 0x000fe2000c101b04 */
[----:B------:R-:W-:Y:S05]  /*0450*/  EXIT ;  /* 0x000000000000794d */ /* 0x000fea0003800000 */
.L_x_4854:
[----:B------:R-:W0:Y:S02]  /*0460*/  S2R R3, SR_TID.X ;  /* 0x0000000000037919 */ /* 0x000e240000002100 */
[----:B0-----:R-:W-:Y:S01]  /*0470*/  ISETP.GE.AND P0, PT, R3, R2, PT ;  /* 0x000000020300720c */ /* 0x001fe20003f06270 */
[----:B------:R-:W-:-:S12]  /*0480*/  IMAD.MOV.U32 R7, RZ, RZ, R3 ;  /* 0x000000ffff077224 */ /* 0x000fd800078e0003 */
[----:B------:R-:W-:-:S04]  /*0490*/  @!P0 IADD3 R7, R3, 0x80, RZ ;  /* 0x0000008003078810 */ /* 0x000fc80007ffe0ff */
[----:B------:R-:W-:-:S13]  /*04a0*/  ISETP.GE.AND P2, PT, R7, R2, PT ;  /* 0x000000020700720c */ /* 0x000fda0003f46270 */
[----:B------:R-:W-:Y:S02]  /*04b0*/  @!P2 IMAD.IADD R4, R0, 0x1, R7 ;  /* 0x000000010004a824 */ /* 0x000fe400078e0207 */
[----:B------:R-:W-:-:S04]  /*04c0*/  @!P2 IMAD.MOV.U32 R5, RZ, RZ, 0x4 ;  /* 0x00000004ff05a424 */ /* 0x000fc800078e00ff */
[----:B------:R-:W-:-:S05]  /*04d0*/  @!P2 IMAD.WIDE.U32 R4, R4, R5, c[0x0][0x188] ;  /* 0x000062000404a625 */ /* 0x000fca00078e0005 */
[----:B------:R0:W2:Y:S01]  /*04e0*/  @!P2 LDG.E R6, [R4.64] ;  /* 0x000000040406a981 */ /* 0x0000a2000c1e1900 */
[----:B------:R-:W-:Y:S01]  /*04f0*/  @!P2 IADD3 R7, R7, 0x80, RZ ;  /* 0x000000800707a810 */ /* 0x000fe20007ffe0ff */
[----:B------:R-:W-:Y:S02]  /*0500*/  @!P0 IMAD.IADD R10, R0, 0x1, R3 ;  /* 0x00000001000a8824 */ /* 0x000fe400078e0203 */
[----:B------:R-:W-:Y:S01]  /*0510*/  @!P0 IMAD.MOV.U32 R11, RZ, RZ, 0x4 ;  /* 0x00000004ff0b8424 */ /* 0x000fe200078e00ff */
[----:B------:R-:W-:-:S03]  /*0520*/  ISETP.GE.AND P5, PT, R7, R2, PT ;  /* 0x000000020700720c */ /* 0x000fc60003fa6270 */
[----:B------:R-:W-:-:S04]  /*0530*/  @!P0 IMAD.WIDE.U32 R10, R10, R11, c[0x0][0x188] ;  /* 0x000062000a0a8625 */ /* 0x000fc800078e000b */
[----:B0-----:R-:W-:Y:S01]  /*0540*/  IMAD.MOV.U32 R4, RZ, RZ, 0x40400000 ;  /* 0x40400000ff047424 */ /* 0x001fe200078e00ff */
[----:B------:R0:W3:Y:S05]  /*0550*/  @!P0 LDG.E R5, [R10.64] ;  /* 0x000000040a058981 */ /* 0x0000ea000c1e1900 */
        /* <DEDUP_REMOVED lines=9> */
[----:B------:R-:W-:-:S13]  /*05f0*/  ISETP.GE.AND P3, PT, R7, R2, PT ;  /* 0x000000020700720c */ /* 0x000fda0003f66270 */
[----:B------:R-:W-:Y:S01]  /*0600*/  @!P3 IMAD.IADD R8, R0, 0x1, R7 ;  /* 0x000000010008b824 */ /* 0x000fe200078e0207 */
[----:B------:R-:W-:-:S04]  /*0610*/  @!P3 IADD3 R7, R7, 0x80, RZ ;  /* 0x000000800707b810 */ /* 0x000fc80007ffe0ff */
[----:B------:R-:W-:Y:S01]  /*0620*/  ISETP.GE.AND P1, PT, R7, R2, PT ;  /* 0x000000020700720c */ /* 0x000fe20003f26270 */
[----:B------:R-:W-:-:S12]  /*0630*/  @!P5 IMAD.WIDE.U32 R12, R12, R13, c[0x0][0x188] ;  /* 0x000062000c0cd625 */ /* 0x000fd800078e000d */
[----:B------:R-:W-:Y:S01]  /*0640*/  @!P1 IMAD.IADD R18, R0, 0x1, R7 ;  /* 0x0000000100129824 */ /* 0x000fe200078e0207 */
[----:B------:R-:W-:Y:S01]  /*0650*/  @!P1 IADD3 R7, R7, 0x80, RZ ;  /* 0x0000008007079810 */ /* 0x000fe20007ffe0ff */
[----:B------:R-:W-:Y:S02]  /*0660*/  @!P6 IMAD.MOV.U32 R15, RZ, RZ, 0x4 ;  /* 0x00000004ff0fe424 */ /* 0x000fe400078e00ff */
[----:B0-----:R-:W-:Y:S02]  /*0670*/  @!P3 IMAD.MOV.U32 R11, RZ, RZ, 0x4 ;  /* 0x00000004ff0bb424 */ /* 0x001fe400078e00ff */
[----:B------:R-:W-:-:S04]  /*0680*/  @!P6 IMAD.WIDE.U32 R14, R14, R15, c[0x0][0x188] ;  /* 0x000062000e0ee625 */ /* 0x000fc800078e000f */
[----:B------:R-:W-:Y:S01]  /*0690*/  @!P3 IMAD.WIDE.U32 R10, R8, R11, c[0x0][0x188] ;  /* 0x00006200080ab625 */ /* 0x000fe200078e000b */
[----:B------:R0:W4:Y:S03]  /*06a0*/  @!P6 LDG.E R9, [R14.64] ;  /* 0x000000040e09e981 */ /* 0x000126000c1e1900 */
[----:B------:R-:W-:Y:S02]  /*06b0*/  @!P4 IMAD.MOV.U32 R17, RZ, RZ, 0x4 ;  /* 0x00000004ff11c424 */ /* 0x000fe400078e00ff */
[----:B------:R-:W-:Y:S02]  /*06c0*/  @!P1 IMAD.MOV.U32 R19, RZ, RZ, 0x4 ;  /* 0x00000004ff139424 */ /* 0x000fe400078e00ff */
[----:B------:R-:W-:-:S04]  /*06d0*/  @!P4 IMAD.WIDE.U32 R16, R16, R17, c[0x0][0x188] ;  /* 0x000062001010c625 */ /* 0x000fc800078e0011 */
[----:B------:R-:W-:Y:S02]  /*06e0*/  @!P1 IMAD.WIDE.U32 R18, R18, R19, c[0x0][0x188] ;  /* 0x0000620012129625 */ /* 0x000fe400078e0013 */
[----:B------:R-:W5:Y:S04]  /*06f0*/  @!P4 LDG.E R16, [R16.64] ;  /* 0x000000041010c981 */ /* 0x000f68000c1e1900 */
[----:B------:R-:W5:Y:S01]  /*0700*/  @!P1 LDG.E R18, [R18.64] ;  /* 0x0000000412129981 */ /* 0x000f62000c1e1900 */
[----:B--2---:R-:W-:Y:S01]  /*0710*/  @!P2 FADD.FTZ R4, R6, 3 ;  /* 0x404000000604a421 */ /* 0x004fe20000010000 */
[----:B------:R-:W-:Y:S02]  /*0720*/  ISETP.GE.AND P2, PT, R7, R2, PT ;  /* 0x000000020700720c */ /* 0x000fe40003f46270 */
[----:B------:R1:W2:Y:S11]  /*0730*/  @!P5 LDG.E R6, [R12.64] ;  /* 0x000000040c06d981 */ /* 0x0002b6000c1e1900 */
[----:B------:R-:W-:-:S02]  /*0740*/  @!P2 IMAD.MOV.U32 R20, RZ, RZ, 0x4 ;  /* 0x00000004ff14a424 */ /* 0x000fc400078e00ff */
[----:B------:R-:W-:-:S04]  /*0750*/  @!P2 IMAD.IADD R7, R0, 0x1, R7 ;  /* 0x000000010007a824 */ /* 0x000fc800078e0207 */
[----:B-1----:R-:W-:Y:S02]  /*0760*/  @!P2 IMAD.WIDE.U32 R12, R7, R20, c[0x0][0x188] ;  /* 0x00006200070ca625 */ /* 0x002fe400078e0014 */
[----:B------:R1:W2:Y:S04]  /*0770*/  @!P3 LDG.E R20, [R10.64] ;  /* 0x000000040a14b981 */ /* 0x0002a8000c1e1900 */
[----:B------:R1:W2:Y:S01]  /*0780*/  @!P2 LDG.E R12, [R12.64] ;  /* 0x000000040c0ca981 */ /* 0x0002a2000c1e1900 */
[----:B------:R-:W-:Y:S01]  /*0790*/  HFMA2.MMA R8, -RZ, RZ, 2.125, 0 ;  /* 0x40400000ff087435 */ /* 0x000fe200000001ff */
[----:B------:R-:W-:Y:S02]  /*07a0*/  IMAD.MOV.U32 R7, RZ, RZ, 0x40400000 ;  /* 0x40400000ff077424 */ /* 0x000fe400078e00ff */
[----:B---3--:R-:W-:-:S02]  /*07b0*/  @!P0 FADD.FTZ R7, R5, 3 ;  /* 0x4040000005078421 */ /* 0x008fc40000010000 */
[----:B------:R-:W-:Y:S02]  /*07c0*/  IMAD.MOV.U32 R5, RZ, RZ, 0x40400000 ;  /* 0x40400000ff057424 */ /* 0x000fe400078e00ff */
[----:B0-----:R-:W-:Y:S02]  /*07d0*/  @!P0 IMAD.MOV.U32 R15, RZ, RZ, 0x4 ;  /* 0x00000004ff0f8424 */ /* 0x001fe400078e00ff */
[----:B------:R-:W-:Y:S02]  /*07e0*/  IMAD.MOV.U32 R14, RZ, RZ, 0x40400000 ;  /* 0x40400000ff0e7424 */ /* 0x000fe400078e00ff */
[----:B-1----:R-:W-:Y:S02]  /*07f0*/  IMAD.MOV.U32 R11, RZ, RZ, 0x40400000 ;  /* 0x40400000ff0b7424 */ /* 0x002fe400078e00ff */
[----:B------:R-:W-:Y:S01]  /*0800*/  IMAD.MOV.U32 R10, RZ, RZ, 0x40400000 ;  /* 0x40400000ff0a7424 */ /* 0x000fe200078e00ff */
[----:B------:R-:W-:Y:S01]  /*0810*/  BSSY B0, `(.L_x_4855) ;  /* 0x000005f000007945 */ /* 0x000fe20003800000 */
[----:B------:R-:W-:Y:S01]  /*0820*/  BSSY B1, `(.L_x_4856) ;  /* 0x0000056000017945 */ /* 0x000fe20003800000 */
[----:B----4-:R-:W-:-:S02]  /*0830*/  @!P6 FADD.FTZ R5, R9, 3 ;  /* 0x404000000905e421 */ /* 0x010fc40000010000 */
[----:B------:R-:W-:Y:S02]  /*0840*/  IMAD.MOV.U32 R9, RZ, RZ, 0x40400000 ;  /* 0x40400000ff097424 */ /* 0x000fe400078e00ff */
[----:B-----5:R-:W-:Y:S02]  /*0850*/  @!P4 FADD.FTZ R14, R16, 3 ;  /* 0x40400000100ec421 */ /* 0x020fe40000010000 */
[----:B------:R-:W-:Y:S02]  /*0860*/  @!P1 FADD.FTZ R11, R18, 3 ;  /* 0x40400000120b9421 */ /* 0x000fe40000010000 */
[----:B--2---:R-:W-:Y:S01]  /*0870*/  @!P5 FADD.FTZ R8, R6, 3 ;  /* 0x404000000608d421 */ /* 0x004fe20000010000 */
[----:B------:R-:W-:-:S04]  /*0880*/  @!P0 FSETP.GEU.FTZ.AND P5, PT, R7, c[0x0][0x168], PT ;  /* 0x00005a0007008a0b */ /* 0x000fc80003fbe000 */
[----:B------:R-:W-:-:S04]  /*0890*/  @!P0 FSEL R7, R7, c[0x0][0x168], P5 ;  /* 0x00005a0007078a08 */ /* 0x000fc80002800000 */
[----:B------:R-:W-:Y:S01]  /*08a0*/  @!P0 FSETP.GT.FTZ.AND P5, PT, R7, c[0x0][0x174], PT ;  /* 0x00005d0007008a0b */ /* 0x000fe20003fb4000 */
[----:B------:R-:W-:-:S03]  /*08b0*/  @!P0 IMAD.IADD R6, R0, 0x1, R3 ;  /* 0x0000000100068824 */ /* 0x000fc600078e0203 */
[----:B------:R-:W-:Y:S01]  /*08c0*/  @!P0 FSEL R13, R7, c[0x0][0x174], !P5 ;  /* 0x00005d00070d8a08 */ /* 0x000fe20006800000 */
[----:B------:R-:W-:Y:S01]  /*08d0*/  @!P0 IMAD.WIDE.U32 R6, R6, R15, c[0x0][0x180] ;  /* 0x0000600006068625 */ /* 0x000fe200078e000f */
[----:B------:R-:W-:-:S03]  /*08e0*/  @!P0 IADD3 R3, R3, 0x80, RZ ;  /* 0x0000008003038810 */ /* 0x000fc60007ffe0ff */
[----:B------:R-:W-:Y:S02]  /*08f0*/  @!P0 FMUL.FTZ R13, R13, 0.16666667163372039795 ;  /* 0x3e2aaaab0d0d8820 */ /* 0x000fe40000410000 */
[----:B------:R-:W-:Y:S01]  /*0900*/  @!P3 FADD.FTZ R9, R20, 3 ;  /* 0x404000001409b421 */ /* 0x000fe20000010000 */
[----:B------:R-:W-:Y:S02]  /*0910*/  FSETP.GEU.FTZ.AND P3, PT, R4, c[0x0][0x168], PT ;  /* 0x00005a0004007a0b */ /* 0x000fe40003f7e000 */
[----:B------:R0:W-:Y:S01]  /*0920*/  @!P0 STG.E [R6.64], R13 ;  /* 0x0000000d06008986 */ /* 0x0001e2000c101904 */
[----:B------:R-:W-:Y:S01]  /*0930*/  @!P2 FADD.FTZ R10, R12, 3 ;  /* 0x404000000c0aa421 */ /* 0x000fe20000010000 */
[----:B------:R-:W-:Y:S02]  /*0940*/  FSEL R4, R4, c[0x0][0x168], P3 ;  /* 0x00005a0004047a08 */ /* 0x000fe40001800000 */
[----:B------:R-:W-:Y:S02]  /*0950*/  FSETP.GEU.FTZ.AND P3, PT, R5, c[0x0][0x168], PT ;  /* 0x00005a0005007a0b */ /* 0x000fe40003f7e000 */
[----:B------:R-:W-:-:S02]  /*0960*/  ISETP.GE.AND P0, PT, R3, R2, PT ;  /* 0x000000020300720c */ /* 0x000fc40003f06270 */
[----:B------:R-:W-:Y:S02]  /*0970*/  FSETP.GT.FTZ.AND P1, PT, R4, c[0x0][0x174], PT ;  /* 0x00005d0004007a0b */ /* 0x000fe40003f34000 */
[----:B------:R-:W-:Y:S02]  /*0980*/  FSEL R5, R5, c[0x0][0x168], P3 ;  /* 0x00005a0005057a08 */ /* 0x000fe40001800000 */
[----:B------:R-:W-:Y:S02]  /*0990*/  FSETP.GEU.FTZ.AND P2, PT, R8, c[0x0][0x168], PT ;  /* 0x00005a0008007a0b */ /* 0x000fe40003f5e000 */
[----:B------:R-:W-:Y:S02]  /*09a0*/  FSETP.GEU.FTZ.AND P3, PT, R14, c[0x0][0x168], PT ;  /* 0x00005a000e007a0b */ /* 0x000fe40003f7e000 */
[----:B------:R-:W-:Y:S02]  /*09b0*/  FSETP.GEU.FTZ.AND P4, PT, R9, c[0x0][0x168], PT ;  /* 0x00005a0009007a0b */ /* 0x000fe40003f9e000 */
[----:B------:R-:W-:-:S02]  /*09c0*/  FSETP.GEU.FTZ.AND P5, PT, R11, c[0x0][0x168], PT ;  /* 0x00005a000b007a0b */ /* 0x000fc40003fbe000 */
[----:B------:R-:W-:Y:S02]  /*09d0*/  FSETP.GEU.FTZ.AND P6, PT, R10, c[0x0][0x168], PT ;  /* 0x00005a000a007a0b */ /* 0x000fe40003fde000 */
[----:B------:R-:W-:Y:S02]  /*09e0*/  FSEL R12, R4, c[0x0][0x174], !P1 ;  /* 0x00005d00040c7a08 */ /* 0x000fe40004800000 */
[----:B------:R-:W-:Y:S02]  /*09f0*/  FSEL R8, R8, c[0x0][0x168], P2 ;  /* 0x00005a0008087a08 */ /* 0x000fe40001000000 */
[----:B0-----:R-:W-:Y:S02]  /*0a00*/  FSEL R7, R14, c[0x0][0x168], P3 ;  /* 0x00005a000e077a08 */ /* 0x001fe40001800000 */
[----:B------:R-:W-:Y:S02]  /*0a10*/  FSEL R6, R9, c[0x0][0x168], P4 ;  /* 0x00005a0009067a08 */ /* 0x000fe40002000000 */
[----:B------:R-:W-:-:S02]  /*0a20*/  FSEL R11, R11, c[0x0][0x168], P5 ;  /* 0x00005a000b0b7a08 */ /* 0x000fc40002800000 */
[----:B------:R-:W-:Y:S02]  /*0a30*/  FSEL R4, R10, c[0x0][0x168], P6 ;  /* 0x00005a000a047a08 */ /* 0x000fe40003000000 */
[----:B------:R-:W-:Y:S02]  /*0a40*/  FSETP.GT.FTZ.AND P2, PT, R5, c[0x0][0x174], PT ;  /* 0x00005d0005007a0b */ /* 0x000fe40003f54000 */
[----:B------:R-:W-:Y:S02]  /*0a50*/  FSETP.GT.FTZ.AND P1, PT, R8, c[0x0][0x174], PT ;  /* 0x00005d0008007a0b */ /* 0x000fe40003f34000 */
[----:B------:R-:W-:Y:S02]  /*0a60*/  FSETP.GT.FTZ.AND P3, PT, R7, c[0x0][0x174], PT ;  /* 0x00005d0007007a0b */ /* 0x000fe40003f74000 */
[----:B------:R-:W-:Y:S02]  /*0a70*/  FSETP.GT.FTZ.AND P4, PT, R6, c[0x0][0x174], PT ;  /* 0x00005d0006007a0b */ /* 0x000fe40003f94000 */
[----:B------:R-:W-:-:S02]  /*0a80*/  FSETP.GT.FTZ.AND P5, PT, R11, c[0x0][0x174], PT ;  /* 0x00005d000b007a0b */ /* 0x000fc40003fb4000 */
[----:B------:R-:W-:Y:S02]  /*0a90*/  FSETP.GT.FTZ.AND P6, PT, R4, c[0x0][0x174], PT ;  /* 0x00005d0004007a0b */ /* 0x000fe40003fd4000 */
[----:B------:R-:W-:Y:S02]  /*0aa0*/  FSEL R13, R5, c[0x0][0x174], !P2 ;  /* 0x00005d00050d7a08 */ /* 0x000fe40005000000 */
[----:B------:R-:W-:Y:S02]  /*0ab0*/  FSEL R10, R8, c[0x0][0x174], !P1 ;  /* 0x00005d00080a7a08 */ /* 0x000fe40004800000 */
[----:B------:R-:W-:Y:S02]  /*0ac0*/  FSEL R7, R7, c[0x0][0x174], !P3 ;  /* 0x00005d0007077a08 */ /* 0x000fe40005800000 */
[----:B------:R-:W-:Y:S02]  /*0ad0*/  FSEL R6, R6, c[0x0][0x174], !P4 ;  /* 0x00005d0006067a08 */ /* 0x000fe40006000000 */
[----:B------:R-:W-:-:S02]  /*0ae0*/  FSEL R5, R11, c[0x0][0x174], !P5 ;  /* 0x00005d000b057a08 */ /* 0x000fc40006800000 */
[----:B------:R-:W-:Y:S01]  /*0af0*/  FSEL R4, R4, c[0x0][0x174], !P6 ;  /* 0x00005d0004047a08 */ /* 0x000fe20007000000 */
[----:B------:R-:W-:Y:S05]  /*0b00*/  @P0 BRA `(.L_x_4857) ;  /* 0x000000e000000947 */ /* 0x000fea0003800000 */
[----:B------:R-:W-:Y:S01]  /*0b10*/  IMAD.IADD R8, R0, 0x1, R3 ;  /* 0x0000000100087824 */ /* 0x000fe200078e0203 */
[----:B------:R-:W-:Y:S01]  /*0b20*/  IADD3 R3, R3, 0x80, RZ ;  /* 0x0000008003037810 */ /* 0x000fe20007ffe0ff */
[----:B------:R-:W-:Y:S02]  /*0b30*/  IMAD.MOV.U32 R9, RZ, RZ, 0x4 ;  /* 0x00000004ff097424 */ /* 0x000fe400078e00ff */
[----:B------:R-:W-:Y:S01]  /*0b40*/  FMUL.FTZ R11, R12, 0.16666667163372039795 ;  /* 0x3e2aaaab0c0b7820 */ /* 0x000fe20000410000 */
[----:B------:R-:W-:Y:S01]  /*0b50*/  ISETP.GE.AND P0, PT, R3, R2, PT ;  /* 0x000000020300720c */ /* 0x000fe20003f06270 */
[----:B------:R-:W-:-:S05]  /*0b60*/  IMAD.WIDE.U32 R8, R8, R9, c[0x0][0x180] ;  /* 0x0000600008087625 */ /* 0x000fca00078e0009 */
[----:B------:R0:W-:Y:S07]  /*0b70*/  STG.E [R8.64], R11 ;  /* 0x0000000b08007986 */ /* 0x0001ee000c101904 */
[----:B------:R-:W-:Y:S05]  /*0b80*/  @P0 BRA `(.L_x_4858) ;  /* 0x000000e000000947 */ /* 0x000fea0003800000 */
[----:B0-----:R-:W-:Y:S01]  /*0b90*/  IMAD.IADD R8, R0, 0x1, R3 ;  /* 0x0000000100087824 */ /* 0x001fe200078e0203 */
[----:B------:R-:W-:Y:S01]  /*0ba0*/  IADD3 R3, R3, 0x80, RZ ;  /* 0x0000008003037810 */ /* 0x000fe20007ffe0ff */
[----:B------:R-:W-:Y:S02]  /*0bb0*/  IMAD.MOV.U32 R9, RZ, RZ, 0x4 ;  /* 0x00000004ff097424 */ /* 0x000fe400078e00ff */
[----:B------:R-:W-:-:S02]  /*0bc0*/  FMUL.FTZ R11, R10, 0.16666667163372039795 ;  /* 0x3e2aaaab0a0b7820 */ /* 0x000fc40000410000 */
[----:B------:R-:W-:-:S05]  /*0bd0*/  IMAD.WIDE.U32 R8, R8, R9, c[0x0][0x180] ;  /* 0x0000600008087625 */ /* 0x000fca00078e0009 */
[----:B------:R0:W-:Y:S02]  /*0be0*/  STG.E [R8.64], R11 ;  /* 0x0000000b08007986 */ /* 0x0001e4000c101904 */
.L_x_4857:
[----:B------:R-:W-:-:S13]  /*0bf0*/  ISETP.GE.AND P0, PT, R3, R2, PT ;  /* 0x000000020300720c */ /* 0x000fda0003f06270 */
[----:B------:R-:W-:Y:S05]  /*0c00*/  @P0 BRA `(.L_x_4859) ;  /* 0x000000e000000947 */ /* 0x000fea0003800000 */
[----:B0-----:R-:W-:Y:S01]  /*0c10*/  IADD3 R8, R0, R3, RZ ;  /* 0x0000000300087210 */ /* 0x001fe20007ffe0ff */
[----:B------:R-:W-:Y:S01]  /*0c20*/  IMAD.MOV.U32 R9, RZ, RZ, 0x4 ;  /* 0x00000004ff097424 */ /* 0x000fe200078e00ff */
[----:B------:R-:W-:Y:S01]  /*0c30*/  IADD3 R3, R3, 0x80, RZ ;  /* 0x0000008003037810 */ /* 0x000fe20007ffe0ff */
[----:B------:R-:W-:Y:S02]  /*0c40*/  FMUL.FTZ R11, R13, 0.16666667163372039795 ;  /* 0x3e2aaaab0d0b7820 */ /* 0x000fe40000410000 */
[----:B------:R-:W-:-:S05]  /*0c50*/  IMAD.WIDE.U32 R8, R8, R9, c[0x0][0x180] ;  /* 0x0000600008087625 */ /* 0x000fca00078e0009 */
[----:B------:R0:W-:Y:S02]  /*0c60*/  STG.E [R8.64], R11 ;  /* 0x0000000b08007986 */ /* 0x0001e4000c101904 */
.L_x_4858:
[----:B------:R-:W-:-:S13]  /*0c70*/  ISETP.GE.AND P0, PT, R3, R2, PT ;  /* 0x000000020300720c */ /* 0x000fda0003f06270 */
[----:B------:R-:W-:Y:S05]  /*0c80*/  @P0 BRA `(.L_x_4860) ;  /* 0x000000f000000947 */ /* 0x000fea0003800000 */
[----:B0-----:R-:W-:Y:S01]  /*0c90*/  IMAD.IADD R8, R0, 0x1, R3 ;  /* 0x0000000100087824 */ /* 0x001fe200078e0203 */
[----:B------:R-:W-:Y:S01]  /*0ca0*/  IADD3 R3, R3, 0x80, RZ ;  /* 0x0000008003037810 */ /* 0x000fe20007ffe0ff */
[----:B------:R-:W-:Y:S02]  /*0cb0*/  IMAD.MOV.U32 R9, RZ, RZ, 0x4 ;  /* 0x00000004ff097424 */ /* 0x000fe400078e00ff */
[----:B------:R-:W-:Y:S02]  /*0cc0*/  FMUL.FTZ R7, R7, 0.16666667163372039795 ;  /* 0x3e2aaaab07077820 */ /* 0x000fe40000410000 */
[----:B------:R-:W-:-:S05]  /*0cd0*/  IMAD.WIDE.U32 R8, R8, R9, c[0x0][0x180] ;  /* 0x0000600008087625 */ /* 0x000fca00078e0009 */
[----:B------:R0:W-:Y:S02]  /*0ce0*/  STG.E [R8.64], R7 ;  /* 0x0000000708007986 */ /* 0x0001e4000c101904 */
.L_x_4859:
[----:B------:R-:W-:-:S13]  /*0cf0*/  ISETP.GE.AND P0, PT, R3, R2, PT ;  /* 0x000000020300720c */ /* 0x000fda0003f06270 */
[----:B------:R-:W-:Y:S01]  /*0d00*/  @P0 BREAK B1 ;  /* 0x0000000000010942 */ /* 0x000fe20003800000 */
[----:B------:R-:W-:Y:S05]  /*0d10*/  @P0 BRA `(.L_x_4861) ;  /* 0x000000e000000947 */ /* 0x000fea0003800000 */
[----:B0-----:R-:W-:Y:S01]  /*0d20*/  IMAD.IADD R7, R0, 0x1, R3 ;  /* 0x0000000100077824 */ /* 0x001fe200078e0203 */
[----:B------:R-:W-:Y:S01]  /*0d30*/  IADD3 R3, R3, 0x80, RZ ;  /* 0x0000008003037810 */ /* 0x000fe20007ffe0ff */
[----:B------:R-:W-:Y:S02]  /*0d40*/  IMAD.MOV.U32 R8, RZ, RZ, 0x4 ;  /* 0x00000004ff087424 */ /* 0x000fe400078e00ff */
[----:B------:R-:W-:Y:S02]  /*0d50*/  FMUL.FTZ R9, R6, 0.16666667163372039795 ;  /* 0x3e2aaaab06097820 */ /* 0x000fe40000410000 */
[----:B------:R-:W-:-:S05]  /*0d60*/  IMAD.WIDE.U32 R6, R7, R8, c[0x0][0x180] ;  /* 0x0000600007067625 */ /* 0x000fca00078e0008 */
[----:B------:R0:W-:Y:S02]  /*0d70*/  STG.E [R6.64], R9 ;  /* 0x0000000906007986 */ /* 0x0001e4000c101904 */
.L_x_4860:
[----:B------:R-:W-:Y:S05]  /*0d80*/  BSYNC B1 ;  /* 0x0000000000017941 */ /* 0x000fea0003800000 */
.L_x_4856:
[----:B------:R-:W-:-:S13]  /*0d90*/  ISETP.GE.AND P0, PT, R3, R2, PT ;  /* 0x000000020300720c */ /* 0x000fda0003f06270 */
[----:B0-----:R-:W-:Y:S01]  /*0da0*/  @!P0 IMAD.IADD R6, R0, 0x1, R3 ;  /* 0x0000000100068824 */ /* 0x001fe200078e0203 */
[----:B------:R-:W-:Y:S01]  /*0db0*/  @!P0 IADD3 R3, R3, 0x80, RZ ;  /* 0x0000008003038810 */ /* 0x000fe20007ffe0ff */
[----:B------:R-:W-:Y:S02]  /*0dc0*/  @!P0 IMAD.MOV.U32 R7, RZ, RZ, 0x4 ;  /* 0x00000004ff078424 */ /* 0x000fe400078e00ff */
[----:B------:R-:W-:Y:S02]  /*0dd0*/  @!P0 FMUL.FTZ R5, R5, 0.16666667163372039795 ;  /* 0x3e2aaaab05058820 */ /* 0x000fe40000410000 */
[----:B------:R-:W-:-:S05]  /*0de0*/  @!P0 IMAD.WIDE.U32 R6, R6, R7, c[0x0][0x180] ;  /* 0x0000600006068625 */ /* 0x000fca00078e0007 */
[----:B------:R0:W-:Y:S02]  /*0df0*/  @!P0 STG.E [R6.64], R5 ;  /* 0x0000000506008986 */ /* 0x0001e4000c101904 */
.L_x_4861:
[----:B------:R-:W-:Y:S05]  /*0e00*/  BSYNC B0 ;  /* 0x0000000000007941 */ /* 0x000fea0003800000 */
.L_x_4855:
[----:B------:R-:W-:Y:S01]  /*0e10*/  WARPSYNC 0xffffffff ;  /* 0xffffffff00007948 */ /* 0x000fe20003800000 */
[----:B------:R-:W-:-:S13]  /*0e20*/  ISETP.GE.AND P0, PT, R3, R2, PT ;  /* 0x000000020300720c */ /* 0x000fda0003f06270 */
[----:B------:R-:W-:Y:S05]  /*0e30*/  @P0 EXIT ;  /* 0x000000000000094d */ /* 0x000fea0003800000 */
[----:B------:R-:W-:Y:S02]  /*0e40*/  IMAD.IADD R3, R0, 0x1, R3 ;  /* 0x0000000100037824 */ /* 0x000fe400078e0203 */
[----:B------:R-:W-:Y:S02]  /*0e50*/  IMAD.MOV.U32 R2, RZ, RZ, 0x4 ;  /* 0x00000004ff027424 */ /* 0x000fe400078e00ff */
[----:B0-----:R-:W-:Y:S02]  /*0e60*/  FMUL.FTZ R5, R4, 0.16666667163372039795 ;  /* 0x3e2aaaab04057820 */ /* 0x001fe40000410000 */
[----:B------:R-:W-:-:S05]  /*0e70*/  IMAD.WIDE.U32 R2, R3, R2, c[0x0][0x180] ;  /* 0x0000600003027625 */ /* 0x000fca00078e0002 */
[----:B------:R-:W-:Y:S01]  /*0e80*/  STG.E [R2.64], R5 ;  /* 0x0000000502007986 */ /* 0x000fe2000c101904 */
[----:B------:R-:W-:Y:S05]  /*0e90*/  EXIT ;  /* 0x000000000000794d */ /* 0x000fea0003800000 */
.L_x_4862:
        /* <DEDUP_REMOVED lines=14> */
.L_x_5492:


//--------------------- .text._ZN2at6native29vectorized_elementwise_kernelILi4EZZZNS0_68_GLOBAL__N__08176361_30_ActivationHardsigmoidKernel_cu_1520ed90_304418hardsigmoid_kernelERNS_18TensorIteratorBaseEENKUlvE_clEvENKUlvE0_clEvEUlfE_St5arrayIPcLm2EEEEviT0_T1_ --------------------------
	.section	.text._ZN2at6native29vectorized_elementwise_kernelILi4EZZZNS0_68_GLOBAL__N__08176361_30_ActivationHardsigmoidKernel_cu_1520ed90_304418hardsigmoid_kernelERNS_18TensorIteratorBaseEENKUlvE_clEvENKUlvE0_clEvEUlfE_St5arrayIPcLm2EEEEviT0_T1_,"ax",@progbits
	.sectioninfo	@"SHI_REGISTERS=23"
	.align	128
        .global         _ZN2at6native29vectorized_elementwise_kernelILi4EZZZNS0_68_GLOBAL__N__08176361_30_ActivationHardsigmoidKernel_cu_1520ed90_304418hardsigmoid_kernelERNS_18TensorIteratorBaseEENKUlvE_clEvENKUlvE0_clEvEUlfE_St5arrayIPcLm2EEEEviT0_T1_
        .type           _ZN2at6native29vectorized_elementwise_kernelILi4EZZZNS0_68_GLOBAL__N__08176361_30_ActivationHardsigmoidKernel_cu_1520ed90_304418hardsigmoid_kernelERNS_18TensorIteratorBaseEENKUlvE_clEvENKUlvE0_clEvEUlfE_St5arrayIPcLm2EEEEviT0_T1_,@function
        .size           _ZN2at6native29vectorized_elementwise_kernelILi4EZZZNS0_68_GLOBAL__N__08176361_30_ActivationHardsigmoidKernel_cu_1520ed90_304418hardsigmoid_kernelERNS_18TensorIteratorBaseEENKUlvE_clEvENKUlvE0_clEvEUlfE_St5arrayIPcLm2EEEEviT0_T1_,(.L_x_5493 - _ZN2at6native29vectorized_elementwise_kernelILi4EZZZNS0_68_GLOBAL__N__08176361_30_ActivationHardsigmoidKernel_cu_1520ed90_304418hardsigmoid_kernelERNS_18TensorIteratorBaseEENKUlvE_clEvENKUlvE0_clEvEUlfE_St5arrayIPcLm2EEEEviT0_T1_)
        .other          _ZN2at6native29vectorized_elementwise_kernelILi4EZZZNS0_68_GLOBAL__N__08176361_30_ActivationHardsigmoidKernel_cu_1520ed90_304418hardsigmoid_kernelERNS_18TensorIteratorBaseEENKUlvE_clEvENKUlvE0_clEvEUlfE_St5arrayIPcLm2EEEEviT0_T1_,@"STO_CUDA_ENTRY STV_DEFAULT"
_ZN2at6native29vectorized_elementwise_kernelILi4EZZZNS0_68_GLOBAL__N__08176361_30_ActivationHardsigmoidKernel_cu_1520ed90_304418hardsigmoid_kernelERNS_18TensorIteratorBaseEENKUlvE_clEvENKUlvE0_clEvEUlfE_St5arrayIPcLm2EEEEviT0_T1_:
.text._ZN2at6native29vectorized_elementwise_kernelILi4EZZZNS0_68_GLOBAL__N__08176361_30_ActivationHardsigmoidKernel_cu_1520ed90_304418hardsigmoid_kernelERNS_18TensorIteratorBaseEENKUlvE_clEvENKUlvE0_clEvEUlfE_St5arrayIPcLm2EEEEviT0_T1_:
        /* <DEDUP_REMOVED lines=11> */
[----:B------:R-:W2:Y:S04]  /*00b0*/  LDG.E.128 R4, [R12.64] ;  /* 0x000000040c047981 */ /* 0x000ea8000c1e1d00 */
[----:B------:R-:W3:Y:S01]  /*00c0*/  LDG.E.128 R8, [R12.64+0x800] ;  /* 0x000800040c087981 */ /* 0x000ee2000c1e1d00 */
[----:B------:R-:W-:-:S06]  /*00d0*/  IMAD.WIDE.U32 R2, R0, R17, c[0x0][0x180] ;  /* 0x0000600000027625 */ /* 0x000fcc00078e0011 */
[----:B------:R-:W-:-:S04]  /*00e0*/  IMAD.WIDE R2, R15, 0x10, R2 ;  /* 0x000000100f027825 */ /* 0x000fc800078e0202 */
[----:B--2---:R-:W-:Y:S02]  /*00f0*/  FADD.FTZ R4, R4, 3 ;  /* 0x4040000004047421 */ /* 0x004fe40000010000 */
[----:B------:R-:W-:Y:S02]  /*0100*/  FADD.FTZ R5, R5, 3 ;  /* 0x4040000005057421 */ /* 0x000fe40000010000 */
[----:B------:R-:W-:Y:S01]  /*0110*/  FADD.FTZ R6, R6, 3 ;  /* 0x4040000006067421 */ /* 0x000fe20000010000 */
[----:B------:R-:W-:Y:S01]  /*0120*/  FSETP.GEU.FTZ.AND P6, PT, R4, c[0x0][0x168], PT ;  /* 0x00005a0004007a0b */ /* 0x000fe20003fde000 */
[----:B------:R-:W-:Y:S01]  /*0130*/  FADD.FTZ R7, R7, 3 ;  /* 0x4040000007077421 */ /* 0x000fe20000010000 */
[----:B------:R-:W-:Y:S01]  /*0140*/  FSETP.GEU.FTZ.AND P5, PT, R5, c[0x0][0x168], PT ;  /* 0x00005a0005007a0b */ /* 0x000fe20003fbe000 */
[----:B---3--:R-:W-:Y:S01]  /*0150*/  FADD.FTZ R8, R8, 3 ;  /* 0x4040000008087421 */ /* 0x008fe20000010000 */
[----:B------:R-:W-:Y:S01]  /*0160*/  FSEL R4, R4, c[0x0][0x168], P6 ;  /* 0x00005a0004047a08 */ /* 0x000fe20003000000 */
[----:B------:R-:W-:Y:S01]  /*0170*/  FADD.FTZ R9, R9, 3 ;  /* 0x4040000009097421 */ /* 0x000fe20000010000 */
[----:B------:R-:W-:Y:S01]  /*0180*/  FSETP.GEU.FTZ.AND P4, PT, R6, c[0x0][0x168], PT ;  /* 0x00005a0006007a0b */ /* 0x000fe20003f9e000 */
[----:B------:R-:W-:Y:S01]  /*0190*/  FADD.FTZ R10, R10, 3 ;  /* 0x404000000a0a7421 */ /* 0x000fe20000010000 */
        /* <DEDUP_REMOVED lines=35> */
[----:B------:R-:W-:Y:S01]  /*03d0*/  STG.E.128 [R2.64], R4 ;  /* 0x0000000402007986 */ /* 0x000fe2000c101d04 */
[----:B------:R-:W-:-:S02]  /*03e0*/  FMUL.FTZ R10, R10, 0.16666667163372039795 ;  /* 0x3e2aaaab0a0a7820 */ /* 0x000fc40000410000 */
[----:B------:R-:W-:-:S05]  /*03f0*/  FMUL.FTZ R11, R11, 0.16666667163372039795 ;  /* 0x3e2aaaab0b0b7820 */ /* 0x000fca0000410000 */
[----:B------:R-:W-:Y:S01]  /*0400*/  STG.E.128 [R2.64+0x800], R8 ;  /* 0x0008000802007986 */ /* 0x000fe2000c101d04 */
[----:B------:R-:W-:Y:S05]  /*0410*/  EXIT ;  /* 0x000000000000794d */ /* 0x000fea0003800000 */
.L_x_4863:
        /* <DEDUP_REMOVED lines=121> */
.L_x_4866:
        /* <DEDUP_REMOVED lines=8> */
.L_x_4867:
        /* <DEDUP_REMOVED lines=8> */
.L_x_4868:
        /* <DEDUP_REMOVED lines=9> */
.L_x_4869:
[----:B------:R-:W-:Y:S05]  /*0d40*/  BSYNC B1 ;  /* 0x0000000000017941 */ /* 0x000fea0003800000 */
.L_x_4865:
[----:B------:R-:W-:-:S13]  /*0d50*/  ISETP.GE.AND P0, PT, R3, R2, PT ;  /* 0x000000020300720c */ /* 0x000fda0003f06270 */
[----:B0-----:R-:W-:Y:S01]  /*0d60*/  @!P0 IMAD.IADD R6, R0, 0x1, R3 ;  /* 0x0000000100068824 */ /* 0x001fe200078e0203 */
[----:B------:R-:W-:Y:S01]  /*0d70*/  @!P0 IADD3 R3, R3, 0x80, RZ ;  /* 0x0000008003038810 */ /* 0x000fe20007ffe0ff */
[----:B------:R-:W-:Y:S02]  /*0d80*/  @!P0 IMAD.MOV.U32 R7, RZ, RZ, 0x4 ;  /* 0x00000004ff078424 */ /* 0x000fe400078e00ff */
[----:B------:R-:W-:Y:S02]  /*0d90*/  @!P0 FMUL.FTZ R5, R5, 0.16666667163372039795 ;  /* 0x3e2aaaab05058820 */ /* 0x000fe40000410000 */
[----:B------:R-:W-:-:S05]  /*0da0*/  @!P0 IMAD.WIDE.U32 R6, R6, R7, c[0x0][0x180] ;  /* 0x0000600006068625 */ /* 0x000fca00078e0007 */
[----:B------:R0:W-:Y:S02]  /*0db0*/  @!P0 STG.E [R6.64], R5 ;  /* 0x0000000506008986 */ /* 0x0001e4000c101904 */
.L_x_4870:
[----:B------:R-:W-:Y:S05]  /*0dc0*/  BSYNC B0 ;  /* 0x0000000000007941 */ /* 0x000fea0003800000 */
.L_x_4864:
        /* <DEDUP_REMOVED lines=9> */
.L_x_4871:
        /* <DEDUP_REMOVED lines=10> */
.L_x_5493:


//--------------------- .text._ZN2at6native29vectorized_elementwise_kernelILi8EZZZNS0_68_GLOBAL__N__08176361_30_ActivationHardsigmoidKernel_cu_1520ed90_304418hardsigmoid_kernelERNS_18TensorIteratorBaseEENKUlvE_clEvENKUlvE0_clEvEUlfE_St5arrayIPcLm2EEEEviT0_T1_ --------------------------
	.section	.text._ZN2at6native29vectorized_elementwise_kernelILi8EZZZNS0_68_GLOBAL__N__08176361_30_ActivationHardsigmoidKernel_cu_1520ed90_304418hardsigmoid_kernelERNS_18TensorIteratorBaseEENKUlvE_clEvENKUlvE0_clEvEUlfE_St5arrayIPcLm2EEEEviT0_T1_,"ax",@progbits
	.sectioninfo	@"SHI_REGISTERS=4"
	.align	128
        .global         _ZN2at6native29vectorized_elementwise_kernelILi8EZZZNS0_68_GLOBAL__N__08176361_30_ActivationHardsigmoidKernel_cu_1520ed90_304418hardsigmoid_kernelERNS_18TensorIteratorBaseEENKUlvE_clEvENKUlvE0_clEvEUlfE_St5arrayIPcLm2EEEEviT0_T1_
        .type           _ZN2at6native29vectorized_elementwise_kernelILi8EZZZNS0_68_GLOBAL__N__08176361_30_ActivationHardsigmoidKernel_cu_1520ed90_304418hardsigmoid_kernelERNS_18TensorIteratorBaseEENKUlvE_clEvENKUlvE0_clEvEUlfE_St5arrayIPcLm2EEEEviT0_T1_,@function
        .size           _ZN2at6native29vectorized_elementwise_kernelILi8EZZZNS0_68_GLOBAL__N__08176361_30_ActivationHardsigmoidKernel_cu_1520ed90_304418hardsigmoid_kernelERNS_18TensorIteratorBaseEENKUlvE_clEvENKUlvE0_clEvEUlfE_St5arrayIPcLm2EEEEviT0_T1_,(.L_x_5494 - _ZN2at6native29vectorized_elementwise_kernelILi8EZZZNS0_68_GLOBAL__N__08176361_30_ActivationHardsigmoidKernel_cu_1520ed90_304418hardsigmoid_kernelERNS_18TensorIteratorBaseEENKUlvE_clEvENKUlvE0_clEvEUlfE_St5arrayIPcLm2EEEEviT0_T1_)
        .other          _ZN2at6native29vectorized_elementwise_kernelILi8EZZZNS0_68_GLOBAL__N__08176361_30_ActivationHardsigmoidKernel_cu_1520ed90_304418hardsigmoid_kernelERNS_18TensorIteratorBaseEENKUlvE_clEvENKUlvE0_clEvEUlfE_St5arrayIPcLm2EEEEviT0_T1_,@"STO_CUDA_ENTRY STV_DEFAULT"
_ZN2at6native29vectorized_elementwise_kernelILi8EZZZNS0_68_GLOBAL__N__08176361_30_ActivationHardsigmoidKernel_cu_1520ed90_304418hardsigmoid_kernelERNS_18TensorIteratorBaseEENKUlvE_clEvENKUlvE0_clEvEUlfE_St5arrayIPcLm2EEEEviT0_T1_:
.text._ZN2at6native29vectorized_elementwise_kernelILi8EZZZNS0_68_GLOBAL__N__08176361_30_ActivationHardsigmoidKernel_cu_1520ed90_304418hardsigmoid_kernelERNS_18TensorIteratorBaseEENKUlvE_clEvENKUlvE0_clEvEUlfE_St5arrayIPcLm2EEEEviT0_T1_:
[----:B------:R-:W-:Y:S02]  /*0000*/  MOV R1, c[0x0][0x28] ;  /* 0x00000a0000017a02 */ /* 0x000fe40000000f00 */
[----:B------:R-:W-:Y:S05]  /*0010*/  EXIT ;  /* 0x000000000000794d */ /* 0x000fea0003800000 */
.L_x_4872:
        /* <DEDUP_REMOVED lines=14> */
.L_x_5494:


//--------------------- .text._ZN2at6native18elementwise_kernelILi128ELi4EZNS0_15gpu_kernel_implIZZZNS0_68_GLOBAL__N__08176361_30_ActivationHardsigmoidKernel_cu_1520ed90_304418hardsigmoid_kernelERNS_18TensorIteratorBaseEENKUlvE_clEvENKUlvE_clEvEUldE_EEvS5_RKT_EUliE_EEviT1_ --------------------------
	.section	.text._ZN2at6native18elementwise_kernelILi128ELi4EZNS0_15gpu_kernel_implIZZZNS0_68_GLOBAL__N__08176361_30_ActivationHardsigmoidKernel_cu_1520ed90_304418hardsigmoid_kernelERNS_18TensorIteratorBaseEENKUlvE_clEvENKUlvE_clEvEUldE_EEvS5_RKT_EUliE_EEviT1_,"ax",@progbits
	.sectioninfo	@"SHI_REGISTERS=26"
	.align	128
        .global         _ZN2at6native18elementwise_kernelILi128ELi4EZNS0_15gpu_kernel_implIZZZNS0_68_GLOBAL__N__08176361_30_ActivationHardsigmoidKernel_cu_1520ed90_304418hardsigmoid_kernelERNS_18TensorIteratorBaseEENKUlvE_clEvENKUlvE_clEvEUldE_EEvS5_RKT_EUliE_EEviT1_
        .type           _ZN2at6native18elementwise_kernelILi128ELi4EZNS0_15gpu_kernel_implIZZZNS0_68_GLOBAL__N__08176361_30_ActivationHardsigmoidKernel_cu_1520ed90_304418hardsigmoid_kernelERNS_18TensorIteratorBaseEENKUlvE_clEvENKUlvE_clEvEUldE_EEvS5_RKT_EUliE_EEviT1_,@function
        .size           _ZN2at6native18elementwise_kernelILi128ELi4EZNS0_15gpu_kernel_implIZZZNS0_68_GLOBAL__N__08176361_30_ActivationHardsigmoidKernel_cu_1520ed90_304418hardsigmoid_kernelERNS_18TensorIteratorBaseEENKUlvE_clEvENKUlvE_clEvEUldE_EEvS5_RKT_EUliE_EEviT1_,(.L_x_5495 - _ZN2at6native18elementwise_kernelILi128ELi4EZNS0_15gpu_kernel_implIZZZNS0_68_GLOBAL__N__08176361_30_ActivationHardsigmoidKernel_cu_1520ed90_304418hardsigmoid_kernelERNS_18TensorIteratorBaseEENKUlvE_clEvENKUlvE_clEvEUldE_EEvS5_RKT_EUliE_EEviT1_)
        .other          _ZN2at6native18elementwise_kernelILi128ELi4EZNS0_15gpu_kernel_implIZZZNS0_68_GLOBAL__N__08176361_30_ActivationHardsigmoidKernel_cu_1520ed90_304418hardsigmoid_kernelERNS_18TensorIteratorBaseEENKUlvE_clEvENKUlvE_clEvEUldE_EEvS5_RKT_EUliE_EEviT1_,@"STO_CUDA_ENTRY STV_DEFAULT"
_ZN2at6native18elementwise_kernelILi128ELi4EZNS0_15gpu_kernel_implIZZZNS0_68_GLOBAL__N__08176361_30_ActivationHardsigmoidKernel_cu_1520ed90_304418hardsigmoid_kernelERNS_18TensorIteratorBaseEENKUlvE_clEvENKUlvE_clEvEUldE_EEvS5_RKT_EUliE_EEviT1_:
.text._ZN2at6native18elementwise_kernelILi128ELi4EZNS0_15gpu_kernel_implIZZZNS0_68_GLOBAL__N__08176361_30_ActivationHardsigmoidKernel_cu_1520ed90_304418hardsigmoid_kernelERNS_18TensorIteratorBaseEENKUlvE_clEvENKUlvE_clEvEUldE_EEvS5_RKT_EUliE_EEviT1_:
        /* <DEDUP_REMOVED lines=237> */
.L_x_4875:
        /* <DEDUP_REMOVED lines=19> */
.L_x_4879:
[----:B------:R-:W2:Y:S02]  /*1000*/  LDG.E.U8 R2, [R4.64] ;  /* 0x0000002404027981 */ /* 0x000ea4000c1e1100 */
[----:B--2---:R-:W0:Y:S01]  /*1010*/  I2F.F64.U16 R2, R2 ;  /* 0x0000000200027312 */ /* 0x004e220000101800 */
[----:B------:R-:W-:Y:S05]  /*1020*/  BRA `(.L_x_4881) ;  /* 0x00000df000007947 */ /* 0x000fea0003800000 */
.L_x_4878:
        /* <DEDUP_REMOVED lines=9> */
.L_x_4883:
[----:B------:R-:W2:Y:S02]  /*10c0*/  LDG.E R2, [R4.64] ;  /* 0x0000002404027981 */ /* 0x000ea4000c1e1900 */
[----:B--2---:R-:W0:Y:S01]  /*10d0*/  I2F.F64 R2, R2 ;  /* 0x0000000200027312 */ /* 0x004e220000201c00 */
[----:B------:R-:W-:Y:S05]  /*10e0*/  BRA `(.L_x_4881) ;  /* 0x00000d3000007947 */ /* 0x000fea0003800000 */
.L_x_4882:
[----:B------:R-:W2:Y:S02]  /*10f0*/  LDG.E.U16 R2, [R4.64] ;  /* 0x0000002404027981 */ /* 0x000ea4000c1e1500 */
[----:B--2---:R-:W0:Y:S01]  /*1100*/  I2F.F64.S16 R2, R2 ;  /* 0x0000000200027312 */ /* 0x004e220000101c00 */
[----:B------:R-:W-:Y:S05]  /*1110*/  BRA `(.L_x_4881) ;  /* 0x00000d0000007947 */ /* 0x000fea0003800000 */
.L_x_4877:
        /* <DEDUP_REMOVED lines=10> */
.L_x_4885:
[----:B------:R-:W2:Y:S02]  /*11c0*/  LDG.E.U16 R0, [R4.64] ;  /* 0x0000002404007981 */ /* 0x000ea4000c1e1500 */
[----:B--2---:R-:W-:-:S05]  /*11d0*/  HADD2.F32 R0, -RZ, R0.H0_H0 ;  /* 0x20000000ff007230 */ /* 0x004fca0000004100 */
[----:B------:R-:W-:-:S04]  /*11e0*/  FMUL.FTZ R0, R0, 1 ;  /* 0x3f80000000007820 */ /* 0x000fc80000410000 */
[----:B------:R0:W1:Y:S01]  /*11f0*/  F2F.F64.F32 R2, R0 ;  /* 0x0000000000027310 */ /* 0x0000620000201800 */
[----:B------:R-:W-:Y:S05]  /*1200*/  BRA `(.L_x_4881) ;  /* 0x00000c1000007947 */ /* 0x000fea0003800000 */
.L_x_4884:
        /* <DEDUP_REMOVED lines=10> */
.L_x_4887:
[----:B------:R-:W2:Y:S02]  /*12b0*/  LDG.E.U16 R4, [R4.64] ;  /* 0x0000002404047981 */ /* 0x000ea4000c1e1500 */
[----:B--2---:R-:W-:-:S05]  /*12c0*/  HADD2.F32 R0, -RZ, R4.H0_H0 ;  /* 0x20000004ff007230 */ /* 0x004fca0000004100 */
[----:B------:R-:W-:-:S04]  /*12d0*/  FMUL.FTZ R0, R0, 1 ;  /* 0x3f80000000007820 */ /* 0x000fc80000410000 */
[----:B------:R0:W1:Y:S01]  /*12e0*/  F2F.F64.F32 R2, R0 ;  /* 0x0000000000027310 */ /* 0x0000620000201800 */
[----:B------:R-:W-:Y:S05]  /*12f0*/  BRA `(.L_x_4881) ;  /* 0x00000b2000007947 */ /* 0x000fea0003800000 */
.L_x_4886:
[----:B------:R0:W5:Y:S01]  /*1300*/  LDG.E.64 R2, [R4.64] ;  /* 0x0000002404027981 */ /* 0x000162000c1e1b00 */
[----:B------:R-:W-:Y:S05]  /*1310*/  BRA `(.L_x_4881) ;  /* 0x00000b0000007947 */ /* 0x000fea0003800000 */
.L_x_4876:
        /* <DEDUP_REMOVED lines=13> */
.L_x_4890:
[----:B------:R0:W5:Y:S01]  /*13f0*/  LDG.E.64 R2, [R4.64] ;  /* 0x0000002404027981 */ /* 0x000162000c1e1b00 */
[----:B------:R-:W-:Y:S05]  /*1400*/  BRA `(.L_x_4881) ;  /* 0x00000a1000007947 */ /* 0x000fea0003800000 */
.L_x_4889:
        /* <DEDUP_REMOVED lines=28> */
.L_x_4892:
        /* <DEDUP_REMOVED lines=15> */
.L_x_4891:
[----:B------:R-:W2:Y:S02]  /*16c0*/  LDG.E.U16 R0, [R4.64] ;  /* 0x0000002404007981 */ /* 0x000ea4000c1e1500 */
[----:B--2---:R-:W-:-:S05]  /*16d0*/  PRMT R0, RZ, 0x5410, R0 ;  /* 0x00005410ff007816 */ /* 0x004fca0000000000 */
[----:B------:R-:W-:-:S04]  /*16e0*/  FMUL.FTZ R0, R0, 1 ;  /* 0x3f80000000007820 */ /* 0x000fc80000410000 */
[----:B------:R0:W1:Y:S01]  /*16f0*/  F2F.F64.F32 R2, R0 ;  /* 0x0000000000027310 */ /* 0x0000620000201800 */
[----:B------:R-:W-:Y:S05]  /*1700*/  BRA `(.L_x_4881) ;  /* 0x0000071000007947 */ /* 0x000fea0003800000 */
.L_x_4888:
        /* <DEDUP_REMOVED lines=11> */
.L_x_4895:
        /* <DEDUP_REMOVED lines=21> */
.L_x_4899:
[----:B------:R-:W-:Y:S05]  /*1910*/  BSYNC B1 ;  /* 0x0000000000017941 */ /* 0x000fea0003800000 */
.L_x_4898:
[----:B------:R-:W-:Y:S01]  /*1920*/  LEA R3, R0, 0x3b800000, 0x17 ;  /* 0x3b80000000037811 */ /* 0x000fe200078eb8ff */
[----:B------:R-:W-:-:S05]  /*1930*/  IMAD.SHL.U32 R0, R2, 0x100000, RZ ;  /* 0x0010000002007824 */ /* 0x000fca00078e00ff */
[----:B------:R-:W-:Y:S02]  /*1940*/  LOP3.LUT R0, R3, R0, R4, 0xfe, !PT ;  /* 0x0000000003007212 */ /* 0x000fe400078efe04 */
.L_x_4897:
[----:B------:R-:W-:Y:S05]  /*1950*/  BSYNC B0 ;  /* 0x0000000000007941 */ /* 0x000fea0003800000 */
.L_x_4896:
[----:B------:R-:W-:-:S04]  /*1960*/  FMUL.FTZ R0, R0, 1 ;  /* 0x3f80000000007820 */ /* 0x000fc80000410000 */
[----:B------:R0:W1:Y:S01]  /*1970*/  F2F.F64.F32 R2, R0 ;  /* 0x0000000000027310 */ /* 0x0000620000201800 */
[----:B------:R-:W-:Y:S05]  /*1980*/  BRA `(.L_x_4881) ;  /* 0x0000049000007947 */ /* 0x000fea0003800000 */
.L_x_4894:
        /* <DEDUP_REMOVED lines=21> */
.L_x_4903:
[----:B------:R-:W-:Y:S05]  /*1ae0*/  BSYNC B1 ;  /* 0x0000000000017941 */ /* 0x000fea0003800000 */
.L_x_4902:
[----:B------:R-:W-:Y:S01]  /*1af0*/  LEA R3, R0, 0x37800000, 0x17 ;  /* 0x3780000000037811 */ /* 0x000fe200078eb8ff */
[----:B------:R-:W-:-:S05]  /*1b00*/  IMAD.SHL.U32 R0, R2, 0x200000, RZ ;  /* 0x0020000002007824 */ /* 0x000fca00078e00ff */
[----:B------:R-:W-:Y:S02]  /*1b10*/  LOP3.LUT R0, R3, R0, R4, 0xfe, !PT ;  /* 0x0000000003007212 */ /* 0x000fe400078efe04 */
.L_x_4901:
[----:B------:R-:W-:Y:S05]  /*1b20*/  BSYNC B0 ;  /* 0x0000000000007941 */ /* 0x000fea0003800000 */
.L_x_4900:
[----:B------:R-:W-:-:S04]  /*1b30*/  FMUL.FTZ R0, R0, 1 ;  /* 0x3f80000000007820 */ /* 0x000fc80000410000 */
[----:B------:R0:W1:Y:S01]  /*1b40*/  F2F.F64.F32 R2, R0 ;  /* 0x0000000000027310 */ /* 0x0000620000201800 */
[----:B------:R-:W-:Y:S05]  /*1b50*/  BRA `(.L_x_4881) ;  /* 0x000002c000007947 */ /* 0x000fea0003800000 */
.L_x_4893:
        /* <DEDUP_REMOVED lines=14> */
.L_x_4907:
[----:B------:R-:W-:Y:S05]  /*1c40*/  BSYNC B0 ;  /* 0x0000000000007941 */ /* 0x000fea0003800000 */
.L_x_4906:
[----:B------:R-:W-:-:S04]  /*1c50*/  FMUL.FTZ R0, R0, 1 ;  /* 0x3f80000000007820 */ /* 0x000fc80000410000 */
[----:B------:R0:W1:Y:S01]  /*1c60*/  F2F.F64.F32 R2, R0 ;  /* 0x0000000000027310 */ /* 0x0000620000201800 */
[----:B------:R-:W-:Y:S05]  /*1c70*/  BRA `(.L_x_4881) ;  /* 0x000001a000007947 */ /* 0x000fea0003800000 */
.L_x_4880:
        /* <DEDUP_REMOVED lines=21> */
.L_x_4905:
[----:B------:R-:W2:Y:S02]  /*1dd0*/  LDG.E.64 R2, [R4.64] ;  /* 0x0000002404027981 */ /* 0x000ea4000c1e1b00 */
[----:B--2---:R-:W0:Y:S01]  /*1de0*/  I2F.F64.U64 R2, R2 ;  /* 0x0000000200027312 */ /* 0x004e220000301800 */
[----:B------:R-:W-:Y:S05]  /*1df0*/  BRA `(.L_x_4881) ;  /* 0x0000002000007947 */ /* 0x000fea0003800000 */
.L_x_4904:
[----:B------:R-:W2:Y:S02]  /*1e00*/  LDG.E R2, [R4.64] ;  /* 0x0000002404027981 */ /* 0x000ea4000c1e1900 */
[----:B--2---:R-:W0:Y:S02]  /*1e10*/  I2F.F64.U32 R2, R2 ;  /* 0x0000000200027312 */ /* 0x004e240000201800 */
.L_x_4881:
[----:B------:R-:W2:Y:S01]  /*1e20*/  LDC.U8 R6, c[0x0][0x398] ;  /* 0x0000e600ff067b82 */ /* 0x000ea20000000000 */
[----:B01---5:R-:W0:-:S06]  /*1e30*/  DADD R2, R2, 3 ;  /* 0x4008000002027429 */ /* 0x023e0c0000000000 */
[----:B0-----:R-:W0:-:S06]  /*1e40*/  DSETP.GEU.AND P0, PT, R2, c[0x0][0x370], PT ;  /* 0x0000dc000200762a */ /* 0x001e0c0003f0e000 */
[----:B0-----:R-:W-:Y:S02]  /*1e50*/  FSEL R2, R2, c[0x0][0x370], P0 ;  /* 0x0000dc0002027a08 */ /* 0x001fe40000000000 */
[----:B------:R-:W-:-:S06]  /*1e60*/  FSEL R3, R3, c[0x0][0x374], P0 ;  /* 0x0000dd0003037a08 */ /* 0x000fcc0000000000 */
[----:B------:R-:W0:Y:S01]  /*1e70*/  DSETP.GT.AND P0, PT, R2, c[0x0][0x388], PT ;  /* 0x0000e2000200762a */ /* 0x000e220003f04000 */
[----:B--2---:R-:W-:-:S05]  /*1e80*/  PRMT R0, R6, 0x9910, RZ ;  /* 0x0000991006007816 */ /* 0x004fca00000000ff */
[----:B0-----:R-:W-:Y:S02]  /*1e90*/  FSEL R4, R2, c[0x0][0x388], !P0 ;  /* 0x0000e20002047a08 */ /* 0x001fe40004000000 */
[----:B------:R-:W-:Y:S02]  /*1ea0*/  FSEL R5, R3, c[0x0][0x38c], !P0 ;  /* 0x0000e30003057a08 */ /* 0x000fe40004000000 */
[----:B------:R-:W-:-:S04]  /*1eb0*/  ISETP.GT.AND P0, PT, R0, 0x9, PT ;  /* 0x000000090000780c */ /* 0x000fc80003f04270 */
[----:B------:R-:W0:-:S09]  /*1ec0*/  DMUL R4, R4, c[0x2][0x0] ;  /* 0x0080000004047a28 */ /* 0x000e120000000000 */
[----:B------:R-:W-:Y:S05]  /*1ed0*/  @P0 BRA `(.L_x_4908) ;  /* 0x0000044000000947 */ /* 0x000fea0003800000 */
[----:B0-----:R-:W-:-:S13]  /*1ee0*/  ISETP.GT.AND P0, PT, R0, 0x4, PT ;  /* 0x000000040000780c */ /* 0x001fda0003f04270 */
        /* <DEDUP_REMOVED lines=10> */
.L_x_4911:
[----:B------:R-:W0:Y:S02]  /*1f90*/  F2I.S64.F64.TRUNC R4, R4 ;  /* 0x0000000400047311 */ /* 0x000e24000030d900 */
[----:B0-----:R-:W-:-:S05]  /*1fa0*/  IMAD.MOV.U32 R3, RZ, RZ, R4 ;  /* 0x000000ffff037224 */ /* 0x001fca00078e0004 */
[----:B------:R0:W-:Y:S01]  /*1fb0*/  STG.E.U8 [R16.64], R3 ;  /* 0x0000000310007986 */ /* 0x0001e2000c101124 */
[----:B------:R-:W-:Y:S05]  /*1fc0*/  BRA `(.L_x_4913) ;  /* 0x00000ed000007947 */ /* 0x000fea0003800000 */
.L_x_4910:
        /* <DEDUP_REMOVED lines=9> */
.L_x_4915:
[----:B------:R-:W0:Y:S02]  /*2060*/  F2I.F64.TRUNC R5, R4 ;  /* 0x0000000400057311 */ /* 0x000e24000030d100 */
[----:B0-----:R0:W-:Y:S01]  /*2070*/  STG.E [R16.64], R5 ;  /* 0x0000000510007986 */ /* 0x0011e2000c101924 */
[----:B------:R-:W-:Y:S05]  /*2080*/  BRA `(.L_x_4913) ;  /* 0x00000e1000007947 */ /* 0x000fea0003800000 */
.L_x_4914:
[----:B------:R-:W0:Y:S02]  /*2090*/  F2I.F64.TRUNC R5, R4 ;  /* 0x0000000400057311 */ /* 0x000e24000030d100 */
[----:B0-----:R0:W-:Y:S01]  /*20a0*/  STG.E.U16 [R16.64], R5 ;  /* 0x0000000510007986 */ /* 0x0011e2000c101524 */
[----:B------:R-:W-:Y:S05]  /*20b0*/  BRA `(.L_x_4913) ;  /* 0x00000de000007947 */ /* 0x000fea0003800000 */
.L_x_4909:
        /* <DEDUP_REMOVED lines=11> */
.L_x_4917:
[----:B------:R-:W0:Y:S01]  /*2170*/  F2F.F32.F64 R0, R4 ;  /* 0x0000000400007310 */ /* 0x000e220000301000 */
[----:B------:R-:W0:-:S14]  /*2180*/  DSETP.GEU.AND P0, PT, |R4|, c[0x2][0x8], PT ;  /* 0x008002000400762a */ /* 0x000e1c0003f0e200 */
[----:B0-----:R-:W-:-:S05]  /*2190*/  @!P0 FMUL R0, R0, 1.175494350822287508e-38 ;  /* 0x0080000000008820 */ /* 0x001fca0000400000 */
[----:B------:R-:W-:-:S05]  /*21a0*/  F2FP.PACK_AB R0, RZ, R0 ;  /* 0x00000000ff00723e */ /* 0x000fca00000000ff */
[----:B------:R0:W-:Y:S01]  /*21b0*/  STG.E.U16 [R16.64], R0 ;  /* 0x0000000010007986 */ /* 0x0001e2000c101524 */
[----:B------:R-:W-:Y:S05]  /*21c0*/  BRA `(.L_x_4913) ;  /* 0x00000cd000007947 */ /* 0x000fea0003800000 */
.L_x_4916:
        /* <DEDUP_REMOVED lines=12> */
.L_x_4919:
[----:B------:R-:W0:Y:S01]  /*2290*/  F2F.F32.F64 R0, R4 ;  /* 0x0000000400007310 */ /* 0x000e220000301000 */
[----:B------:R-:W0:-:S14]  /*22a0*/  DSETP.GEU.AND P0, PT, |R4|, c[0x2][0x8], PT ;  /* 0x008002000400762a */ /* 0x000e1c0003f0e200 */
[----:B0-----:R-:W-:-:S05]  /*22b0*/  @!P0 FMUL R0, R0, 1.175494350822287508e-38 ;  /* 0x0080000000008820 */ /* 0x001fca0000400000 */
[----:B------:R-:W-:-:S04]  /*22c0*/  F2FP.PACK_AB R3, RZ, R0 ;  /* 0x00000000ff03723e */ /* 0x000fc800000000ff */
[----:B------:R-:W-:-:S05]  /*22d0*/  PRMT R3, R3, 0x5410, RZ ;  /* 0x0000541003037816 */ /* 0x000fca00000000ff */
[----:B------:R0:W-:Y:S01]  /*22e0*/  STG.E [R16.64], R3 ;  /* 0x0000000310007986 */ /* 0x0001e2000c101924 */
[----:B------:R-:W-:Y:S05]  /*22f0*/  BRA `(.L_x_4913) ;  /* 0x00000ba000007947 */ /* 0x000fea0003800000 */
.L_x_4918:
[----:B------:R0:W-:Y:S01]  /*2300*/  STG.E.64 [R16.64], R4 ;  /* 0x0000000410007986 */ /* 0x0001e2000c101b24 */
[----:B------:R-:W-:Y:S05]  /*2310*/  BRA `(.L_x_4913) ;  /* 0x00000b8000007947 */ /* 0x000fea0003800000 */
.L_x_4908:
[----:B0-----:R-:W-:-:S13]  /*2320*/  ISETP.GT.AND P0, PT, R0, 0x18, PT ;  /* 0x000000180000780c */ /* 0x001fda0003f04270 */
        /* <DEDUP_REMOVED lines=11> */
.L_x_4922:
[----:B------:R-:W-:-:S05]  /*23e0*/  CS2R R6, SRZ ;  /* 0x0000000000067805 */ /* 0x000fca000001ff00 */
[----:B------:R0:W-:Y:S01]  /*23f0*/  STG.E.128 [R16.64], R4 ;  /* 0x0000000410007986 */ /* 0x0001e2000c101d24 */
[----:B------:R-:W-:Y:S05]  /*2400*/  BRA `(.L_x_4913) ;  /* 0x00000a9000007947 */ /* 0x000fea0003800000 */
.L_x_4921:
        /* <DEDUP_REMOVED lines=23> */
.L_x_4926:
[----:B------:R-:W-:Y:S05]  /*2580*/  BSYNC B0 ;  /* 0x0000000000007941 */ /* 0x000fea0003800000 */
.L_x_4925:
[----:B------:R-:W-:-:S05]  /*2590*/  LOP3.LUT R3, R0, R3, RZ, 0xfc, !PT ;  /* 0x0000000300037212 */ /* 0x000fca00078efcff */
[----:B------:R0:W-:Y:S01]  /*25a0*/  STG.E.U8 [R16.64], R3 ;  /* 0x0000000310007986 */ /* 0x0001e2000c101124 */
[----:B------:R-:W-:Y:S05]  /*25b0*/  BRA `(.L_x_4913) ;  /* 0x000008e000007947 */ /* 0x000fea0003800000 */
.L_x_4924:
        /* <DEDUP_REMOVED lines=15> */
.L_x_4928:
[----:B------:R-:W-:Y:S01]  /*26b0*/  IMAD.MOV.U32 R0, RZ, RZ, 0x7f ;  /* 0x0000007fff007424 */ /* 0x000fe200078e00ff */
[----:B------:R-:W-:-:S04]  /*26c0*/  ISETP.GT.U32.AND P0, PT, R2, 0x7f800000, PT ;  /* 0x7f8000000200780c */ /* 0x000fc80003f04070 */
[----:B------:R-:W-:-:S04]  /*26d0*/  SEL R0, R0, 0x7c, P0 ;  /* 0x0000007c00007807 */ /* 0x000fc80000000000 */
.L_x_4929:
[----:B------:R-:W-:Y:S05]  /*26e0*/  BSYNC B0 ;  /* 0x0000000000007941 */ /* 0x000fea0003800000 */
.L_x_4927:
[----:B------:R-:W-:-:S04]  /*26f0*/  LOP3.LUT R2, R3, 0x80000000, RZ, 0xc0, !PT ;  /* 0x8000000003027812 */ /* 0x000fc800078ec0ff */
[----:B------:R-:W-:-:S04]  /*2700*/  SHF.R.U32.HI R3, RZ, 0x18, R2 ;  /* 0x00000018ff037819 */ /* 0x000fc80000011602 */
[----:B------:R-:W-:-:S05]  /*2710*/  LOP3.LUT R3, R0, R3, RZ, 0xfc, !PT ;  /* 0x0000000300037212 */ /* 0x000fca00078efcff */
[----:B------:R0:W-:Y:S01]  /*2720*/  STG.E.U8 [R16.64], R3 ;  /* 0x0000000310007986 */ /* 0x0001e2000c101124 */
[----:B------:R-:W-:Y:S05]  /*2730*/  BRA `(.L_x_4913) ;  /* 0x0000076000007947 */ /* 0x000fea0003800000 */
.L_x_4923:
[----:B------:R-:W0:Y:S01]  /*2740*/  F2F.F32.F64 R0, R4 ;  /* 0x0000000400007310 */ /* 0x000e220000301000 */
[----:B------:R-:W0:-:S14]  /*2750*/  DSETP.GEU.AND P0, PT, |R4|, c[0x2][0x8], PT ;  /* 0x008002000400762a */ /* 0x000e1c0003f0e200 */
[----:B0-----:R-:W-:-:S05]  /*2760*/  @!P0 FMUL R0, R0, 1.175494350822287508e-38 ;  /* 0x0080000000008820 */ /* 0x001fca0000400000 */
[----:B------:R-:W-:-:S05]  /*2770*/  F2FP.BF16.PACK_AB R0, RZ, R0 ;  /* 0x00000000ff00723e */ /* 0x000fca00000010ff */
[----:B------:R0:W-:Y:S01]  /*2780*/  STG.E.U16 [R16.64], R0 ;  /* 0x0000000010007986 */ /* 0x0001e2000c101524 */
[----:B------:R-:W-:Y:S05]  /*2790*/  BRA `(.L_x_4913) ;  /* 0x0000070000007947 */ /* 0x000fea0003800000 */
.L_x_4920:
        /* <DEDUP_REMOVED lines=11> */
.L_x_4932:
        /* <DEDUP_REMOVED lines=19> */
.L_x_4935:
[----:B------:R-:W-:-:S04]  /*2980*/  LOP3.LUT R2, R3, 0x80000000, RZ, 0xc0, !PT ;  /* 0x8000000003027812 */ /* 0x000fc800078ec0ff */
[----:B------:R-:W-:-:S04]  /*2990*/  SHF.R.U32.HI R3, RZ, 0x18, R2 ;  /* 0x00000018ff037819 */ /* 0x000fc80000011602 */
[----:B------:R-:W-:-:S04]  /*29a0*/  LOP3.LUT R0, R0, R3, RZ, 0xfc, !PT ;  /* 0x0000000300007212 */ /* 0x000fc800078efcff */
[----:B------:R-:W-:Y:S02]  /*29b0*/  PRMT R8, R0, 0x7610, R8 ;  /* 0x0000761000087816 */ /* 0x000fe40000000008 */
.L_x_4934:
[----:B------:R-:W-:Y:S05]  /*29c0*/  BSYNC B0 ;  /* 0x0000000000007941 */ /* 0x000fea0003800000 */
.L_x_4933:
[----:B------:R0:W-:Y:S01]  /*29d0*/  STG.E.U8 [R16.64], R8 ;  /* 0x0000000810007986 */ /* 0x0001e2000c101124 */
[----:B------:R-:W-:Y:S05]  /*29e0*/  BRA `(.L_x_4913) ;  /* 0x000004b000007947 */ /* 0x000fea0003800000 */
.L_x_4931:
        /* <DEDUP_REMOVED lines=19> */
.L_x_4938:
[----:B------:R-:W-:-:S04]  /*2b20*/  LOP3.LUT R2, R3, 0x80000000, RZ, 0xc0, !PT ;  /* 0x8000000003027812 */ /* 0x000fc800078ec0ff */
[----:B------:R-:W-:-:S04]  /*2b30*/  SHF.R.U32.HI R3, RZ, 0x18, R2 ;  /* 0x00000018ff037819 */ /* 0x000fc80000011602 */
[----:B------:R-:W-:-:S04]  /*2b40*/  LOP3.LUT R0, R0, R3, RZ, 0xfc, !PT ;  /* 0x0000000300007212 */ /* 0x000fc800078efcff */
[----:B------:R-:W-:Y:S02]  /*2b50*/  PRMT R8, R0, 0x7610, R8 ;  /* 0x0000761000087816 */ /* 0x000fe40000000008 */
.L_x_4937:
[----:B------:R-:W-:Y:S05]  /*2b60*/  BSYNC B0 ;  /* 0x0000000000007941 */ /* 0x000fea0003800000 */
.L_x_4936:
[----:B------:R0:W-:Y:S01]  /*2b70*/  STG.E.U8 [R16.64], R8 ;  /* 0x0000000810007986 */ /* 0x0001e2000c101124 */
[----:B------:R-:W-:Y:S05]  /*2b80*/  BRA `(.L_x_4913) ;  /* 0x0000031000007947 */ /* 0x000fea0003800000 */
.L_x_4930:
        /* <DEDUP_REMOVED lines=24> */
.L_x_4912:
        /* <DEDUP_REMOVED lines=20> */
.L_x_4940:
[----:B------:R-:W0:Y:S02]  /*2e50*/  F2I.U64.F64.TRUNC R4, R4 ;  /* 0x0000000400047311 */ /* 0x000e24000030d800 */
[----:B0-----:R0:W-:Y:S01]  /*2e60*/  STG.E.64 [R16.64], R4 ;  /* 0x0000000410007986 */ /* 0x0011e2000c101b24 */
[----:B------:R-:W-:Y:S05]  /*2e70*/  BRA `(.L_x_4913) ;  /* 0x0000002000007947 */ /* 0x000fea0003800000 */
.L_x_4939:
[----:B------:R-:W0:Y:S02]  /*2e80*/  F2I.U32.F64.TRUNC R5, R4 ;  /* 0x0000000400057311 */ /* 0x000e24000030d000 */
[----:B0-----:R0:W-:Y:S02]  /*2e90*/  STG.E [R16.64], R5 ;  /* 0x0000000510007986 */ /* 0x0011e4000c101924 */
.L_x_4913:
[----:B------:R-:W-:-:S05]  /*2ea0*/  IMAD R18, R18, 0x200, R23 ;  /* 0x0000020012127824 */ /* 0x000fca00078e0217 */
[----:B------:R-:W-:Y:S02]  /*2eb0*/  IADD3 R19, R18, 0x80, RZ ;  /* 0x0000008012137810 */ /* 0x000fe40007ffe0ff */
.L_x_4874:
[----:B------:R-:W-:Y:S05]  /*2ec0*/  BSYNC B6 ;  /* 0x0000000000067941 */ /* 0x000fea0003800000 */
.L_x_4873:
        /* <DEDUP_REMOVED lines=231> */
.L_x_4943:
        /* <DEDUP_REMOVED lines=19> */
.L_x_4947:
[----:B------:R-:W2:Y:S02]  /*3e70*/  LDG.E.U8 R2, [R4.64] ;  /* 0x0000002404027981 */ /* 0x000ea4000c1e1100 */
[----:B--2---:R-:W0:Y:S01]  /*3e80*/  I2F.F64.U16 R2, R2 ;  /* 0x0000000200027312 */ /* 0x004e220000101800 */
[----:B------:R-:W-:Y:S05]  /*3e90*/  BRA `(.L_x_4949) ;  /* 0x00000df000007947 */ /* 0x000fea0003800000 */
.L_x_4946:
        /* <DEDUP_REMOVED lines=9> */
.L_x_4951:
[----:B------:R-:W2:Y:S02]  /*3f30*/  LDG.E R2, [R4.64] ;  /* 0x0000002404027981 */ /* 0x000ea4000c1e1900 */
[----:B--2---:R-:W0:Y:S01]  /*3f40*/  I2F.F64 R2, R2 ;  /* 0x0000000200027312 */ /* 0x004e220000201c00 */
[----:B------:R-:W-:Y:S05]  /*3f50*/  BRA `(.L_x_4949) ;  /* 0x00000d3000007947 */ /* 0x000fea0003800000 */
.L_x_4950:
[----:B------:R-:W2:Y:S02]  /*3f60*/  LDG.E.U16 R2, [R4.64] ;  /* 0x0000002404027981 */ /* 0x000ea4000c1e1500 */
[----:B--2---:R-:W0:Y:S01]  /*3f70*/  I2F.F64.S16 R2, R2 ;  /* 0x0000000200027312 */ /* 0x004e220000101c00 */
[----:B------:R-:W-:Y:S05]  /*3f80*/  BRA `(.L_x_4949) ;  /* 0x00000d0000007947 */ /* 0x000fea0003800000 */
.L_x_4945:
        /* <DEDUP_REMOVED lines=10> */
.L_x_4953:
[----:B------:R-:W2:Y:S02]  /*4030*/  LDG.E.U16 R0, [R4.64] ;  /* 0x0000002404007981 */ /* 0x000ea4000c1e1500 */
[----:B--2---:R-:W-:-:S05]  /*4040*/  HADD2.F32 R0, -RZ, R0.H0_H0 ;  /* 0x20000000ff007230 */ /* 0x004fca0000004100 */
[----:B------:R-:W-:-:S04]  /*4050*/  FMUL.FTZ R0, R0, 1 ;  /* 0x3f80000000007820 */ /* 0x000fc80000410000 */
[----:B------:R0:W1:Y:S01]  /*4060*/  F2F.F64.F32 R2, R0 ;  /* 0x0000000000027310 */ /* 0x0000620000201800 */
[----:B------:R-:W-:Y:S05]  /*4070*/  BRA `(.L_x_4949) ;  /* 0x00000c1000007947 */ /* 0x000fea0003800000 */
.L_x_4952:
        /* <DEDUP_REMOVED lines=10> */
.L_x_4955:
[----:B------:R-:W2:Y:S02]  /*4120*/  LDG.E.U16 R4, [R4.64] ;  /* 0x0000002404047981 */ /* 0x000ea4000c1e1500 */
[----:B--2---:R-:W-:-:S05]  /*4130*/  HADD2.F32 R0, -RZ, R4.H0_H0 ;  /* 0x20000004ff007230 */ /* 0x004fca0000004100 */
[----:B------:R-:W-:-:S04]  /*4140*/  FMUL.FTZ R0, R0, 1 ;  /* 0x3f80000000007820 */ /* 0x000fc80000410000 */
[----:B------:R0:W1:Y:S01]  /*4150*/  F2F.F64.F32 R2, R0 ;  /* 0x0000000000027310 */ /* 0x0000620000201800 */
[----:B------:R-:W-:Y:S05]  /*4160*/  BRA `(.L_x_4949) ;  /* 0x00000b2000007947 */ /* 0x000fea0003800000 */
.L_x_4954:
[----:B------:R0:W5:Y:S01]  /*4170*/  LDG.E.64 R2, [R4.64] ;  /* 0x0000002404027981 */ /* 0x000162000c1e1b00 */
[----:B------:R-:W-:Y:S05]  /*4180*/  BRA `(.L_x_4949) ;  /* 0x00000b0000007947 */ /* 0x000fea0003800000 */
.L_x_4944:
        /* <DEDUP_REMOVED lines=13> */
.L_x_4958:
[----:B------:R0:W5:Y:S01]  /*4260*/  LDG.E.64 R2, [R4.64] ;  /* 0x0000002404027981 */ /* 0x000162000c1e1b00 */
[----:B------:R-:W-:Y:S05]  /*4270*/  BRA `(.L_x_4949) ;  /* 0x00000a1000007947 */ /* 0x000fea0003800000 */
.L_x_4957:
        /* <DEDUP_REMOVED lines=28> */
.L_x_4960:
        /* <DEDUP_REMOVED lines=15> */
.L_x_4959:
[----:B------:R-:W2:Y:S02]  /*4530*/  LDG.E.U16 R0, [R4.64] ;  /* 0x0000002404007981 */ /* 0x000ea4000c1e1500 */
[----:B--2---:R-:W-:-:S05]  /*4540*/  PRMT R0, RZ, 0x5410, R0 ;  /* 0x00005410ff007816 */ /* 0x004fca0000000000 */
[----:B------:R-:W-:-:S04]  /*4550*/  FMUL.FTZ R0, R0, 1 ;  /* 0x3f80000000007820 */ /* 0x000fc80000410000 */
[----:B------:R0:W1:Y:S01]  /*4560*/  F2F.F64.F32 R2, R0 ;  /* 0x0000000000027310 */ /* 0x0000620000201800 */
[----:B------:R-:W-:Y:S05]  /*4570*/  BRA `(.L_x_4949) ;  /* 0x0000071000007947 */ /* 0x000fea0003800000 */
.L_x_4956:
        /* <DEDUP_REMOVED lines=11> */
.L_x_4963:
        /* <DEDUP_REMOVED lines=21> */
.L_x_4967:
[----:B------:R-:W-:Y:S05]  /*4780*/  BSYNC B1 ;  /* 0x0000000000017941 */ /* 0x000fea0003800000 */
.L_x_4966:
[----:B------:R-:W-:Y:S01]  /*4790*/  LEA R3, R0, 0x3b800000, 0x17 ;  /* 0x3b80000000037811 */ /* 0x000fe200078eb8ff */
[----:B------:R-:W-:-:S05]  /*47a0*/  IMAD.SHL.U32 R0, R2, 0x100000, RZ ;  /* 0x0010000002007824 */ /* 0x000fca00078e00ff */
[----:B------:R-:W-:Y:S02]  /*47b0*/  LOP3.LUT R0, R3, R0, R4, 0xfe, !PT ;  /* 0x0000000003007212 */ /* 0x000fe400078efe04 */
.L_x_4965:
[----:B------:R-:W-:Y:S05]  /*47c0*/  BSYNC B0 ;  /* 0x0000000000007941 */ /* 0x000fea0003800000 */
.L_x_4964:
[----:B------:R-:W-:-:S04]  /*47d0*/  FMUL.FTZ R0, R0, 1 ;  /* 0x3f80000000007820 */ /* 0x000fc80000410000 */
[----:B------:R0:W1:Y:S01]  /*47e0*/  F2F.F64.F32 R2, R0 ;  /* 0x0000000000027310 */ /* 0x0000620000201800 */
[----:B------:R-:W-:Y:S05]  /*47f0*/  BRA `(.L_x_4949) ;  /* 0x0000049000007947 */ /* 0x000fea0003800000 */
.L_x_4962:
        /* <DEDUP_REMOVED lines=21> */
.L_x_4971:
[----:B------:R-:W-:Y:S05]  /*4950*/  BSYNC B1 ;  /* 0x0000000000017941 */ /* 0x000fea0003800000 */
.L_x_4970:
[----:B------:R-:W-:Y:S01]  /*4960*/  LEA R3, R0, 0x37800000, 0x17 ;  /* 0x3780000000037811 */ /* 0x000fe200078eb8ff */
[----:B------:R-:W-:-:S05]  /*4970*/  IMAD.SHL.U32 R0, R2, 0x200000, RZ ;  /* 0x0020000002007824 */ /* 0x000fca00078e00ff */
[----:B------:R-:W-:Y:S02]  /*4980*/  LOP3.LUT R0, R3, R0, R4, 0xfe, !PT ;  /* 0x0000000003007212 */ /* 0x000fe400078efe04 */
.L_x_4969:
[----:B------:R-:W-:Y:S05]  /*4990*/  BSYNC B0 ;  /* 0x0000000000007941 */ /* 0x000fea0003800000 */
.L_x_4968:
[----:B------:R-:W-:-:S04]  /*49a0*/  FMUL.FTZ R0, R0, 1 ;  /* 0x3f80000000007820 */ /* 0x000fc80000410000 */
[----:B------:R0:W1:Y:S01]  /*49b0*/  F2F.F64.F32 R2, R0 ;  /* 0x0000000000027310 */ /* 0x0000620000201800 */
[----:B------:R-:W-:Y:S05]  /*49c0*/  BRA `(.L_x_4949) ;  /* 0x000002c000007947 */ /* 0x000fea0003800000 */
.L_x_4961:
        /* <DEDUP_REMOVED lines=14> */
.L_x_4975:
[----:B------:R-:W-:Y:S05]  /*4ab0*/  BSYNC B0 ;  /* 0x0000000000007941 */ /* 0x000fea0003800000 */
.L_x_4974:
[----:B------:R-:W-:-:S04]  /*4ac0*/  FMUL.FTZ R0, R0, 1 ;  /* 0x3f80000000007820 */ /* 0x000fc80000410000 */
[----:B------:R0:W1:Y:S01]  /*4ad0*/  F2F.F64.F32 R2, R0 ;  /* 0x0000000000027310 */ /* 0x0000620000201800 */
[----:B------:R-:W-:Y:S05]  /*4ae0*/  BRA `(.L_x_4949) ;  /* 0x000001a000007947 */ /* 0x000fea0003800000 */
.L_x_4948:
        /* <DEDUP_REMOVED lines=21> */
.L_x_4973:
[----:B------:R-:W2:Y:S02]  /*4c40*/  LDG.E.64 R2, [R4.64] ;  /* 0x0000002404027981 */ /* 0x000ea4000c1e1b00 */
[----:B--2---:R-:W0:Y:S01]  /*4c50*/  I2F.F64.U64 R2, R2 ;  /* 0x0000000200027312 */ /* 0x004e220000301800 */
[----:B------:R-:W-:Y:S05]  /*4c60*/  BRA `(.L_x_4949) ;  /* 0x0000002000007947 */ /* 0x000fea0003800000 */
.L_x_4972:
[----:B------:R-:W2:Y:S02]  /*4c70*/  LDG.E R2, [R4.64] ;  /* 0x0000002404027981 */ /* 0x000ea4000c1e1900 */
[----:B--2---:R-:W0:Y:S02]  /*4c80*/  I2F.F64.U32 R2, R2 ;  /* 0x0000000200027312 */ /* 0x004e240000201800 */
.L_x_4949:
        /* <DEDUP_REMOVED lines=23> */
.L_x_4979:
[----:B------:R-:W0:Y:S02]  /*4e00*/  F2I.S64.F64.TRUNC R4, R4 ;  /* 0x0000000400047311 */ /* 0x000e24000030d900 */
[----:B0-----:R-:W-:-:S05]  /*4e10*/  IMAD.MOV.U32 R3, RZ, RZ, R4 ;  /* 0x000000ffff037224 */ /* 0x001fca00078e0004 */
[----:B------:R0:W-:Y:S01]  /*4e20*/  STG.E.U8 [R16.64], R3 ;  /* 0x0000000310007986 */ /* 0x0001e2000c101124 */
[----:B------:R-:W-:Y:S05]  /*4e30*/  BRA `(.L_x_4981) ;  /* 0x00000ed000007947 */ /* 0x000fea0003800000 */
.L_x_4978:
        /* <DEDUP_REMOVED lines=9> */
.L_x_4983:
[----:B------:R-:W0:Y:S02]  /*4ed0*/  F2I.F64.TRUNC R5, R4 ;  /* 0x0000000400057311 */ /* 0x000e24000030d100 */
[----:B0-----:R0:W-:Y:S01]  /*4ee0*/  STG.E [R16.64], R5 ;  /* 0x0000000510007986 */ /* 0x0011e2000c101924 */
[----:B------:R-:W-:Y:S05]  /*4ef0*/  BRA `(.L_x_4981) ;  /* 0x00000e1000007947 */ /* 0x000fea0003800000 */
.L_x_4982:
[----:B------:R-:W0:Y:S02]  /*4f00*/  F2I.F64.TRUNC R5, R4 ;  /* 0x0000000400057311 */ /* 0x000e24000030d100 */
[----:B0-----:R0:W-:Y:S01]  /*4f10*/  STG.E.U16 [R16.64], R5 ;  /* 0x0000000510007986 */ /* 0x0011e2000c101524 */
[----:B------:R-:W-:Y:S05]  /*4f20*/  BRA `(.L_x_4981) ;  /* 0x00000de000007947 */ /* 0x000fea0003800000 */
.L_x_4977:
        /* <DEDUP_REMOVED lines=11> */
.L_x_4985:
[----:B------:R-:W0:Y:S01]  /*4fe0*/  F2F.F32.F64 R0, R4 ;  /* 0x0000000400007310 */ /* 0x000e220000301000 */
[----:B------:R-:W0:-:S14]  /*4ff0*/  DSETP.GEU.AND P0, PT, |R4|, c[0x2][0x8], PT ;  /* 0x008002000400762a */ /* 0x000e1c0003f0e200 */
[----:B0-----:R-:W-:-:S05]  /*5000*/  @!P0 FMUL R0, R0, 1.175494350822287508e-38 ;  /* 0x0080000000008820 */ /* 0x001fca0000400000 */
[----:B------:R-:W-:-:S05]  /*5010*/  F2FP.PACK_AB R0, RZ, R0 ;  /* 0x00000000ff00723e */ /* 0x000fca00000000ff */
[----:B------:R0:W-:Y:S01]  /*5020*/  STG.E.U16 [R16.64], R0 ;  /* 0x0000000010007986 */ /* 0x0001e2000c101524 */
[----:B------:R-:W-:Y:S05]  /*5030*/  BRA `(.L_x_4981) ;  /* 0x00000cd000007947 */ /* 0x000fea0003800000 */
.L_x_4984:
        /* <DEDUP_REMOVED lines=12> */
.L_x_4987:
[----:B------:R-:W0:Y:S01]  /*5100*/  F2F.F32.F64 R0, R4 ;  /* 0x0000000400007310 */ /* 0x000e220000301000 */
[----:B------:R-:W0:-:S14]  /*5110*/  DSETP.GEU.AND P0, PT, |R4|, c[0x2][0x8], PT ;  /* 0x008002000400762a */ /* 0x000e1c0003f0e200 */
[----:B0-----:R-:W-:-:S05]  /*5120*/  @!P0 FMUL R0, R0, 1.175494350822287508e-38 ;  /* 0x0080000000008820 */ /* 0x001fca0000400000 */
[----:B------:R-:W-:-:S04]  /*5130*/  F2FP.PACK_AB R3, RZ, R0 ;  /* 0x00000000ff03723e */ /* 0x000fc800000000ff */
[----:B------:R-:W-:-:S05]  /*5140*/  PRMT R3, R3, 0x5410, RZ ;  /* 0x0000541003037816 */ /* 0x000fca00000000ff */
[----:B------:R0:W-:Y:S01]  /*5150*/  STG.E [R16.64], R3 ;  /* 0x0000000310007986 */ /* 0x0001e2000c101924 */
[----:B------:R-:W-:Y:S05]  /*5160*/  BRA `(.L_x_4981) ;  /* 0x00000ba000007947 */ /* 0x000fea0003800000 */
.L_x_4986:
[----:B------:R0:W-:Y:S01]  /*5170*/  STG.E.64 [R16.64], R4 ;  /* 0x0000000410007986 */ /* 0x0001e2000c101b24 */
[----:B------:R-:W-:Y:S05]  /*5180*/  BRA `(.L_x_4981) ;  /* 0x00000b8000007947 */ /* 0x000fea0003800000 */
.L_x_4976:
        /* <DEDUP_REMOVED lines=12> */
.L_x_4990:
[----:B------:R-:W-:-:S05]  /*5250*/  CS2R R6, SRZ ;  /* 0x0000000000067805 */ /* 0x000fca000001ff00 */
[----:B------:R0:W-:Y:S01]  /*5260*/  STG.E.128 [R16.64], R4 ;  /* 0x0000000410007986 */ /* 0x0001e2000c101d24 */
[----:B------:R-:W-:Y:S05]  /*5270*/  BRA `(.L_x_4981) ;  /* 0x00000a9000007947 */ /* 0x000fea0003800000 */
.L_x_4989:
        /* <DEDUP_REMOVED lines=23> */
.L_x_4994:
[----:B------:R-:W-:Y:S05]  /*53f0*/  BSYNC B0 ;  /* 0x0000000000007941 */ /* 0x000fea0003800000 */
.L_x_4993:
[----:B------:R-:W-:-:S05]  /*5400*/  LOP3.LUT R3, R0, R3, RZ, 0xfc, !PT ;  /* 0x0000000300037212 */ /* 0x000fca00078efcff */
[----:B------:R0:W-:Y:S01]  /*5410*/  STG.E.U8 [R16.64], R3 ;  /* 0x0000000310007986 */ /* 0x0001e2000c101124 */
[----:B------:R-:W-:Y:S05]  /*5420*/  BRA `(.L_x_4981) ;  /* 0x000008e000007947 */ /* 0x000fea0003800000 */
.L_x_4992:
        /* <DEDUP_REMOVED lines=15> */
.L_x_4996:
[----:B------:R-:W-:Y:S01]  /*5520*/  IMAD.MOV.U32 R0, RZ, RZ, 0x7f ;  /* 0x0000007fff007424 */ /* 0x000fe200078e00ff */
[----:B------:R-:W-:-:S04]  /*5530*/  ISETP.GT.U32.AND P0, PT, R2, 0x7f800000, PT ;  /* 0x7f8000000200780c */ /* 0x000fc80003f04070 */
[----:B------:R-:W-:-:S04]  /*5540*/  SEL R0, R0, 0x7c, P0 ;  /* 0x0000007c00007807 */ /* 0x000fc80000000000 */
.L_x_4997:
[----:B------:R-:W-:Y:S05]  /*5550*/  BSYNC B0 ;  /* 0x0000000000007941 */ /* 0x000fea0003800000 */
.L_x_4995:
[----:B------:R-:W-:-:S04]  /*5560*/  LOP3.LUT R2, R3, 0x80000000, RZ, 0xc0, !PT ;  /* 0x8000000003027812 */ /* 0x000fc800078ec0ff */
[----:B------:R-:W-:-:S04]  /*5570*/  SHF.R.U32.HI R3, RZ, 0x18, R2 ;  /* 0x00000018ff037819 */ /* 0x000fc80000011602 */
[----:B------:R-:W-:-:S05]  /*5580*/  LOP3.LUT R3, R0, R3, RZ, 0xfc, !PT ;  /* 0x0000000300037212 */ /* 0x000fca00078efcff */
[----:B------:R0:W-:Y:S01]  /*5590*/  STG.E.U8 [R16.64], R3 ;  /* 0x0000000310007986 */ /* 0x0001e2000c101124 */
[----:B------:R-:W-:Y:S05]  /*55a0*/  BRA `(.L_x_4981) ;  /* 0x0000076000007947 */ /* 0x000fea0003800000 */
.L_x_4991:
[----:B------:R-:W0:Y:S01]  /*55b0*/  F2F.F32.F64 R0, R4 ;  /* 0x0000000400007310 */ /* 0x000e220000301000 */
[----:B------:R-:W0:-:S14]  /*55c0*/  DSETP.GEU.AND P0, PT, |R4|, c[0x2][0x8], PT ;  /* 0x008002000400762a */ /* 0x000e1c0003f0e200 */
[----:B0-----:R-:W-:-:S05]  /*55d0*/  @!P0 FMUL R0, R0, 1.175494350822287508e-38 ;  /* 0x0080000000008820 */ /* 0x001fca0000400000 */
[----:B------:R-:W-:-:S05]  /*55e0*/  F2FP.BF16.PACK_AB R0, RZ, R0 ;  /* 0x00000000ff00723e */ /* 0x000fca00000010ff */
[----:B------:R0:W-:Y:S01]  /*55f0*/  STG.E.U16 [R16.64], R0 ;  /* 0x0000000010007986 */ /* 0x0001e2000c101524 */
[----:B------:R-:W-:Y:S05]  /*5600*/  BRA `(.L_x_4981) ;  /* 0x0000070000007947 */ /* 0x000fea0003800000 */
.L_x_4988:
        /* <DEDUP_REMOVED lines=11> */
.L_x_5000:
        /* <DEDUP_REMOVED lines=19> */
.L_x_5003:
[----:B------:R-:W-:-:S04]  /*57f0*/  LOP3.LUT R2, R3, 0x80000000, RZ, 0xc0, !PT ;  /* 0x8000000003027812 */ /* 0x000fc800078ec0ff */
[----:B------:R-:W-:-:S04]  /*5800*/  SHF.R.U32.HI R3, RZ, 0x18, R2 ;  /* 0x00000018ff037819 */ /* 0x000fc80000011602 */
[----:B------:R-:W-:-:S04]  /*5810*/  LOP3.LUT R0, R0, R3, RZ, 0xfc, !PT ;  /* 0x0000000300007212 */ /* 0x000fc800078efcff */
[----:B------:R-:W-:Y:S02]  /*5820*/  PRMT R8, R0, 0x7610, R8 ;  /* 0x0000761000087816 */ /* 0x000fe40000000008 */
.L_x_5002:
[----:B------:R-:W-:Y:S05]  /*5830*/  BSYNC B0 ;  /* 0x0000000000007941 */ /* 0x000fea0003800000 */
.L_x_5001:
[----:B------:R0:W-:Y:S01]  /*5840*/  STG.E.U8 [R16.64], R8 ;  /* 0x0000000810007986 */ /* 0x0001e2000c101124 */
[----:B------:R-:W-:Y:S05]  /*5850*/  BRA `(.L_x_4981) ;  /* 0x000004b000007947 */ /* 0x000fea0003800000 */
.L_x_4999:
        /* <DEDUP_REMOVED lines=19> */
.L_x_5006:
[----:B------:R-:W-:-:S04]  /*5990*/  LOP3.LUT R2, R3, 0x80000000, RZ, 0xc0, !PT ;  /* 0x8000000003027812 */ /* 0x000fc800078ec0ff */
[----:B------:R-:W-:-:S04]  /*59a0*/  SHF.R.U32.HI R3, RZ, 0x18, R2 ;  /* 0x00000018ff037819 */ /* 0x000fc80000011602 */
[----:B------:R-:W-:-:S04]  /*59b0*/  LOP3.LUT R0, R0, R3, RZ, 0xfc, !PT ;  /* 0x0000000300007212 */ /* 0x000fc800078efcff */
[----:B------:R-:W-:Y:S02]  /*59c0*/  PRMT R8, R0, 0x7610, R8 ;  /* 0x0000761000087816 */ /* 0x000fe40000000008 */
.L_x_5005:
[----:B------:R-:W-:Y:S05]  /*59d0*/  BSYNC B0 ;  /* 0x0000000000007941 */ /* 0x000fea0003800000 */
.L_x_5004:
[----:B------:R0:W-:Y:S01]  /*59e0*/  STG.E.U8 [R16.64], R8 ;  /* 0x0000000810007986 */ /* 0x0001e2000c101124 */
[----:B------:R-:W-:Y:S05]  /*59f0*/  BRA `(.L_x_4981) ;  /* 0x0000031000007947 */ /* 0x000fea0003800000 */
.L_x_4998:
        /* <DEDUP_REMOVED lines=24> */
.L_x_4980:
        /* <DEDUP_REMOVED lines=20> */
.L_x_5008:
[----:B------:R-:W0:Y:S02]  /*5cc0*/  F2I.U64.F64.TRUNC R4, R4 ;  /* 0x0000000400047311 */ /* 0x000e24000030d800 */
[----:B0-----:R0:W-:Y:S01]  /*5cd0*/  STG.E.64 [R16.64], R4 ;  /* 0x0000000410007986 */ /* 0x0011e2000c101b24 */
[----:B------:R-:W-:Y:S05]  /*5ce0*/  BRA `(.L_x_4981) ;  /* 0x0000002000007947 */ /* 0x000fea0003800000 */
.L_x_5007:
[----:B------:R-:W0:Y:S02]  /*5cf0*/  F2I.U32.F64.TRUNC R5, R4 ;  /* 0x0000000400057311 */ /* 0x000e24000030d000 */
[----:B0-----:R0:W-:Y:S02]  /*5d00*/  STG.E [R16.64], R5 ;  /* 0x0000000510007986 */ /* 0x0011e4000c101924 */
.L_x_4981:
        /* <DEDUP_REMOVED lines=231> */
.L_x_5009:
        /* <DEDUP_REMOVED lines=19> */
.L_x_5013:
[----:B------:R-:W2:Y:S02]  /*6cb0*/  LDG.E.U8 R2, [R4.64] ;  /* 0x0000002404027981 */ /* 0x000ea4000c1e1100 */
[----:B--2---:R-:W0:Y:S01]  /*6cc0*/  I2F.F64.U16 R2, R2 ;  /* 0x0000000200027312 */ /* 0x004e220000101800 */
[----:B------:R-:W-:Y:S05]  /*6cd0*/  BRA `(.L_x_5015) ;  /* 0x00000df000007947 */ /* 0x000fea0003800000 */
.L_x_5012:
        /* <DEDUP_REMOVED lines=9> */
.L_x_5017:
[----:B------:R-:W2:Y:S02]  /*6d70*/  LDG.E R2, [R4.64] ;  /* 0x0000002404027981 */ /* 0x000ea4000c1e1900 */
[----:B--2---:R-:W0:Y:S01]  /*6d80*/  I2F.F64 R2, R2 ;  /* 0x0000000200027312 */ /* 0x004e220000201c00 */
[----:B------:R-:W-:Y:S05]  /*6d90*/  BRA `(.L_x_5015) ;  /* 0x00000d3000007947 */ /* 0x000fea0003800000 */
.L_x_5016:
[----:B------:R-:W2:Y:S02]  /*6da0*/  LDG.E.U16 R2, [R4.64] ;  /* 0x0000002404027981 */ /* 0x000ea4000c1e1500 */
[----:B--2---:R-:W0:Y:S01]  /*6db0*/  I2F.F64.S16 R2, R2 ;  /* 0x0000000200027312 */ /* 0x004e220000101c00 */
[----:B------:R-:W-:Y:S05]  /*6dc0*/  BRA `(.L_x_5015) ;  /* 0x00000d0000007947 */ /* 0x000fea0003800000 */
.L_x_5011:
        /* <DEDUP_REMOVED lines=10> */
.L_x_5019:
[----:B------:R-:W2:Y:S02]  /*6e70*/  LDG.E.U16 R0, [R4.64] ;  /* 0x0000002404007981 */ /* 0x000ea4000c1e1500 */
[----:B--2---:R-:W-:-:S05]  /*6e80*/  HADD2.F32 R0, -RZ, R0.H0_H0 ;  /* 0x20000000ff007230 */ /* 0x004fca0000004100 */
[----:B------:R-:W-:-:S04]  /*6e90*/  FMUL.FTZ R0, R0, 1 ;  /* 0x3f80000000007820 */ /* 0x000fc80000410000 */
[----:B------:R0:W1:Y:S01]  /*6ea0*/  F2F.F64.F32 R2, R0 ;  /* 0x0000000000027310 */ /* 0x0000620000201800 */
[----:B------:R-:W-:Y:S05]  /*6eb0*/  BRA `(.L_x_5015) ;  /* 0x00000c1000007947 */ /* 0x000fea0003800000 */
.L_x_5018:
        /* <DEDUP_REMOVED lines=10> */
.L_x_5021:
[----:B------:R-:W2:Y:S02]  /*6f60*/  LDG.E.U16 R4, [R4.64] ;  /* 0x0000002404047981 */ /* 0x000ea4000c1e1500 */
[----:B--2---:R-:W-:-:S05]  /*6f70*/  HADD2.F32 R0, -RZ, R4.H0_H0 ;  /* 0x20000004ff007230 */ /* 0x004fca0000004100 */
[----:B------:R-:W-:-:S04]  /*6f80*/  FMUL.FTZ R0, R0, 1 ;  /* 0x3f80000000007820 */ /* 0x000fc80000410000 */
[----:B------:R0:W1:Y:S01]  /*6f90*/  F2F.F64.F32 R2, R0 ;  /* 0x0000000000027310 */ /* 0x0000620000201800 */
[----:B------:R-:W-:Y:S05]  /*6fa0*/  BRA `(.L_x_5015) ;  /* 0x00000b2000007947 */ /* 0x000fea0003800000 */
.L_x_5020:
[----:B------:R0:W5:Y:S01]  /*6fb0*/  LDG.E.64 R2, [R4.64] ;  /* 0x0000002404027981 */ /* 0x000162000c1e1b00 */
[----:B------:R-:W-:Y:S05]  /*6fc0*/  BRA `(.L_x_5015) ;  /* 0x00000b0000007947 */ /* 0x000fea0003800000 */
.L_x_5010:
        /* <DEDUP_REMOVED lines=13> */
.L_x_5024:
[----:B------:R0:W5:Y:S01]  /*70a0*/  LDG.E.64 R2, [R4.64] ;  /* 0x0000002404027981 */ /* 0x000162000c1e1b00 */
[----:B------:R-:W-:Y:S05]  /*70b0*/  BRA `(.L_x_5015) ;  /* 0x00000a1000007947 */ /* 0x000fea0003800000 */
.L_x_5023:
        /* <DEDUP_REMOVED lines=28> */
.L_x_5026:
        /* <DEDUP_REMOVED lines=15> */
.L_x_5025:
[----:B------:R-:W2:Y:S02]  /*7370*/  LDG.E.U16 R0, [R4.64] ;  /* 0x0000002404007981 */ /* 0x000ea4000c1e1500 */
[----:B--2---:R-:W-:-:S05]  /*7380*/  PRMT R0, RZ, 0x5410, R0 ;  /* 0x00005410ff007816 */ /* 0x004fca0000000000 */
[----:B------:R-:W-:-:S04]  /*7390*/  FMUL.FTZ R0, R0, 1 ;  /* 0x3f80000000007820 */ /* 0x000fc80000410000 */
[----:B------:R0:W1:Y:S01]  /*73a0*/  F2F.F64.F32 R2, R0 ;  /* 0x0000000000027310 */ /* 0x0000620000201800 */
[----:B------:R-:W-:Y:S05]  /*73b0*/  BRA `(.L_x_5015) ;  /* 0x0000071000007947 */ /* 0x000fea0003800000 */
.L_x_5022:
        /* <DEDUP_REMOVED lines=11> */
.L_x_5029:
        /* <DEDUP_REMOVED lines=21> */
.L_x_5033:
[----:B------:R-:W-:Y:S05]  /*75c0*/  BSYNC B1 ;  /* 0x0000000000017941 */ /* 0x000fea0003800000 */
.L_x_5032:
[----:B------:R-:W-:Y:S01]  /*75d0*/  LEA R3, R0, 0x3b800000, 0x17 ;  /* 0x3b80000000037811 */ /* 0x000fe200078eb8ff */
[----:B------:R-:W-:-:S05]  /*75e0*/  IMAD.SHL.U32 R0, R2, 0x100000, RZ ;  /* 0x0010000002007824 */ /* 0x000fca00078e00ff */
[----:B------:R-:W-:Y:S02]  /*75f0*/  LOP3.LUT R0, R3, R0, R4, 0xfe, !PT ;  /* 0x0000000003007212 */ /* 0x000fe400078efe04 */
.L_x_5031:
[----:B------:R-:W-:Y:S05]  /*7600*/  BSYNC B0 ;  /* 0x0000000000007941 */ /* 0x000fea0003800000 */
.L_x_5030:
[----:B------:R-:W-:-:S04]  /*7610*/  FMUL.FTZ R0, R0, 1 ;  /* 0x3f80000000007820 */ /* 0x000fc80000410000 */
[----:B------:R0:W1:Y:S01]  /*7620*/  F2F.F64.F32 R2, R0 ;  /* 0x0000000000027310 */ /* 0x0000620000201800 */
[----:B------:R-:W-:Y:S05]  /*7630*/  BRA `(.L_x_5015) ;  /* 0x0000049000007947 */ /* 0x000fea0003800000 */
.L_x_5028:
        /* <DEDUP_REMOVED lines=21> */
.L_x_5037:
[----:B------:R-:W-:Y:S05]  /*7790*/  BSYNC B1 ;  /* 0x0000000000017941 */ /* 0x000fea0003800000 */
.L_x_5036:
[----:B------:R-:W-:Y:S01]  /*77a0*/  LEA R3, R0, 0x37800000, 0x17 ;  /* 0x3780000000037811 */ /* 0x000fe200078eb8ff */
[----:B------:R-:W-:-:S05]  /*77b0*/  IMAD.SHL.U32 R0, R2, 0x200000, RZ ;  /* 0x0020000002007824 */ /* 0x000fca00078e00ff */
[----:B------:R-:W-:Y:S02]  /*77c0*/  LOP3.LUT R0, R3, R0, R4, 0xfe, !PT ;  /* 0x0000000003007212 */ /* 0x000fe400078efe04 */
.L_x_5035:
[----:B------:R-:W-:Y:S05]  /*77d0*/  BSYNC B0 ;  /* 0x0000000000007941 */ /* 0x000fea0003800000 */
.L_x_5034:
[----:B------:R-:W-:-:S04]  /*77e0*/  FMUL.FTZ R0, R0, 1 ;  /* 0x3f80000000007820 */ /* 0x000fc80000410000 */
[----:B------:R0:W1:Y:S01]  /*77f0*/  F2F.F64.F32 R2, R0 ;  /* 0x0000000000027310 */ /* 0x0000620000201800 */
[----:B------:R-:W-:Y:S05]  /*7800*/  BRA `(.L_x_5015) ;  /* 0x000002c000007947 */ /* 0x000fea0003800000 */
.L_x_5027:
        /* <DEDUP_REMOVED lines=14> */
.L_x_5041:
[----:B------:R-:W-:Y:S05]  /*78f0*/  BSYNC B0 ;  /* 0x0000000000007941 */ /* 0x000fea0003800000 */
.L_x_5040:
[----:B------:R-:W-:-:S04]  /*7900*/  FMUL.FTZ R0, R0, 1 ;  /* 0x3f80000000007820 */ /* 0x000fc80000410000 */
[----:B------:R0:W1:Y:S01]  /*7910*/  F2F.F64.F32 R2, R0 ;  /* 0x0000000000027310 */ /* 0x0000620000201800 */
[----:B------:R-:W-:Y:S05]  /*7920*/  BRA `(.L_x_5015) ;  /* 0x000001a000007947 */ /* 0x000fea0003800000 */
.L_x_5014:
        /* <DEDUP_REMOVED lines=21> */
.L_x_5039:
[----:B------:R-:W2:Y:S02]  /*7a80*/  LDG.E.64 R2, [R4.64] ;  /* 0x0000002404027981 */ /* 0x000ea4000c1e1b00 */
[----:B--2---:R-:W0:Y:S01]  /*7a90*/  I2F.F64.U64 R2, R2 ;  /* 0x0000000200027312 */ /* 0x004e220000301800 */
[----:B------:R-:W-:Y:S05]  /*7aa0*/  BRA `(.L_x_5015) ;  /* 0x0000002000007947 */ /* 0x000fea0003800000 */
.L_x_5038:
[----:B------:R-:W2:Y:S02]  /*7ab0*/  LDG.E R2, [R4.64] ;  /* 0x0000002404027981 */ /* 0x000ea4000c1e1900 */
[----:B--2---:R-:W0:Y:S02]  /*7ac0*/  I2F.F64.U32 R2, R2 ;  /* 0x0000000200027312 */ /* 0x004e240000201800 */
.L_x_5015:
        /* <DEDUP_REMOVED lines=23> */
.L_x_5045:
[----:B------:R-:W0:Y:S02]  /*7c40*/  F2I.S64.F64.TRUNC R4, R4 ;  /* 0x0000000400047311 */ /* 0x000e24000030d900 */
[----:B0-----:R-:W-:-:S05]  /*7c50*/  IMAD.MOV.U32 R3, RZ, RZ, R4 ;  /* 0x000000ffff037224 */ /* 0x001fca00078e0004 */
[----:B------:R0:W-:Y:S01]  /*7c60*/  STG.E.U8 [R16.64], R3 ;  /* 0x0000000310007986 */ /* 0x0001e2000c101124 */
[----:B------:R-:W-:Y:S05]  /*7c70*/  BRA `(.L_x_5047) ;  /* 0x00000ed000007947 */ /* 0x000fea0003800000 */
.L_x_5044:
        /* <DEDUP_REMOVED lines=9> */
.L_x_5049:
[----:B------:R-:W0:Y:S02]  /*7d10*/  F2I.F64.TRUNC R5, R4 ;  /* 0x0000000400057311 */ /* 0x000e24000030d100 */
[----:B0-----:R0:W-:Y:S01]  /*7d20*/  STG.E [R16.64], R5 ;  /* 0x0000000510007986 */ /* 0x0011e2000c101924 */
[----:B------:R-:W-:Y:S05]  /*7d30*/  BRA `(.L_x_5047) ;  /* 0x00000e1000007947 */ /* 0x000fea0003800000 */
.L_x_5048:
[----:B------:R-:W0:Y:S02]  /*7d40*/  F2I.F64.TRUNC R5, R4 ;  /* 0x0000000400057311 */ /* 0x000e24000030d100 */
[----:B0-----:R0:W-:Y:S01]  /*7d50*/  STG.E.U16 [R16.64], R5 ;  /* 0x0000000510007986 */ /* 0x0011e2000c101524 */
[----:B------:R-:W-:Y:S05]  /*7d60*/  BRA `(.L_x_5047) ;  /* 0x00000de000007947 */ /* 0x000fea0003800000 */
.L_x_5043:
        /* <DEDUP_REMOVED lines=11> */
.L_x_5051:
[----:B------:R-:W0:Y:S01]  /*7e20*/  F2F.F32.F64 R0, R4 ;  /* 0x0000000400007310 */ /* 0x000e220000301000 */
[----:B------:R-:W0:-:S14]  /*7e30*/  DSETP.GEU.AND P0, PT, |R4|, c[0x2][0x8], PT ;  /* 0x008002000400762a */ /* 0x000e1c0003f0e200 */
[----:B0-----:R-:W-:-:S05]  /*7e40*/  @!P0 FMUL R0, R0, 1.175494350822287508e-38 ;  /* 0x0080000000008820 */ /* 0x001fca0000400000 */
[----:B------:R-:W-:-:S05]  /*7e50*/  F2FP.PACK_AB R0, RZ, R0 ;  /* 0x00000000ff00723e */ /* 0x000fca00000000ff */
[----:B------:R0:W-:Y:S01]  /*7e60*/  STG.E.U16 [R16.64], R0 ;  /* 0x0000000010007986 */ /* 0x0001e2000c101524 */
[----:B------:R-:W-:Y:S05]  /*7e70*/  BRA `(.L_x_5047) ;  /* 0x00000cd000007947 */ /* 0x000fea0003800000 */
.L_x_5050:
        /* <DEDUP_REMOVED lines=12> */
.L_x_5053:
[----:B------:R-:W0:Y:S01]  /*7f40*/  F2F.F32.F64 R0, R4 ;  /* 0x0000000400007310 */ /* 0x000e220000301000 */
[----:B------:R-:W0:-:S14]  /*7f50*/  DSETP.GEU.AND P0, PT, |R4|, c[0x2][0x8], PT ;  /* 0x008002000400762a */ /* 0x000e1c0003f0e200 */
[----:B0-----:R-:W-:-:S05]  /*7f60*/  @!P0 FMUL R0, R0, 1.175494350822287508e-38 ;  /* 0x0080000000008820 */ /* 0x001fca0000400000 */
[----:B------:R-:W-:-:S04]  /*7f70*/  F2FP.PACK_AB R3, RZ, R0 ;  /* 0x00000000ff03723e */ /* 0x000fc800000000ff */
[----:B------:R-:W-:-:S05]  /*7f80*/  PRMT R3, R3, 0x5410, RZ ;  /* 0x0000541003037816 */ /* 0x000fca00000000ff */
[----:B------:R0:W-:Y:S01]  /*7f90*/  STG.E [R16.64], R3 ;  /* 0x0000000310007986 */ /* 0x0001e2000c101924 */
[----:B------:R-:W-:Y:S05]  /*7fa0*/  BRA `(.L_x_5047) ;  /* 0x00000ba000007947 */ /* 0x000fea0003800000 */
.L_x_5052:
[----:B------:R0:W-:Y:S01]  /*7fb0*/  STG.E.64 [R16.64], R4 ;  /* 0x0000000410007986 */ /* 0x0001e2000c101b24 */
[----:B------:R-:W-:Y:S05]  /*7fc0*/  BRA `(.L_x_5047) ;  /* 0x00000b8000007947 */ /* 0x000fea0003800000 */
.L_x_5042:
        /* <DEDUP_REMOVED lines=12> */
.L_x_5056:
[----:B------:R-:W-:-:S05]  /*8090*/  CS2R R6, SRZ ;  /* 0x0000000000067805 */ /* 0x000fca000001ff00 */
[----:B------:R0:W-:Y:S01]  /*80a0*/  STG.E.128 [R16.64], R4 ;  /* 0x0000000410007986 */ /* 0x0001e2000c101d24 */
[----:B------:R-:W-:Y:S05]  /*80b0*/  BRA `(.L_x_5047) ;  /* 0x00000a9000007947 */ /* 0x000fea0003800000 */
.L_x_5055:
        /* <DEDUP_REMOVED lines=23> */
.L_x_5060:
[----:B------:R-:W-:Y:S05]  /*8230*/  BSYNC B0 ;  /* 0x0000000000007941 */ /* 0x000fea0003800000 */
.L_x_5059:
[----:B------:R-:W-:-:S05]  /*8240*/  LOP3.LUT R3, R0, R3, RZ, 0xfc, !PT ;  /* 0x0000000300037212 */ /* 0x000fca00078efcff */
[----:B------:R0:W-:Y:S01]  /*8250*/  STG.E.U8 [R16.64], R3 ;  /* 0x0000000310007986 */ /* 0x0001e2000c101124 */
[----:B------:R-:W-:Y:S05]  /*8260*/  BRA `(.L_x_5047) ;  /* 0x000008e000007947 */ /* 0x000fea0003800000 */
.L_x_5058:
        /* <DEDUP_REMOVED lines=15> */
.L_x_5062:
[----:B------:R-:W-:Y:S01]  /*8360*/  IMAD.MOV.U32 R0, RZ, RZ, 0x7f ;  /* 0x0000007fff007424 */ /* 0x000fe200078e00ff */
[----:B------:R-:W-:-:S04]  /*8370*/  ISETP.GT.U32.AND P0, PT, R2, 0x7f800000, PT ;  /* 0x7f8000000200780c */ /* 0x000fc80003f04070 */
[----:B------:R-:W-:-:S04]  /*8380*/  SEL R0, R0, 0x7c, P0 ;  /* 0x0000007c00007807 */ /* 0x000fc80000000000 */
.L_x_5063:
[----:B------:R-:W-:Y:S05]  /*8390*/  BSYNC B0 ;  /* 0x0000000000007941 */ /* 0x000fea0003800000 */
.L_x_5061:
[----:B------:R-:W-:-:S04]  /*83a0*/  LOP3.LUT R2, R3, 0x80000000, RZ, 0xc0, !PT ;  /* 0x8000000003027812 */ /* 0x000fc800078ec0ff */
[----:B------:R-:W-:-:S04]  /*83b0*/  SHF.R.U32.HI R3, RZ, 0x18, R2 ;  /* 0x00000018ff037819 */ /* 0x000fc80000011602 */
[----:B------:R-:W-:-:S05]  /*83c0*/  LOP3.LUT R3, R0, R3, RZ, 0xfc, !PT ;  /* 0x0000000300037212 */ /* 0x000fca00078efcff */
[----:B------:R0:W-:Y:S01]  /*83d0*/  STG.E.U8 [R16.64], R3 ;  /* 0x0000000310007986 */ /* 0x0001e2000c101124 */
[----:B------:R-:W-:Y:S05]  /*83e0*/  BRA `(.L_x_5047) ;  /* 0x0000076000007947 */ /* 0x000fea0003800000 */
.L_x_5057:
[----:B------:R-:W0:Y:S01]  /*83f0*/  F2F.F32.F64 R0, R4 ;  /* 0x0000000400007310 */ /* 0x000e220000301000 */
[----:B------:R-:W0:-:S14]  /*8400*/  DSETP.GEU.AND P0, PT, |R4|, c[0x2][0x8], PT ;  /* 0x008002000400762a */ /* 0x000e1c0003f0e200 */
[----:B0-----:R-:W-:-:S05]  /*8410*/  @!P0 FMUL R0, R0, 1.175494350822287508e-38 ;  /* 0x0080000000008820 */ /* 0x001fca0000400000 */
[----:B------:R-:W-:-:S05]  /*8420*/  F2FP.BF16.PACK_AB R0, RZ, R0 ;  /* 0x00000000ff00723e */ /* 0x000fca00000010ff */
[----:B------:R0:W-:Y:S01]  /*8430*/  STG.E.U16 [R16.64], R0 ;  /* 0x0000000010007986 */ /* 0x0001e2000c101524 */
[----:B------:R-:W-:Y:S05]  /*8440*/  BRA `(.L_x_5047) ;  /* 0x0000070000007947 */ /* 0x000fea0003800000 */
.L_x_5054:
        /* <DEDUP_REMOVED lines=11> */
.L_x_5066:
        /* <DEDUP_REMOVED lines=19> */
.L_x_5069:
[----:B------:R-:W-:-:S04]  /*8630*/  LOP3.LUT R2, R3, 0x80000000, RZ, 0xc0, !PT ;  /* 0x8000000003027812 */ /* 0x000fc800078ec0ff */
[----:B------:R-:W-:-:S04]  /*8640*/  SHF.R.U32.HI R3, RZ, 0x18, R2 ;  /* 0x00000018ff037819 */ /* 0x000fc80000011602 */
[----:B------:R-:W-:-:S04]  /*8650*/  LOP3.LUT R0, R0, R3, RZ, 0xfc, !PT ;  /* 0x0000000300007212 */ /* 0x000fc800078efcff */
[----:B------:R-:W-:Y:S02]  /*8660*/  PRMT R8, R0, 0x7610, R8 ;  /* 0x0000761000087816 */ /* 0x000fe40000000008 */
.L_x_5068:
[----:B------:R-:W-:Y:S05]  /*8670*/  BSYNC B0 ;  /* 0x0000000000007941 */ /* 0x000fea0003800000 */
.L_x_5067:
[----:B------:R0:W-:Y:S01]  /*8680*/  STG.E.U8 [R16.64], R8 ;  /* 0x0000000810007986 */ /* 0x0001e2000c101124 */
[----:B------:R-:W-:Y:S05]  /*8690*/  BRA `(.L_x_5047) ;  /* 0x000004b000007947 */ /* 0x000fea0003800000 */
.L_x_5065:
        /* <DEDUP_REMOVED lines=19> */
.L_x_5072:
[----:B------:R-:W-:-:S04]  /*87d0*/  LOP3.LUT R2, R3, 0x80000000, RZ, 0xc0, !PT ;  /* 0x8000000003027812 */ /* 0x000fc800078ec0ff */
[----:B------:R-:W-:-:S04]  /*87e0*/  SHF.R.U32.HI R3, RZ, 0x18, R2 ;  /* 0x00000018ff037819 */ /* 0x000fc80000011602 */
[----:B------:R-:W-:-:S04]  /*87f0*/  LOP3.LUT R0, R0, R3, RZ, 0xfc, !PT ;  /* 0x0000000300007212 */ /* 0x000fc800078efcff */
[----:B------:R-:W-:Y:S02]  /*8800*/  PRMT R8, R0, 0x7610, R8 ;  /* 0x0000761000087816 */ /* 0x000fe40000000008 */
.L_x_5071:
[----:B------:R-:W-:Y:S05]  /*8810*/  BSYNC B0 ;  /* 0x0000000000007941 */ /* 0x000fea0003800000 */
.L_x_5070:
[----:B------:R0:W-:Y:S01]  /*8820*/  STG.E.U8 [R16.64], R8 ;  /* 0x0000000810007986 */ /* 0x0001e2000c101124 */
[----:B------:R-:W-:Y:S05]  /*8830*/  BRA `(.L_x_5047) ;  /* 0x0000031000007947 */ /* 0x000fea0003800000 */
.L_x_5064:
        /* <DEDUP_REMOVED lines=24> */
.L_x_5046:
        /* <DEDUP_REMOVED lines=20> */
.L_x_5074:
[----:B------:R-:W0:Y:S02]  /*8b00*/  F2I.U64.F64.TRUNC R4, R4 ;  /* 0x0000000400047311 */ /* 0x000e24000030d800 */
[----:B0-----:R0:W-:Y:S01]  /*8b10*/  STG.E.64 [R16.64], R4 ;  /* 0x0000000410007986 */ /* 0x0011e2000c101b24 */
[----:B------:R-:W-:Y:S05]  /*8b20*/  BRA `(.L_x_5047) ;  /* 0x0000002000007947 */ /* 0x000fea0003800000 */
.L_x_5073:
[----:B------:R-:W0:Y:S02]  /*8b30*/  F2I.U32.F64.TRUNC R5, R4 ;  /* 0x0000000400057311 */ /* 0x000e24000030d000 */
[----:B0-----:R0:W-:Y:S02]  /*8b40*/  STG.E [R16.64], R5 ;  /* 0x0000000510007986 */ /* 0x0011e4000c101924 */
.L_x_5047:
[----:B------:R-:W-:Y:S02]  /*8b50*/  IADD3 R19, R19, 0x80, RZ ;  /* 0x0000008013137810 */ /* 0x000fe40007ffe0ff */
.L_x_4942:
[----:B------:R-:W-:Y:S05]  /*8b60*/  BSYNC B6 ;  /* 0x0000000000067941 */ /* 0x000fea0003800000 */
.L_x_4941:
        /* <DEDUP_REMOVED lines=230> */
.L_x_5075:
        /* <DEDUP_REMOVED lines=19> */
.L_x_5079:
[----:B------:R-:W2:Y:S02]  /*9b00*/  LDG.E.U8 R2, [R4.64] ;  /* 0x0000002404027981 */ /* 0x000ea4000c1e1100 */
[----:B--2---:R-:W0:Y:S01]  /*9b10*/  I2F.F64.U16 R2, R2 ;  /* 0x0000000200027312 */ /* 0x004e220000101800 */
[----:B------:R-:W-:Y:S05]  /*9b20*/  BRA `(.L_x_5081) ;  /* 0x00000df000007947 */ /* 0x000fea0003800000 */
.L_x_5078:
        /* <DEDUP_REMOVED lines=9> */
.L_x_5083:
[----:B------:R-:W2:Y:S02]  /*9bc0*/  LDG.E R2, [R4.64] ;  /* 0x0000002404027981 */ /* 0x000ea4000c1e1900 */
[----:B--2---:R-:W0:Y:S01]  /*9bd0*/  I2F.F64 R2, R2 ;  /* 0x0000000200027312 */ /* 0x004e220000201c00 */
[----:B------:R-:W-:Y:S05]  /*9be0*/  BRA `(.L_x_5081) ;  /* 0x00000d3000007947 */ /* 0x000fea0003800000 */
.L_x_5082:
[----:B------:R-:W2:Y:S02]  /*9bf0*/  LDG.E.U16 R2, [R4.64] ;  /* 0x0000002404027981 */ /* 0x000ea4000c1e1500 */
[----:B--2---:R-:W0:Y:S01]  /*9c00*/  I2F.F64.S16 R2, R2 ;  /* 0x0000000200027312 */ /* 0x004e220000101c00 */
[----:B------:R-:W-:Y:S05]  /*9c10*/  BRA `(.L_x_5081) ;  /* 0x00000d0000007947 */ /* 0x000fea0003800000 */
.L_x_5077:
        /* <DEDUP_REMOVED lines=10> */
.L_x_5085:
[----:B------:R-:W2:Y:S02]  /*9cc0*/  LDG.E.U16 R0, [R4.64] ;  /* 0x0000002404007981 */ /* 0x000ea4000c1e1500 */
[----:B--2---:R-:W-:-:S05]  /*9cd0*/  HADD2.F32 R0, -RZ, R0.H0_H0 ;  /* 0x20000000ff007230 */ /* 0x004fca0000004100 */
[----:B------:R-:W-:-:S04]  /*9ce0*/  FMUL.FTZ R0, R0, 1 ;  /* 0x3f80000000007820 */ /* 0x000fc80000410000 */
[----:B------:R0:W1:Y:S01]  /*9cf0*/  F2F.F64.F32 R2, R0 ;  /* 0x0000000000027310 */ /* 0x0000620000201800 */
[----:B------:R-:W-:Y:S05]  /*9d00*/  BRA `(.L_x_5081) ;  /* 0x00000c1000007947 */ /* 0x000fea0003800000 */
.L_x_5084:
        /* <DEDUP_REMOVED lines=10> */
.L_x_5087:
[----:B------:R-:W2:Y:S02]  /*9db0*/  LDG.E.U16 R4, [R4.64] ;  /* 0x0000002404047981 */ /* 0x000ea4000c1e1500 */
[----:B--2---:R-:W-:-:S05]  /*9dc0*/  HADD2.F32 R0, -RZ, R4.H0_H0 ;  /* 0x20000004ff007230 */ /* 0x004fca0000004100 */
[----:B------:R-:W-:-:S04]  /*9dd0*/  FMUL.FTZ R0, R0, 1 ;  /* 0x3f80000000007820 */ /* 0x000fc80000410000 */
[----:B------:R0:W1:Y:S01]  /*9de0*/  F2F.F64.F32 R2, R0 ;  /* 0x0000000000027310 */ /* 0x0000620000201800 */
[----:B------:R-:W-:Y:S05]  /*9df0*/  BRA `(.L_x_5081) ;  /* 0x00000b2000007947 */ /* 0x000fea0003800000 */
.L_x_5086:
[----:B------:R0:W5:Y:S01]  /*9e00*/  LDG.E.64 R2, [R4.64] ;  /* 0x0000002404027981 */ /* 0x000162000c1e1b00 */
[----:B------:R-:W-:Y:S05]  /*9e10*/  BRA `(.L_x_5081) ;  /* 0x00000b0000007947 */ /* 0x000fea0003800000 */
.L_x_5076:
        /* <DEDUP_REMOVED lines=13> */
.L_x_5090:
[----:B------:R0:W5:Y:S01]  /*9ef0*/  LDG.E.64 R2, [R4.64] ;  /* 0x0000002404027981 */ /* 0x000162000c1e1b00 */
[----:B------:R-:W-:Y:S05]  /*9f00*/  BRA `(.L_x_5081) ;  /* 0x00000a1000007947 */ /* 0x000fea0003800000 */
.L_x_5089:
        /* <DEDUP_REMOVED lines=28> */
.L_x_5092:
        /* <DEDUP_REMOVED lines=15> */
.L_x_5091:
[----:B------:R-:W2:Y:S02]  /*a1c0*/  LDG.E.U16 R0, [R4.64] ;  /* 0x0000002404007981 */ /* 0x000ea4000c1e1500 */
[----:B--2---:R-:W-:-:S05]  /*a1d0*/  PRMT R0, RZ, 0x5410, R0 ;  /* 0x00005410ff007816 */ /* 0x004fca0000000000 */
[----:B------:R-:W-:-:S04]  /*a1e0*/  FMUL.FTZ R0, R0, 1 ;  /* 0x3f80000000007820 */ /* 0x000fc80000410000 */
[----:B------:R0:W1:Y:S01]  /*a1f0*/  F2F.F64.F32 R2, R0 ;  /* 0x0000000000027310 */ /* 0x0000620000201800 */
[----:B------:R-:W-:Y:S05]  /*a200*/  BRA `(.L_x_5081) ;  /* 0x0000071000007947 */ /* 0x000fea0003800000 */
.L_x_5088:
        /* <DEDUP_REMOVED lines=11> */
.L_x_5095:
        /* <DEDUP_REMOVED lines=21> */
.L_x_5099:
[----:B------:R-:W-:Y:S05]  /*a410*/  BSYNC B1 ;  /* 0x0000000000017941 */ /* 0x000fea0003800000 */
.L_x_5098:
[----:B------:R-:W-:Y:S01]  /*a420*/  LEA R3, R0, 0x3b800000, 0x17 ;  /* 0x3b80000000037811 */ /* 0x000fe200078eb8ff */
[----:B------:R-:W-:-:S05]  /*a430*/  IMAD.SHL.U32 R0, R2, 0x100000, RZ ;  /* 0x0010000002007824 */ /* 0x000fca00078e00ff */
[----:B------:R-:W-:Y:S02]  /*a440*/  LOP3.LUT R0, R3, R0, R4, 0xfe, !PT ;  /* 0x0000000003007212 */ /* 0x000fe400078efe04 */
.L_x_5097:
[----:B------:R-:W-:Y:S05]  /*a450*/  BSYNC B0 ;  /* 0x0000000000007941 */ /* 0x000fea0003800000 */
.L_x_5096:
[----:B------:R-:W-:-:S04]  /*a460*/  FMUL.FTZ R0, R0, 1 ;  /* 0x3f80000000007820 */ /* 0x000fc80000410000 */
[----:B------:R0:W1:Y:S01]  /*a470*/  F2F.F64.F32 R2, R0 ;  /* 0x0000000000027310 */ /* 0x0000620000201800 */
[----:B------:R-:W-:Y:S05]  /*a480*/  BRA `(.L_x_5081) ;  /* 0x0000049000007947 */ /* 0x000fea0003800000 */
.L_x_5094:
        /* <DEDUP_REMOVED lines=21> */
.L_x_5103:
[----:B------:R-:W-:Y:S05]  /*a5e0*/  BSYNC B1 ;  /* 0x0000000000017941 */ /* 0x000fea0003800000 */
.L_x_5102:
[----:B------:R-:W-:Y:S01]  /*a5f0*/  LEA R3, R0, 0x37800000, 0x17 ;  /* 0x3780000000037811 */ /* 0x000fe200078eb8ff */
[----:B------:R-:W-:-:S05]  /*a600*/  IMAD.SHL.U32 R0, R2, 0x200000, RZ ;  /* 0x0020000002007824 */ /* 0x000fca00078e00ff */
[----:B------:R-:W-:Y:S02]  /*a610*/  LOP3.LUT R0, R3, R0, R4, 0xfe, !PT ;  /* 0x0000000003007212 */ /* 0x000fe400078efe04 */
.L_x_5101:
[----:B------:R-:W-:Y:S05]  /*a620*/  BSYNC B0 ;  /* 0x0000000000007941 */ /* 0x000fea0003800000 */
.L_x_5100:
[----:B------:R-:W-:-:S04]  /*a630*/  FMUL.FTZ R0, R0, 1 ;  /* 0x3f80000000007820 */ /* 0x000fc80000410000 */
[----:B------:R0:W1:Y:S01]  /*a640*/  F2F.F64.F32 R2, R0 ;  /* 0x0000000000027310 */ /* 0x0000620000201800 */
[----:B------:R-:W-:Y:S05]  /*a650*/  BRA `(.L_x_5081) ;  /* 0x000002c000007947 */ /* 0x000fea0003800000 */
.L_x_5093:
        /* <DEDUP_REMOVED lines=14> */
.L_x_5107:
[----:B------:R-:W-:Y:S05]  /*a740*/  BSYNC B0 ;  /* 0x0000000000007941 */ /* 0x000fea0003800000 */
.L_x_5106:
[----:B------:R-:W-:-:S04]  /*a750*/  FMUL.FTZ R0, R0, 1 ;  /* 0x3f80000000007820 */ /* 0x000fc80000410000 */
[----:B------:R0:W1:Y:S01]  /*a760*/  F2F.F64.F32 R2, R0 ;  /* 0x0000000000027310 */ /* 0x0000620000201800 */
[----:B------:R-:W-:Y:S05]  /*a770*/  BRA `(.L_x_5081) ;  /* 0x000001a000007947 */ /* 0x000fea0003800000 */
.L_x_5080:
        /* <DEDUP_REMOVED lines=21> */
.L_x_5105:
[----:B------:R-:W2:Y:S02]  /*a8d0*/  LDG.E.64 R2, [R4.64] ;  /* 0x0000002404027981 */ /* 0x000ea4000c1e1b00 */
[----:B--2---:R-:W0:Y:S01]  /*a8e0*/  I2F.F64.U64 R2, R2 ;  /* 0x0000000200027312 */ /* 0x004e220000301800 */
[----:B------:R-:W-:Y:S05]  /*a8f0*/  BRA `(.L_x_5081) ;  /* 0x0000002000007947 */ /* 0x000fea0003800000 */
.L_x_5104:
[----:B------:R-:W2:Y:S02]  /*a900*/  LDG.E R2, [R4.64] ;  /* 0x0000002404027981 */ /* 0x000ea4000c1e1900 */
[----:B--2---:R-:W0:Y:S02]  /*a910*/  I2F.F64.U32 R2, R2 ;  /* 0x0000000200027312 */ /* 0x004e240000201800 */
.L_x_5081:
        /* <DEDUP_REMOVED lines=23> */
.L_x_5111:
[----:B------:R-:W0:Y:S02]  /*aa90*/  F2I.S64.F64.TRUNC R4, R4 ;  /* 0x0000000400047311 */ /* 0x000e24000030d900 */
[----:B0-----:R-:W-:-:S05]  /*aaa0*/  IMAD.MOV.U32 R3, RZ, RZ, R4 ;  /* 0x000000ffff037224 */ /* 0x001fca00078e0004 */
[----:B------:R-:W-:Y:S01]  /*aab0*/  STG.E.U8 [R16.64], R3 ;  /* 0x0000000310007986 */ /* 0x000fe2000c101124 */
[----:B------:R-:W-:Y:S05]  /*aac0*/  EXIT ;  /* 0x000000000000794d */ /* 0x000fea0003800000 */
.L_x_5110:
        /* <DEDUP_REMOVED lines=9> */
.L_x_5114:
[----:B------:R-:W0:Y:S02]  /*ab60*/  F2I.F64.TRUNC R5, R4 ;  /* 0x0000000400057311 */ /* 0x000e24000030d100 */
[----:B0-----:R-:W-:Y:S01]  /*ab70*/  STG.E [R16.64], R5 ;  /* 0x0000000510007986 */ /* 0x001fe2000c101924 */
[----:B------:R-:W-:Y:S05]  /*ab80*/  EXIT ;  /* 0x000000000000794d */ /* 0x000fea0003800000 */
.L_x_5113:
[----:B------:R-:W0:Y:S02]  /*ab90*/  F2I.F64.TRUNC R5, R4 ;  /* 0x0000000400057311 */ /* 0x000e24000030d100 */
[----:B0-----:R-:W-:Y:S01]  /*aba0*/  STG.E.U16 [R16.64], R5 ;  /* 0x0000000510007986 */ /* 0x001fe2000c101524 */
[----:B------:R-:W-:Y:S05]  /*abb0*/  EXIT ;  /* 0x000000000000794d */ /* 0x000fea0003800000 */
.L_x_5109:
        /* <DEDUP_REMOVED lines=11> */
.L_x_5116:
[----:B------:R-:W0:Y:S01]  /*ac70*/  F2F.F32.F64 R0, R4 ;  /* 0x0000000400007310 */ /* 0x000e220000301000 */
[----:B------:R-:W0:-:S14]  /*ac80*/  DSETP.GEU.AND P0, PT, |R4|, c[0x2][0x8], PT ;  /* 0x008002000400762a */ /* 0x000e1c0003f0e200 */
[----:B0-----:R-:W-:-:S05]  /*ac90*/  @!P0 FMUL R0, R0, 1.175494350822287508e-38 ;  /* 0x0080000000008820 */ /* 0x001fca0000400000 */
[----:B------:R-:W-:-:S05]  /*aca0*/  F2FP.PACK_AB R0, RZ, R0 ;  /* 0x00000000ff00723e */ /* 0x000fca00000000ff */
[----:B------:R-:W-:Y:S01]  /*acb0*/  STG.E.U16 [R16.64], R0 ;  /* 0x0000000010007986 */ /* 0x000fe2000c101524 */
[----:B------:R-:W-:Y:S05]  /*acc0*/  EXIT ;  /* 0x000000000000794d */ /* 0x000fea0003800000 */
.L_x_5115:
        /* <DEDUP_REMOVED lines=12> */
.L_x_5118:
[----:B------:R-:W0:Y:S01]  /*ad90*/  F2F.F32.F64 R0, R4 ;  /* 0x0000000400007310 */ /* 0x000e220000301000 */
[----:B------:R-:W0:-:S14]  /*ada0*/  DSETP.GEU.AND P0, PT, |R4|, c[0x2][0x8], PT ;  /* 0x008002000400762a */ /* 0x000e1c0003f0e200 */
[----:B0-----:R-:W-:-:S05]  /*adb0*/  @!P0 FMUL R0, R0, 1.175494350822287508e-38 ;  /* 0x0080000000008820 */ /* 0x001fca0000400000 */
[----:B------:R-:W-:-:S04]  /*adc0*/  F2FP.PACK_AB R3, RZ, R0 ;  /* 0x00000000ff03723e */ /* 0x000fc800000000ff */
[----:B------:R-:W-:-:S05]  /*add0*/  PRMT R3, R3, 0x5410, RZ ;  /* 0x0000541003037816 */ /* 0x000fca00000000ff */
[----:B------:R-:W-:Y:S01]  /*ade0*/  STG.E [R16.64], R3 ;  /* 0x0000000310007986 */ /* 0x000fe2000c101924 */
[----:B------:R-:W-:Y:S05]  /*adf0*/  EXIT ;  /* 0x000000000000794d */ /* 0x000fea0003800000 */
.L_x_5117:
[----:B------:R-:W-:Y:S01]  /*ae00*/  STG.E.64 [R16.64], R4 ;  /* 0x0000000410007986 */ /* 0x000fe2000c101b24 */
[----:B------:R-:W-:Y:S05]  /*ae10*/  EXIT ;  /* 0x000000000000794d */ /* 0x000fea0003800000 */
.L_x_5108:
        /* <DEDUP_REMOVED lines=12> */
.L_x_5121:
[----:B------:R-:W-:-:S05]  /*aee0*/  CS2R R6, SRZ ;  /* 0x0000000000067805 */ /* 0x000fca000001ff00 */
[----:B------:R-:W-:Y:S01]  /*aef0*/  STG.E.128 [R16.64], R4 ;  /* 0x0000000410007986 */ /* 0x000fe2000c101d24 */
[----:B------:R-:W-:Y:S05]  /*af00*/  EXIT ;  /* 0x000000000000794d */ /* 0x000fea0003800000 */
.L_x_5120:
        /* <DEDUP_REMOVED lines=23> */
.L_x_5125:
[----:B------:R-:W-:Y:S05]  /*b080*/  BSYNC B0 ;  /* 0x0000000000007941 */ /* 0x000fea0003800000 */
.L_x_5124:
[----:B------:R-:W-:-:S05]  /*b090*/  LOP3.LUT R3, R0, R3, RZ, 0xfc, !PT ;  /* 0x0000000300037212 */ /* 0x000fca00078efcff */
[----:B------:R-:W-:Y:S01]  /*b0a0*/  STG.E.U8 [R16.64], R3 ;  /* 0x0000000310007986 */ /* 0x000fe2000c101124 */
[----:B------:R-:W-:Y:S05]  /*b0b0*/  EXIT ;  /* 0x000000000000794d */ /* 0x000fea0003800000 */
.L_x_5123:
        /* <DEDUP_REMOVED lines=15> */
.L_x_5127:
[----:B------:R-:W-:Y:S01]  /*b1b0*/  IMAD.MOV.U32 R0, RZ, RZ, 0x7f ;  /* 0x0000007fff007424 */ /* 0x000fe200078e00ff */
[----:B------:R-:W-:-:S04]  /*b1c0*/  ISETP.GT.U32.AND P0, PT, R2, 0x7f800000, PT ;  /* 0x7f8000000200780c */ /* 0x000fc80003f04070 */
[----:B------:R-:W-:-:S04]  /*b1d0*/  SEL R0, R0, 0x7c, P0 ;  /* 0x0000007c00007807 */ /* 0x000fc80000000000 */
.L_x_5128:
[----:B------:R-:W-:Y:S05]  /*b1e0*/  BSYNC B0 ;  /* 0x0000000000007941 */ /* 0x000fea0003800000 */
.L_x_5126:
[----:B------:R-:W-:-:S04]  /*b1f0*/  LOP3.LUT R2, R3, 0x80000000, RZ, 0xc0, !PT ;  /* 0x8000000003027812 */ /* 0x000fc800078ec0ff */
[----:B------:R-:W-:-:S04]  /*b200*/  SHF.R.U32.HI R3, RZ, 0x18, R2 ;  /* 0x00000018ff037819 */ /* 0x000fc80000011602 */
[----:B------:R-:W-:-:S05]  /*b210*/  LOP3.LUT R3, R0, R3, RZ, 0xfc, !PT ;  /* 0x0000000300037212 */ /* 0x000fca00078efcff */
[----:B------:R-:W-:Y:S01]  /*b220*/  STG.E.U8 [R16.64], R3 ;  /* 0x0000000310007986 */ /* 0x000fe2000c101124 */
[----:B------:R-:W-:Y:S05]  /*b230*/  EXIT ;  /* 0x000000000000794d */ /* 0x000fea0003800000 */
.L_x_5122:
[----:B------:R-:W0:Y:S01]  /*b240*/  F2F.F32.F64 R0, R4 ;  /* 0x0000000400007310 */ /* 0x000e220000301000 */
[----:B------:R-:W0:-:S14]  /*b250*/  DSETP.GEU.AND P0, PT, |R4|, c[0x2][0x8], PT ;  /* 0x008002000400762a */ /* 0x000e1c0003f0e200 */
[----:B0-----:R-:W-:-:S05]  /*b260*/  @!P0 FMUL R0, R0, 1.175494350822287508e-38 ;  /* 0x0080000000008820 */ /* 0x001fca0000400000 */
[----:B------:R-:W-:-:S05]  /*b270*/  F2FP.BF16.PACK_AB R0, RZ, R0 ;  /* 0x00000000ff00723e */ /* 0x000fca00000010ff */
[----:B------:R-:W-:Y:S01]  /*b280*/  STG.E.U16 [R16.64], R0 ;  /* 0x0000000010007986 */ /* 0x000fe2000c101524 */
[----:B------:R-:W-:Y:S05]  /*b290*/  EXIT ;  /* 0x000000000000794d */ /* 0x000fea0003800000 */
.L_x_5119:
        /* <DEDUP_REMOVED lines=11> */
.L_x_5131:
        /* <DEDUP_REMOVED lines=19> */
.L_x_5134:
[----:B------:R-:W-:-:S04]  /*b480*/  LOP3.LUT R2, R3, 0x80000000, RZ, 0xc0, !PT ;  /* 0x8000000003027812 */ /* 0x000fc800078ec0ff */
[----:B------:R-:W-:-:S04]  /*b490*/  SHF.R.U32.HI R3, RZ, 0x18, R2 ;  /* 0x00000018ff037819 */ /* 0x000fc80000011602 */
[----:B------:R-:W-:-:S04]  /*b4a0*/  LOP3.LUT R0, R0, R3, RZ, 0xfc, !PT ;  /* 0x0000000300007212 */ /* 0x000fc800078efcff */
[----:B------:R-:W-:Y:S02]  /*b4b0*/  PRMT R8, R0, 0x7610, R8 ;  /* 0x0000761000087816 */ /* 0x000fe40000000008 */
.L_x_5133:
[----:B------:R-:W-:Y:S05]  /*b4c0*/  BSYNC B0 ;  /* 0x0000000000007941 */ /* 0x000fea0003800000 */
.L_x_5132:
[----:B------:R-:W-:Y:S01]  /*b4d0*/  STG.E.U8 [R16.64], R8 ;  /* 0x0000000810007986 */ /* 0x000fe2000c101124 */
[----:B------:R-:W-:Y:S05]  /*b4e0*/  EXIT ;  /* 0x000000000000794d */ /* 0x000fea0003800000 */
.L_x_5130:
        /* <DEDUP_REMOVED lines=19> */
.L_x_5137:
[----:B------:R-:W-:-:S04]  /*b620*/  LOP3.LUT R2, R3, 0x80000000, RZ, 0xc0, !PT ;  /* 0x8000000003027812 */ /* 0x000fc800078ec0ff */
[----:B------:R-:W-:-:S04]  /*b630*/  SHF.R.U32.HI R3, RZ, 0x18, R2 ;  /* 0x00000018ff037819 */ /* 0x000fc80000011602 */
[----:B------:R-:W-:-:S04]  /*b640*/  LOP3.LUT R0, R0, R3, RZ, 0xfc, !PT ;  /* 0x0000000300007212 */ /* 0x000fc800078efcff */
[----:B------:R-:W-:Y:S02]  /*b650*/  PRMT R8, R0, 0x7610, R8 ;  /* 0x0000761000087816 */ /* 0x000fe40000000008 */
.L_x_5136:
[----:B------:R-:W-:Y:S05]  /*b660*/  BSYNC B0 ;  /* 0x0000000000007941 */ /* 0x000fea0003800000 */
.L_x_5135:
[----:B------:R-:W-:Y:S01]  /*b670*/  STG.E.U8 [R16.64], R8 ;  /* 0x0000000810007986 */ /* 0x000fe2000c101124 */
[----:B------:R-:W-:Y:S05]  /*b680*/  EXIT ;  /* 0x000000000000794d */ /* 0x000fea0003800000 */
.L_x_5129:
        /* <DEDUP_REMOVED lines=24> */
.L_x_5112:
        /* <DEDUP_REMOVED lines=20> */
.L_x_5139:
[----:B------:R-:W0:Y:S02]  /*b950*/  F2I.U64.F64.TRUNC R4, R4 ;  /* 0x0000000400047311 */ /* 0x000e24000030d800 */
[----:B0-----:R-:W-:Y:S01]  /*b960*/  STG.E.64 [R16.64], R4 ;  /* 0x0000000410007986 */ /* 0x001fe2000c101b24 */
[----:B------:R-:W-:Y:S05]  /*b970*/  EXIT ;  /* 0x000000000000794d */ /* 0x000fea0003800000 */
.L_x_5138:
[----:B------:R-:W0:Y:S02]  /*b980*/  F2I.U32.F64.TRUNC R5, R4 ;  /* 0x0000000400057311 */ /* 0x000e24000030d000 */
[----:B0-----:R-:W-:Y:S01]  /*b990*/  STG.E [R16.64], R5 ;  /* 0x0000000510007986 */ /* 0x001fe2000c101924 */
[----:B------:R-:W-:Y:S05]  /*b9a0*/  EXIT ;  /* 0x000000000000794d */ /* 0x000fea0003800000 */
.L_x_5140:
        /* <DEDUP_REMOVED lines=13> */
.L_x_5495:


//--------------------- .text._ZN2at6native27unrolled_elementwise_kernelIZZZNS0_68_GLOBAL__N__08176361_30_ActivationHardsigmoidKernel_cu_1520ed90_304418hardsigmoid_kernelERNS_18TensorIteratorBaseEENKUlvE_clEvENKUlvE_clEvEUldE_St5arrayIPcLm2EELi4E23TrivialOffsetCalculatorILi1EjESC_NS0_6memory12LoadWithCastILi1EEENSD_13StoreWithCastILi1EEEEEviT_T0_T2_T3_T4_T5_ --------------------------
	.section	.text._ZN2at6native27unrolled_elementwise_kernelIZZZNS0_68_GLOBAL__N__08176361_30_ActivationHardsigmoidKernel_cu_1520ed90_304418hardsigmoid_kernelERNS_18TensorIteratorBaseEENKUlvE_clEvENKUlvE_clEvEUldE_St5arrayIPcLm2EELi4E23TrivialOffsetCalculatorILi1EjESC_NS0_6memory12LoadWithCastILi1EEENSD_13StoreWithCastILi1EEEEEviT_T0_T2_T3_T4_T5_,"ax",@progbits
	.sectioninfo	@"SHI_REGISTERS=34"
	.align	128
        .global         _ZN2at6native27unrolled_elementwise_kernelIZZZNS0_68_GLOBAL__N__08176361_30_ActivationHardsigmoidKernel_cu_1520ed90_304418hardsigmoid_kernelERNS_18TensorIteratorBaseEENKUlvE_clEvENKUlvE_clEvEUldE_St5arrayIPcLm2EELi4E23TrivialOffsetCalculatorILi1EjESC_NS0_6memory12LoadWithCastILi1EEENSD_13StoreWithCastILi1EEEEEviT_T0_T2_T3_T4_T5_
        .type           _ZN2at6native27unrolled_elementwise_kernelIZZZNS0_68_GLOBAL__N__08176361_30_ActivationHardsigmoidKernel_cu_1520ed90_304418hardsigmoid_kernelERNS_18TensorIteratorBaseEENKUlvE_clEvENKUlvE_clEvEUldE_St5arrayIPcLm2EELi4E23TrivialOffsetCalculatorILi1EjESC_NS0_6memory12LoadWithCastILi1EEENSD_13StoreWithCastILi1EEEEEviT_T0_T2_T3_T4_T5_,@function
        .size           _ZN2at6native27unrolled_elementwise_kernelIZZZNS0_68_GLOBAL__N__08176361_30_ActivationHardsigmoidKernel_cu_1520ed90_304418hardsigmoid_kernelERNS_18TensorIteratorBaseEENKUlvE_clEvENKUlvE_clEvEUldE_St5arrayIPcLm2EELi4E23TrivialOffsetCalculatorILi1EjESC_NS0_6memory12LoadWithCastILi1EEENSD_13StoreWithCastILi1EEEEEviT_T0_T2_T3_T4_T5_,(.L_x_5496 - _ZN2at6native27unrolled_elementwise_kernelIZZZNS0_68_GLOBAL__N__08176361_30_ActivationHardsigmoidKernel_cu_1520ed90_304418hardsigmoid_kernelERNS_18TensorIteratorBaseEENKUlvE_clEvENKUlvE_clEvEUldE_St5arrayIPcLm2EELi4E23TrivialOffsetCalculatorILi1EjESC_NS0_6memory12LoadWithCastILi1EEENSD_13StoreWithCastILi1EEEEEviT_T0_T2_T3_T4_T5_)
        .other          _ZN2at6native27unrolled_elementwise_kernelIZZZNS0_68_GLOBAL__N__08176361_30_ActivationHardsigmoidKernel_cu_1520ed90_304418hardsigmoid_kernelERNS_18TensorIteratorBaseEENKUlvE_clEvENKUlvE_clEvEUldE_St5arrayIPcLm2EELi4E23TrivialOffsetCalculatorILi1EjESC_NS0_6memory12LoadWithCastILi1EEENSD_13StoreWithCastILi1EEEEEviT_T0_T2_T3_T4_T5_,@"STO_CUDA_ENTRY STV_DEFAULT"
_ZN2at6native27unrolled_elementwise_kernelIZZZNS0_68_GLOBAL__N__08176361_30_ActivationHardsigmoidKernel_cu_1520ed90_304418hardsigmoid_kernelERNS_18TensorIteratorBaseEENKUlvE_clEvENKUlvE_clEvEUldE_St5arrayIPcLm2EELi4E23TrivialOffsetCalculatorILi1EjESC_NS0_6memory12LoadWithCastILi1EEENSD_13StoreWithCastILi1EEEEEviT_T0_T2_T3_T4_T5_:
.text._ZN2at6native27unrolled_elementwise_kernelIZZZNS0_68_GLOBAL__N__08176361_30_ActivationHardsigmoidKernel_cu_1520ed90_304418hardsigmoid_kernelERNS_18TensorIteratorBaseEENKUlvE_clEvENKUlvE_clEvEUldE_St5arrayIPcLm2EELi4E23TrivialOffsetCalculatorILi1EjESC_NS0_6memory12LoadWithCastILi1EEENSD_13StoreWithCastILi1EEEEEviT_T0_T2_T3_T4_T5_:
        /* <DEDUP_REMOVED lines=30> */
.L_x_5146:
[----:B------:R-:W2:Y:S02]  /*01e0*/  LDG.E.U8 R4, [R4.64] ;  /* 0x0000002404047981 */ /* 0x000ea4000c1e1100 */
[----:B--2---:R0:W1:Y:S01]  /*01f0*/  I2F.F64.U16 R30, R4 ;  /* 0x00000004001e7312 */ /* 0x0040620000101800 */
[----:B------:R-:W-:Y:S05]  /*0200*/  BRA `(.L_x_5148) ;  /* 0x00000e0000007947 */ /* 0x000fea0003800000 */
.L_x_5145:
        /* <DEDUP_REMOVED lines=9> */
.L_x_5150:
[----:B------:R-:W2:Y:S02]  /*02a0*/  LDG.E R4, [R4.64] ;  /* 0x0000002404047981 */ /* 0x000ea4000c1e1900 */
[----:B--2---:R0:W1:Y:S01]  /*02b0*/  I2F.F64 R30, R4 ;  /* 0x00000004001e7312 */ /* 0x0040620000201c00 */
[----:B------:R-:W-:Y:S05]  /*02c0*/  BRA `(.L_x_5148) ;  /* 0x00000d4000007947 */ /* 0x000fea0003800000 */
.L_x_5149:
[----:B------:R-:W2:Y:S02]  /*02d0*/  LDG.E.U16 R4, [R4.64] ;  /* 0x0000002404047981 */ /* 0x000ea4000c1e1500 */
[----:B--2---:R0:W1:Y:S01]  /*02e0*/  I2F.F64.S16 R30, R4 ;  /* 0x00000004001e7312 */ /* 0x0040620000101c00 */
[----:B------:R-:W-:Y:S05]  /*02f0*/  BRA `(.L_x_5148) ;  /* 0x00000d1000007947 */ /* 0x000fea0003800000 */
.L_x_5144:
        /* <DEDUP_REMOVED lines=10> */
.L_x_5152:
[----:B------:R-:W2:Y:S02]  /*03a0*/  LDG.E.U16 R0, [R4.64] ;  /* 0x0000002404007981 */ /* 0x000ea4000c1e1500 */
[----:B--2---:R-:W-:-:S05]  /*03b0*/  HADD2.F32 R0, -RZ, R0.H0_H0 ;  /* 0x20000000ff007230 */ /* 0x004fca0000004100 */
[----:B------:R-:W-:-:S04]  /*03c0*/  FMUL.FTZ R0, R0, 1 ;  /* 0x3f80000000007820 */ /* 0x000fc80000410000 */
[----:B------:R0:W1:Y:S01]  /*03d0*/  F2F.F64.F32 R30, R0 ;  /* 0x00000000001e7310 */ /* 0x0000620000201800 */
[----:B------:R-:W-:Y:S05]  /*03e0*/  BRA `(.L_x_5148) ;  /* 0x00000c2000007947 */ /* 0x000fea0003800000 */
.L_x_5151:
        /* <DEDUP_REMOVED lines=10> */
.L_x_5154:
[----:B------:R-:W2:Y:S02]  /*0490*/  LDG.E.U16 R4, [R4.64] ;  /* 0x0000002404047981 */ /* 0x000ea4000c1e1500 */
[----:B--2---:R-:W-:-:S05]  /*04a0*/  HADD2.F32 R0, -RZ, R4.H0_H0 ;  /* 0x20000004ff007230 */ /* 0x004fca0000004100 */
[----:B------:R-:W-:-:S04]  /*04b0*/  FMUL.FTZ R0, R0, 1 ;  /* 0x3f80000000007820 */ /* 0x000fc80000410000 */
[----:B------:R0:W1:Y:S01]  /*04c0*/  F2F.F64.F32 R30, R0 ;  /* 0x00000000001e7310 */ /* 0x0000620000201800 */
[----:B------:R-:W-:Y:S05]  /*04d0*/  BRA `(.L_x_5148) ;  /* 0x00000b3000007947 */ /* 0x000fea0003800000 */
.L_x_5153:
[----:B------:R0:W5:Y:S01]  /*04e0*/  LDG.E.64 R30, [R4.64] ;  /* 0x00000024041e7981 */ /* 0x000162000c1e1b00 */
[----:B------:R-:W-:Y:S05]  /*04f0*/  BRA `(.L_x_5148) ;  /* 0x00000b1000007947 */ /* 0x000fea0003800000 */
.L_x_5143:
        /* <DEDUP_REMOVED lines=13> */
.L_x_5157:
[----:B------:R0:W5:Y:S01]  /*05d0*/  LDG.E.64 R30, [R4.64] ;  /* 0x00000024041e7981 */ /* 0x000162000c1e1b00 */
[----:B------:R-:W-:Y:S05]  /*05e0*/  BRA `(.L_x_5148) ;  /* 0x00000a2000007947 */ /* 0x000fea0003800000 */
.L_x_5156:
        /* <DEDUP_REMOVED lines=28> */
.L_x_5159:
        /* <DEDUP_REMOVED lines=16> */
.L_x_5158:
[----:B------:R-:W2:Y:S02]  /*08b0*/  LDG.E.U16 R0, [R4.64] ;  /* 0x0000002404007981 */ /* 0x000ea4000c1e1500 */
[----:B--2---:R-:W-:-:S05]  /*08c0*/  PRMT R0, RZ, 0x5410, R0 ;  /* 0x00005410ff007816 */ /* 0x004fca0000000000 */
[----:B------:R-:W-:-:S04]  /*08d0*/  FMUL.FTZ R0, R0, 1 ;  /* 0x3f80000000007820 */ /* 0x000fc80000410000 */
[----:B------:R0:W1:Y:S01]  /*08e0*/  F2F.F64.F32 R30, R0 ;  /* 0x00000000001e7310 */ /* 0x0000620000201800 */
[----:B------:R-:W-:Y:S05]  /*08f0*/  BRA `(.L_x_5148) ;  /* 0x0000071000007947 */ /* 0x000fea0003800000 */
.L_x_5155:
        /* <DEDUP_REMOVED lines=11> */
.L_x_5162:
        /* <DEDUP_REMOVED lines=21> */
.L_x_5166:
[----:B------:R-:W-:Y:S05]  /*0b00*/  BSYNC B1 ;  /* 0x0000000000017941 */ /* 0x000fea0003800000 */
.L_x_5165:
[----:B------:R-:W-:Y:S01]  /*0b10*/  LEA R5, R0, 0x3b800000, 0x17 ;  /* 0x3b80000000057811 */ /* 0x000fe200078eb8ff */
[----:B------:R-:W-:-:S05]  /*0b20*/  IMAD.SHL.U32 R0, R3, 0x100000, RZ ;  /* 0x0010000003007824 */ /* 0x000fca00078e00ff */
[----:B------:R-:W-:Y:S02]  /*0b30*/  LOP3.LUT R0, R5, R0, R6, 0xfe, !PT ;  /* 0x0000000005007212 */ /* 0x000fe400078efe06 */
.L_x_5164:
[----:B------:R-:W-:Y:S05]  /*0b40*/  BSYNC B0 ;  /* 0x0000000000007941 */ /* 0x000fea0003800000 */
.L_x_5163:
[----:B------:R-:W-:-:S04]  /*0b50*/  FMUL.FTZ R0, R0, 1 ;  /* 0x3f80000000007820 */ /* 0x000fc80000410000 */
[----:B------:R0:W1:Y:S01]  /*0b60*/  F2F.F64.F32 R30, R0 ;  /* 0x00000000001e7310 */ /* 0x0000620000201800 */
[----:B------:R-:W-:Y:S05]  /*0b70*/  BRA `(.L_x_5148) ;  /* 0x0000049000007947 */ /* 0x000fea0003800000 */
.L_x_5161:
        /* <DEDUP_REMOVED lines=21> */
.L_x_5170:
[----:B------:R-:W-:Y:S05]  /*0cd0*/  BSYNC B1 ;  /* 0x0000000000017941 */ /* 0x000fea0003800000 */
.L_x_5169:
[----:B------:R-:W-:Y:S01]  /*0ce0*/  LEA R5, R0, 0x37800000, 0x17 ;  /* 0x3780000000057811 */ /* 0x000fe200078eb8ff */
[----:B------:R-:W-:-:S05]  /*0cf0*/  IMAD.SHL.U32 R0, R3, 0x200000, RZ ;  /* 0x0020000003007824 */ /* 0x000fca00078e00ff */
[----:B------:R-:W-:Y:S02]  /*0d00*/  LOP3.LUT R0, R5, R0, R6, 0xfe, !PT ;  /* 0x0000000005007212 */ /* 0x000fe400078efe06 */
.L_x_5168:
[----:B------:R-:W-:Y:S05]  /*0d10*/  BSYNC B0 ;  /* 0x0000000000007941 */ /* 0x000fea0003800000 */
.L_x_5167:
[----:B------:R-:W-:-:S04]  /*0d20*/  FMUL.FTZ R0, R0, 1 ;  /* 0x3f80000000007820 */ /* 0x000fc80000410000 */
[----:B------:R0:W1:Y:S01]  /*0d30*/  F2F.F64.F32 R30, R0 ;  /* 0x00000000001e7310 */ /* 0x0000620000201800 */
[----:B------:R-:W-:Y:S05]  /*0d40*/  BRA `(.L_x_5148) ;  /* 0x000002c000007947 */ /* 0x000fea0003800000 */
.L_x_5160:
        /* <DEDUP_REMOVED lines=14> */
.L_x_5174:
[----:B------:R-:W-:Y:S05]  /*0e30*/  BSYNC B0 ;  /* 0x0000000000007941 */ /* 0x000fea0003800000 */
.L_x_5173:
[----:B------:R-:W-:-:S04]  /*0e40*/  FMUL.FTZ R0, R0, 1 ;  /* 0x3f80000000007820 */ /* 0x000fc80000410000 */
[----:B------:R0:W1:Y:S01]  /*0e50*/  F2F.F64.F32 R30, R0 ;  /* 0x00000000001e7310 */ /* 0x0000620000201800 */
[----:B------:R-:W-:Y:S05]  /*0e60*/  BRA `(.L_x_5148) ;  /* 0x000001a000007947 */ /* 0x000fea0003800000 */
.L_x_5147:
        /* <DEDUP_REMOVED lines=21> */
.L_x_5172:
[----:B------:R-:W2:Y:S02]  /*0fc0*/  LDG.E.64 R30, [R4.64] ;  /* 0x00000024041e7981 */ /* 0x000ea4000c1e1b00 */
[----:B--2---:R-:W0:Y:S01]  /*0fd0*/  I2F.F64.U64 R30, R30 ;  /* 0x0000001e001e7312 */ /* 0x004e220000301800 */
[----:B------:R-:W-:Y:S05]  /*0fe0*/  BRA `(.L_x_5148) ;  /* 0x0000002000007947 */ /* 0x000fea0003800000 */
.L_x_5171:
[----:B------:R-:W2:Y:S02]  /*0ff0*/  LDG.E R4, [R4.64] ;  /* 0x0000002404047981 */ /* 0x000ea4000c1e1900 */
[----:B--2---:R0:W1:Y:S02]  /*1000*/  I2F.F64.U32 R30, R4 ;  /* 0x00000004001e7312 */ /* 0x0040640000201800 */
.L_x_5148:
[----:B------:R-:W2:Y:S02]  /*1010*/  S2R R22, SR_TID.X ;  /* 0x0000000000167919 */ /* 0x000ea40000002100 */
[----:B--2---:R-:W-:Y:S02]  /*1020*/  IADD3 R22, R22, 0x80, RZ ;  /* 0x0000008016167810 */ /* 0x004fe40007ffe0ff */
.L_x_5142:
[----:B-1----:R-:W-:Y:S05]  /*1030*/  BSYNC B6 ;  /* 0x0000000000067941 */ /* 0x002fea0003800000 */
.L_x_5141:
        /* <DEDUP_REMOVED lines=22> */
.L_x_5180:
[----:B------:R-:W2:Y:S02]  /*11a0*/  LDG.E.U8 R4, [R4.64] ;  /* 0x0000002404047981 */ /* 0x000ea4000c1e1100 */
[----:B--2---:R0:W1:Y:S01]  /*11b0*/  I2F.F64.U16 R28, R4 ;  /* 0x00000004001c7312 */ /* 0x0040620000101800 */
[----:B------:R-:W-:Y:S05]  /*11c0*/  BRA `(.L_x_5182) ;  /* 0x00000df000007947 */ /* 0x000fea0003800000 */
.L_x_5179:
        /* <DEDUP_REMOVED lines=9> */
.L_x_5184:
[----:B------:R-:W2:Y:S02]  /*1260*/  LDG.E R4, [R4.64] ;  /* 0x0000002404047981 */ /* 0x000ea4000c1e1900 */
[----:B--2---:R0:W1:Y:S01]  /*1270*/  I2F.F64 R28, R4 ;  /* 0x00000004001c7312 */ /* 0x0040620000201c00 */
[----:B------:R-:W-:Y:S05]  /*1280*/  BRA `(.L_x_5182) ;  /* 0x00000d3000007947 */ /* 0x000fea0003800000 */
.L_x_5183:
[----:B------:R-:W2:Y:S02]  /*1290*/  LDG.E.U16 R4, [R4.64] ;  /* 0x0000002404047981 */ /* 0x000ea4000c1e1500 */
[----:B--2---:R0:W1:Y:S01]  /*12a0*/  I2F.F64.S16 R28, R4 ;  /* 0x00000004001c7312 */ /* 0x0040620000101c00 */
[----:B------:R-:W-:Y:S05]  /*12b0*/  BRA `(.L_x_5182) ;  /* 0x00000d0000007947 */ /* 0x000fea0003800000 */
.L_x_5178:
        /* <DEDUP_REMOVED lines=10> */
.L_x_5186:
[----:B------:R-:W2:Y:S02]  /*1360*/  LDG.E.U16 R0, [R4.64] ;  /* 0x0000002404007981 */ /* 0x000ea4000c1e1500 */
[----:B--2---:R-:W-:-:S05]  /*1370*/  HADD2.F32 R0, -RZ, R0.H0_H0 ;  /* 0x20000000ff007230 */ /* 0x004fca0000004100 */
[----:B------:R-:W-:-:S04]  /*1380*/  FMUL.FTZ R0, R0, 1 ;  /* 0x3f80000000007820 */ /* 0x000fc80000410000 */
[----:B------:R0:W1:Y:S01]  /*1390*/  F2F.F64.F32 R28, R0 ;  /* 0x00000000001c7310 */ /* 0x0000620000201800 */
[----:B------:R-:W-:Y:S05]  /*13a0*/  BRA `(.L_x_5182) ;  /* 0x00000c1000007947 */ /* 0x000fea0003800000 */
.L_x_5185:
        /* <DEDUP_REMOVED lines=10> */
.L_x_5188:
[----:B------:R-:W2:Y:S02]  /*1450*/  LDG.E.U16 R4, [R4.64] ;  /* 0x0000002404047981 */ /* 0x000ea4000c1e1500 */
[----:B--2---:R-:W-:-:S05]  /*1460*/  HADD2.F32 R0, -RZ, R4.H0_H0 ;  /* 0x20000004ff007230 */ /* 0x004fca0000004100 */
[----:B------:R-:W-:-:S04]  /*1470*/  FMUL.FTZ R0, R0, 1 ;  /* 0x3f80000000007820 */ /* 0x000fc80000410000 */
[----:B------:R0:W1:Y:S01]  /*1480*/  F2F.F64.F32 R28, R0 ;  /* 0x00000000001c7310 */ /* 0x0000620000201800 */
[----:B------:R-:W-:Y:S05]  /*1490*/  BRA `(.L_x_5182) ;  /* 0x00000b2000007947 */ /* 0x000fea0003800000 */
.L_x_5187:
[----:B------:R0:W5:Y:S01]  /*14a0*/  LDG.E.64 R28, [R4.64] ;  /* 0x00000024041c7981 */ /* 0x000162000c1e1b00 */
[----:B------:R-:W-:Y:S05]  /*14b0*/  BRA `(.L_x_5182) ;  /* 0x00000b0000007947 */ /* 0x000fea0003800000 */
.L_x_5177:
        /* <DEDUP_REMOVED lines=13> */
.L_x_5191:
[----:B------:R0:W5:Y:S01]  /*1590*/  LDG.E.64 R28, [R4.64] ;  /* 0x00000024041c7981 */ /* 0x000162000c1e1b00 */
[----:B------:R-:W-:Y:S05]  /*15a0*/  BRA `(.L_x_5182) ;  /* 0x00000a1000007947 */ /* 0x000fea0003800000 */
.L_x_5190:
        /* <DEDUP_REMOVED lines=28> */
.L_x_5193:
        /* <DEDUP_REMOVED lines=15> */
.L_x_5192:
[----:B------:R-:W2:Y:S02]  /*1860*/  LDG.E.U16 R0, [R4.64] ;  /* 0x0000002404007981 */ /* 0x000ea4000c1e1500 */
[----:B--2---:R-:W-:-:S05]  /*1870*/  PRMT R0, RZ, 0x5410, R0 ;  /* 0x00005410ff007816 */ /* 0x004fca0000000000 */
[----:B------:R-:W-:-:S04]  /*1880*/  FMUL.FTZ R0, R0, 1 ;  /* 0x3f80000000007820 */ /* 0x000fc80000410000 */
[----:B------:R0:W1:Y:S01]  /*1890*/  F2F.F64.F32 R28, R0 ;  /* 0x00000000001c7310 */ /* 0x0000620000201800 */
[----:B------:R-:W-:Y:S05]  /*18a0*/  BRA `(.L_x_5182) ;  /* 0x0000071000007947 */ /* 0x000fea0003800000 */
.L_x_5189:
        /* <DEDUP_REMOVED lines=11> */
.L_x_5196:
        /* <DEDUP_REMOVED lines=21> */
.L_x_5200:
[----:B------:R-:W-:Y:S05]  /*1ab0*/  BSYNC B1 ;  /* 0x0000000000017941 */ /* 0x000fea0003800000 */
.L_x_5199:
[----:B------:R-:W-:Y:S01]  /*1ac0*/  LEA R5, R0, 0x3b800000, 0x17 ;  /* 0x3b80000000057811 */ /* 0x000fe200078eb8ff */
[----:B------:R-:W-:-:S05]  /*1ad0*/  IMAD.SHL.U32 R0, R3, 0x100000, RZ ;  /* 0x0010000003007824 */ /* 0x000fca00078e00ff */
[----:B------:R-:W-:Y:S02]  /*1ae0*/  LOP3.LUT R0, R5, R0, R6, 0xfe, !PT ;  /* 0x0000000005007212 */ /* 0x000fe400078efe06 */
.L_x_5198:
[----:B------:R-:W-:Y:S05]  /*1af0*/  BSYNC B0 ;  /* 0x0000000000007941 */ /* 0x000fea0003800000 */
.L_x_5197:
[----:B------:R-:W-:-:S04]  /*1b00*/  FMUL.FTZ R0, R0, 1 ;  /* 0x3f80000000007820 */ /* 0x000fc80000410000 */
[----:B------:R0:W1:Y:S01]  /*1b10*/  F2F.F64.F32 R28, R0 ;  /* 0x00000000001c7310 */ /* 0x0000620000201800 */
[----:B------:R-:W-:Y:S05]  /*1b20*/  BRA `(.L_x_5182) ;  /* 0x0000049000007947 */ /* 0x000fea0003800000 */
.L_x_5195:
        /* <DEDUP_REMOVED lines=21> */
.L_x_5204:
[----:B------:R-:W-:Y:S05]  /*1c80*/  BSYNC B1 ;  /* 0x0000000000017941 */ /* 0x000fea0003800000 */
.L_x_5203:
[----:B------:R-:W-:Y:S01]  /*1c90*/  LEA R5, R0, 0x37800000, 0x17 ;  /* 0x3780000000057811 */ /* 0x000fe200078eb8ff */
[----:B------:R-:W-:-:S05]  /*1ca0*/  IMAD.SHL.U32 R0, R3, 0x200000, RZ ;  /* 0x0020000003007824 */ /* 0x000fca00078e00ff */
[----:B------:R-:W-:Y:S02]  /*1cb0*/  LOP3.LUT R0, R5, R0, R6, 0xfe, !PT ;  /* 0x0000000005007212 */ /* 0x000fe400078efe06 */
.L_x_5202:
[----:B------:R-:W-:Y:S05]  /*1cc0*/  BSYNC B0 ;  /* 0x0000000000007941 */ /* 0x000fea0003800000 */
.L_x_5201:
[----:B------:R-:W-:-:S04]  /*1cd0*/  FMUL.FTZ R0, R0, 1 ;  /* 0x3f80000000007820 */ /* 0x000fc80000410000 */
[----:B------:R0:W1:Y:S01]  /*1ce0*/  F2F.F64.F32 R28, R0 ;  /* 0x00000000001c7310 */ /* 0x0000620000201800 */
[----:B------:R-:W-:Y:S05]  /*1cf0*/  BRA `(.L_x_5182) ;  /* 0x000002c000007947 */ /* 0x000fea0003800000 */
.L_x_5194:
        /* <DEDUP_REMOVED lines=14> */
.L_x_5208:
[----:B------:R-:W-:Y:S05]  /*1de0*/  BSYNC B0 ;  /* 0x0000000000007941 */ /* 0x000fea0003800000 */
.L_x_5207:
[----:B------:R-:W-:-:S04]  /*1df0*/  FMUL.FTZ R0, R0, 1 ;  /* 0x3f80000000007820 */ /* 0x000fc80000410000 */
[----:B------:R0:W1:Y:S01]  /*1e00*/  F2F.F64.F32 R28, R0 ;  /* 0x00000000001c7310 */ /* 0x0000620000201800 */
[----:B------:R-:W-:Y:S05]  /*1e10*/  BRA `(.L_x_5182) ;  /* 0x000001a000007947 */ /* 0x000fea0003800000 */
.L_x_5181:
        /* <DEDUP_REMOVED lines=19> */
[----:B------:R-:W-:Y:S01]  /*1f50*/  CS2R R28, SRZ ;  /* 0x00000000001c7805 */ /* 0x000fe2000001ff00 */
[----:B------:R-:W-:Y:S05]  /*1f60*/  BRA `(.L_x_5182) ;  /* 0x0000005000007947 */ /* 0x000fea0003800000 */
.L_x_5206:
[----:B------:R-:W2:Y:S02]  /*1f70*/  LDG.E.64 R28, [R4.64] ;  /* 0x00000024041c7981 */ /* 0x000ea4000c1e1b00 */
[----:B--2---:R-:W0:Y:S01]  /*1f80*/  I2F.F64.U64 R28, R28 ;  /* 0x0000001c001c7312 */ /* 0x004e220000301800 */
[----:B------:R-:W-:Y:S05]  /*1f90*/  BRA `(.L_x_5182) ;  /* 0x0000002000007947 */ /* 0x000fea0003800000 */
.L_x_5205:
[----:B------:R-:W2:Y:S02]  /*1fa0*/  LDG.E R4, [R4.64] ;  /* 0x0000002404047981 */ /* 0x000ea4000c1e1900 */
[----:B--2---:R0:W1:Y:S02]  /*1fb0*/  I2F.F64.U32 R28, R4 ;  /* 0x00000004001c7312 */ /* 0x0040640000201800 */
.L_x_5182:
[----:B------:R-:W-:-:S03]  /*1fc0*/  IADD3 R22, R22, 0x80, RZ ;  /* 0x0000008016167810 */ /* 0x000fc60007ffe0ff */
.L_x_5176:
[----:B------:R-:W-:Y:S05]  /*1fd0*/  BSYNC B6 ;  /* 0x0000000000067941 */ /* 0x000fea0003800000 */
.L_x_5175:
[----:B------:R-:W-:Y:S01]  /*1fe0*/  ISETP.GE.AND P0, PT, R22, R19, PT ;  /* 0x000000131600720c */ /* 0x000fe20003f06270 */
[----:B------:R-:W-:Y:S01]  /*1ff0*/  BSSY B6, `(.L_x_5209) ;  /* 0x00000fa000067945 */ /* 0x000fe20003800000 */
[----:B------:R-:W-:Y:S01]  /*2000*/  CS2R R16, SRZ ;  /* 0x0000000000107805 */ /* 0x000fe2000001ff00 */
[----:B------:R-:W-:-:S10]  /*2010*/  CS2R R24, SRZ ;  /* 0x0000000000187805 */ /* 0x000fd4000001ff00 */
        /* <DEDUP_REMOVED lines=20> */
.L_x_5214:
[----:B------:R-:W2:Y:S02]  /*2160*/  LDG.E.U8 R4, [R4.64] ;  /* 0x0000002404047981 */ /* 0x000ea4000c1e1100 */
[----:B--2---:R0:W2:Y:S01]  /*2170*/  I2F.F64.U16 R24, R4 ;  /* 0x0000000400187312 */ /* 0x0040a20000101800 */
[----:B------:R-:W-:Y:S05]  /*2180*/  BRA `(.L_x_5216) ;  /* 0x00000df000007947 */ /* 0x000fea0003800000 */
.L_x_5213:
        /* <DEDUP_REMOVED lines=9> */
.L_x_5218:
[----:B------:R-:W2:Y:S02]  /*2220*/  LDG.E R4, [R4.64] ;  /* 0x0000002404047981 */ /* 0x000ea4000c1e1900 */
[----:B--2---:R0:W2:Y:S01]  /*2230*/  I2F.F64 R24, R4 ;  /* 0x0000000400187312 */ /* 0x0040a20000201c00 */
[----:B------:R-:W-:Y:S05]  /*2240*/  BRA `(.L_x_5216) ;  /* 0x00000d3000007947 */ /* 0x000fea0003800000 */
.L_x_5217:
[----:B------:R-:W2:Y:S02]  /*2250*/  LDG.E.U16 R4, [R4.64] ;  /* 0x0000002404047981 */ /* 0x000ea4000c1e1500 */
[----:B--2---:R0:W2:Y:S01]  /*2260*/  I2F.F64.S16 R24, R4 ;  /* 0x0000000400187312 */ /* 0x0040a20000101c00 */
[----:B------:R-:W-:Y:S05]  /*2270*/  BRA `(.L_x_5216) ;  /* 0x00000d0000007947 */ /* 0x000fea0003800000 */
.L_x_5212:
        /* <DEDUP_REMOVED lines=10> */
.L_x_5220:
[----:B------:R-:W2:Y:S02]  /*2320*/  LDG.E.U16 R0, [R4.64] ;  /* 0x0000002404007981 */ /* 0x000ea4000c1e1500 */
[----:B--2---:R-:W-:-:S05]  /*2330*/  HADD2.F32 R0, -RZ, R0.H0_H0 ;  /* 0x20000000ff007230 */ /* 0x004fca0000004100 */
[----:B------:R-:W-:-:S04]  /*2340*/  FMUL.FTZ R0, R0, 1 ;  /* 0x3f80000000007820 */ /* 0x000fc80000410000 */
[----:B------:R0:W2:Y:S01]  /*2350*/  F2F.F64.F32 R24, R0 ;  /* 0x0000000000187310 */ /* 0x0000a20000201800 */
[----:B------:R-:W-:Y:S05]  /*2360*/  BRA `(.L_x_5216) ;  /* 0x00000c1000007947 */ /* 0x000fea0003800000 */
.L_x_5219:
        /* <DEDUP_REMOVED lines=10> */
.L_x_5222:
[----:B------:R-:W2:Y:S02]  /*2410*/  LDG.E.U16 R4, [R4.64] ;  /* 0x0000002404047981 */ /* 0x000ea4000c1e1500 */
[----:B--2---:R-:W-:-:S05]  /*2420*/  HADD2.F32 R0, -RZ, R4.H0_H0 ;  /* 0x20000004ff007230 */ /* 0x004fca0000004100 */
[----:B------:R-:W-:-:S04]  /*2430*/  FMUL.FTZ R0, R0, 1 ;  /* 0x3f80000000007820 */ /* 0x000fc80000410000 */
[----:B------:R0:W2:Y:S01]  /*2440*/  F2F.F64.F32 R24, R0 ;  /* 0x0000000000187310 */ /* 0x0000a20000201800 */
[----:B------:R-:W-:Y:S05]  /*2450*/  BRA `(.L_x_5216) ;  /* 0x00000b2000007947 */ /* 0x000fea0003800000 */
.L_x_5221:
[----:B------:R0:W5:Y:S01]  /*2460*/  LDG.E.64 R24, [R4.64] ;  /* 0x0000002404187981 */ /* 0x000162000c1e1b00 */
[----:B------:R-:W-:Y:S05]  /*2470*/  BRA `(.L_x_5216) ;  /* 0x00000b0000007947 */ /* 0x000fea0003800000 */
.L_x_5211:
        /* <DEDUP_REMOVED lines=13> */
.L_x_5225:
[----:B------:R0:W5:Y:S01]  /*2550*/  LDG.E.64 R24, [R4.64] ;  /* 0x0000002404187981 */ /* 0x000162000c1e1b00 */
[----:B------:R-:W-:Y:S05]  /*2560*/  BRA `(.L_x_5216) ;  /* 0x00000a1000007947 */ /* 0x000fea0003800000 */
.L_x_5224:
        /* <DEDUP_REMOVED lines=28> */
.L_x_5227:
        /* <DEDUP_REMOVED lines=15> */
.L_x_5226:
[----:B------:R-:W2:Y:S02]  /*2820*/  LDG.E.U16 R0, [R4.64] ;  /* 0x0000002404007981 */ /* 0x000ea4000c1e1500 */
[----:B--2---:R-:W-:-:S05]  /*2830*/  PRMT R0, RZ, 0x5410, R0 ;  /* 0x00005410ff007816 */ /* 0x004fca0000000000 */
[----:B------:R-:W-:-:S04]  /*2840*/  FMUL.FTZ R0, R0, 1 ;  /* 0x3f80000000007820 */ /* 0x000fc80000410000 */
[----:B------:R0:W2:Y:S01]  /*2850*/  F2F.F64.F32 R24, R0 ;  /* 0x0000000000187310 */ /* 0x0000a20000201800 */
[----:B------:R-:W-:Y:S05]  /*2860*/  BRA `(.L_x_5216) ;  /* 0x0000071000007947 */ /* 0x000fea0003800000 */
.L_x_5223:
        /* <DEDUP_REMOVED lines=11> */
.L_x_5230:
        /* <DEDUP_REMOVED lines=21> */
.L_x_5234:
[----:B------:R-:W-:Y:S05]  /*2a70*/  BSYNC B1 ;  /* 0x0000000000017941 */ /* 0x000fea0003800000 */
.L_x_5233:
[----:B------:R-:W-:Y:S01]  /*2a80*/  LEA R5, R0, 0x3b800000, 0x17 ;  /* 0x3b80000000057811 */ /* 0x000fe200078eb8ff */
[----:B------:R-:W-:-:S05]  /*2a90*/  IMAD.SHL.U32 R0, R3, 0x100000, RZ ;  /* 0x0010000003007824 */ /* 0x000fca00078e00ff */
[----:B------:R-:W-:Y:S02]  /*2aa0*/  LOP3.LUT R0, R5, R0, R6, 0xfe, !PT ;  /* 0x0000000005007212 */ /* 0x000fe400078efe06 */
.L_x_5232:
[----:B------:R-:W-:Y:S05]  /*2ab0*/  BSYNC B0 ;  /* 0x0000000000007941 */ /* 0x000fea0003800000 */
.L_x_5231:
[----:B------:R-:W-:-:S04]  /*2ac0*/  FMUL.FTZ R0, R0, 1 ;  /* 0x3f80000000007820 */ /* 0x000fc80000410000 */
[----:B------:R0:W2:Y:S01]  /*2ad0*/  F2F.F64.F32 R24, R0 ;  /* 0x0000000000187310 */ /* 0x0000a20000201800 */
[----:B------:R-:W-:Y:S05]  /*2ae0*/  BRA `(.L_x_5216) ;  /* 0x0000049000007947 */ /* 0x000fea0003800000 */
.L_x_5229:
        /* <DEDUP_REMOVED lines=21> */
.L_x_5238:
[----:B------:R-:W-:Y:S05]  /*2c40*/  BSYNC B1 ;  /* 0x0000000000017941 */ /* 0x000fea0003800000 */
.L_x_5237:
[----:B------:R-:W-:Y:S01]  /*2c50*/  LEA R5, R0, 0x37800000, 0x17 ;  /* 0x3780000000057811 */ /* 0x000fe200078eb8ff */
[----:B------:R-:W-:-:S05]  /*2c60*/  IMAD.SHL.U32 R0, R3, 0x200000, RZ ;  /* 0x0020000003007824 */ /* 0x000fca00078e00ff */
[----:B------:R-:W-:Y:S02]  /*2c70*/  LOP3.LUT R0, R5, R0, R6, 0xfe, !PT ;  /* 0x0000000005007212 */ /* 0x000fe400078efe06 */
.L_x_5236:
[----:B------:R-:W-:Y:S05]  /*2c80*/  BSYNC B0 ;  /* 0x0000000000007941 */ /* 0x000fea0003800000 */
.L_x_5235:
[----:B------:R-:W-:-:S04]  /*2c90*/  FMUL.FTZ R0, R0, 1 ;  /* 0x3f80000000007820 */ /* 0x000fc80000410000 */
[----:B------:R0:W2:Y:S01]  /*2ca0*/  F2F.F64.F32 R24, R0 ;  /* 0x0000000000187310 */ /* 0x0000a20000201800 */
[----:B------:R-:W-:Y:S05]  /*2cb0*/  BRA `(.L_x_5216) ;  /* 0x000002c000007947 */ /* 0x000fea0003800000 */
.L_x_5228:
        /* <DEDUP_REMOVED lines=14> */
.L_x_5242:
[----:B------:R-:W-:Y:S05]  /*2da0*/  BSYNC B0 ;  /* 0x0000000000007941 */ /* 0x000fea0003800000 */
.L_x_5241:
[----:B------:R-:W-:-:S04]  /*2db0*/  FMUL.FTZ R0, R0, 1 ;  /* 0x3f80000000007820 */ /* 0x000fc80000410000 */
[----:B------:R0:W2:Y:S01]  /*2dc0*/  F2F.F64.F32 R24, R0 ;  /* 0x0000000000187310 */ /* 0x0000a20000201800 */
[----:B------:R-:W-:Y:S05]  /*2dd0*/  BRA `(.L_x_5216) ;  /* 0x000001a000007947 */ /* 0x000fea0003800000 */
.L_x_5215:
        /* <DEDUP_REMOVED lines=21> */
.L_x_5240:
[----:B------:R-:W2:Y:S02]  /*2f30*/  LDG.E.64 R24, [R4.64] ;  /* 0x0000002404187981 */ /* 0x000ea4000c1e1b00 */
[----:B--2---:R-:W0:Y:S01]  /*2f40*/  I2F.F64.U64 R24, R24 ;  /* 0x0000001800187312 */ /* 0x004e220000301800 */
[----:B------:R-:W-:Y:S05]  /*2f50*/  BRA `(.L_x_5216) ;  /* 0x0000002000007947 */ /* 0x000fea0003800000 */
.L_x_5239:
[----:B------:R-:W2:Y:S02]  /*2f60*/  LDG.E R4, [R4.64] ;  /* 0x0000002404047981 */ /* 0x000ea4000c1e1900 */
[----:B--2---:R0:W2:Y:S02]  /*2f70*/  I2F.F64.U32 R24, R4 ;  /* 0x0000000400187312 */ /* 0x0040a40000201800 */
.L_x_5216:
[----:B------:R-:W-:-:S03]  /*2f80*/  IADD3 R22, R22, 0x80, RZ ;  /* 0x0000008016167810 */ /* 0x000fc60007ffe0ff */
.L_x_5210:
[----:B------:R-:W-:Y:S05]  /*2f90*/  BSYNC B6 ;  /* 0x0000000000067941 */ /* 0x000fea0003800000 */
.L_x_5209:
[----:B------:R-:W-:Y:S01]  /*2fa0*/  ISETP.GE.AND P0, PT, R22, R19, PT ;  /* 0x000000131600720c */ /* 0x000fe20003f06270 */
[----:B------:R-:W-:-:S12]  /*2fb0*/  BSSY B6, `(.L_x_5243) ;  /* 0x00000f5000067945 */ /* 0x000fd80003800000 */
        /* <DEDUP_REMOVED lines=19> */
.L_x_5248:
[----:B------:R-:W3:Y:S02]  /*30f0*/  LDG.E.U8 R4, [R4.64] ;  /* 0x0000002404047981 */ /* 0x000ee4000c1e1100 */
[----:B---3--:R0:W3:Y:S01]  /*3100*/  I2F.F64.U16 R16, R4 ;  /* 0x0000000400107312 */ /* 0x0080e20000101800 */
[----:B------:R-:W-:Y:S05]  /*3110*/  BRA `(.L_x_5244) ;  /* 0x00000de000007947 */ /* 0x000fea0003800000 */
.L_x_5247:
        /* <DEDUP_REMOVED lines=9> */
.L_x_5251:
[----:B------:R-:W3:Y:S02]  /*31b0*/  LDG.E R4, [R4.64] ;  /* 0x0000002404047981 */ /* 0x000ee4000c1e1900 */
[----:B---3--:R0:W3:Y:S01]  /*31c0*/  I2F.F64 R16, R4 ;  /* 0x0000000400107312 */ /* 0x0080e20000201c00 */
[----:B------:R-:W-:Y:S05]  /*31d0*/  BRA `(.L_x_5244) ;  /* 0x00000d2000007947 */ /* 0x000fea0003800000 */
.L_x_5250:
[----:B------:R-:W3:Y:S02]  /*31e0*/  LDG.E.U16 R4, [R4.64] ;  /* 0x0000002404047981 */ /* 0x000ee4000c1e1500 */
[----:B---3--:R0:W3:Y:S01]  /*31f0*/  I2F.F64.S16 R16, R4 ;  /* 0x0000000400107312 */ /* 0x0080e20000101c00 */
[----:B------:R-:W-:Y:S05]  /*3200*/  BRA `(.L_x_5244) ;  /* 0x00000cf000007947 */ /* 0x000fea0003800000 */
.L_x_5246:
        /* <DEDUP_REMOVED lines=10> */
.L_x_5253:
[----:B------:R-:W3:Y:S02]  /*32b0*/  LDG.E.U16 R0, [R4.64] ;  /* 0x0000002404007981 */ /* 0x000ee4000c1e1500 */
[----:B---3--:R-:W-:-:S05]  /*32c0*/  HADD2.F32 R0, -RZ, R0.H0_H0 ;  /* 0x20000000ff007230 */ /* 0x008fca0000004100 */
[----:B------:R-:W-:-:S04]  /*32d0*/  FMUL.FTZ R0, R0, 1 ;  /* 0x3f80000000007820 */ /* 0x000fc80000410000 */
[----:B------:R0:W3:Y:S01]  /*32e0*/  F2F.F64.F32 R16, R0 ;  /* 0x0000000000107310 */ /* 0x0000e20000201800 */
[----:B------:R-:W-:Y:S05]  /*32f0*/  BRA `(.L_x_5244) ;  /* 0x00000c0000007947 */ /* 0x000fea0003800000 */
.L_x_5252:
        /* <DEDUP_REMOVED lines=10> */
.L_x_5255:
[----:B------:R-:W3:Y:S02]  /*33a0*/  LDG.E.U16 R4, [R4.64] ;  /* 0x0000002404047981 */ /* 0x000ee4000c1e1500 */
[----:B---3--:R-:W-:-:S05]  /*33b0*/  HADD2.F32 R0, -RZ, R4.H0_H0 ;  /* 0x20000004ff007230 */ /* 0x008fca0000004100 */
[----:B------:R-:W-:-:S04]  /*33c0*/  FMUL.FTZ R0, R0, 1 ;  /* 0x3f80000000007820 */ /* 0x000fc80000410000 */
[----:B------:R0:W3:Y:S01]  /*33d0*/  F2F.F64.F32 R16, R0 ;  /* 0x0000000000107310 */ /* 0x0000e20000201800 */
[----:B------:R-:W-:Y:S05]  /*33e0*/  BRA `(.L_x_5244) ;  /* 0x00000b1000007947 */ /* 0x000fea0003800000 */
.L_x_5254:
[----:B------:R0:W5:Y:S01]  /*33f0*/  LDG.E.64 R16, [R4.64] ;  /* 0x0000002404107981 */ /* 0x000162000c1e1b00 */
[----:B------:R-:W-:Y:S05]  /*3400*/  BRA `(.L_x_5244) ;  /* 0x00000af000007947 */ /* 0x000fea0003800000 */
.L_x_5245:
        /* <DEDUP_REMOVED lines=13> */
.L_x_5258:
[----:B------:R0:W5:Y:S01]  /*34e0*/  LDG.E.64 R16, [R4.64] ;  /* 0x0000002404107981 */ /* 0x000162000c1e1b00 */
[----:B------:R-:W-:Y:S05]  /*34f0*/  BRA `(.L_x_5244) ;  /* 0x00000a0000007947 */ /* 0x000fea0003800000 */
.L_x_5257:
        /* <DEDUP_REMOVED lines=28> */
.L_x_5260:
        /* <DEDUP_REMOVED lines=15> */
.L_x_5259:
[----:B------:R-:W3:Y:S02]  /*37b0*/  LDG.E.U16 R0, [R4.64] ;  /* 0x0000002404007981 */ /* 0x000ee4000c1e1500 */
[----:B---3--:R-:W-:-:S05]  /*37c0*/  PRMT R0, RZ, 0x5410, R0 ;  /* 0x00005410ff007816 */ /* 0x008fca0000000000 */
[----:B------:R-:W-:-:S04]  /*37d0*/  FMUL.FTZ R0, R0, 1 ;  /* 0x3f80000000007820 */ /* 0x000fc80000410000 */
[----:B------:R0:W3:Y:S01]  /*37e0*/  F2F.F64.F32 R16, R0 ;  /* 0x0000000000107310 */ /* 0x0000e20000201800 */
[----:B------:R-:W-:Y:S05]  /*37f0*/  BRA `(.L_x_5244) ;  /* 0x0000070000007947 */ /* 0x000fea0003800000 */
.L_x_5256:
        /* <DEDUP_REMOVED lines=11> */
.L_x_5263:
        /* <DEDUP_REMOVED lines=21> */
.L_x_5267:
[----:B------:R-:W-:Y:S05]  /*3a00*/  BSYNC B1 ;  /* 0x0000000000017941 */ /* 0x000fea0003800000 */
.L_x_5266:
[----:B------:R-:W-:Y:S01]  /*3a10*/  LEA R5, R0, 0x3b800000, 0x17 ;  /* 0x3b80000000057811 */ /* 0x000fe200078eb8ff */
[----:B------:R-:W-:-:S05]  /*3a20*/  IMAD.SHL.U32 R0, R3, 0x100000, RZ ;  /* 0x0010000003007824 */ /* 0x000fca00078e00ff */
[----:B------:R-:W-:Y:S02]  /*3a30*/  LOP3.LUT R0, R5, R0, R6, 0xfe, !PT ;  /* 0x0000000005007212 */ /* 0x000fe400078efe06 */
.L_x_5265:
[----:B------:R-:W-:Y:S05]  /*3a40*/  BSYNC B0 ;  /* 0x0000000000007941 */ /* 0x000fea0003800000 */
.L_x_5264:
[----:B------:R-:W-:-:S04]  /*3a50*/  FMUL.FTZ R0, R0, 1 ;  /* 0x3f80000000007820 */ /* 0x000fc80000410000 */
[----:B------:R0:W3:Y:S01]  /*3a60*/  F2F.F64.F32 R16, R0 ;  /* 0x0000000000107310 */ /* 0x0000e20000201800 */
[----:B------:R-:W-:Y:S05]  /*3a70*/  BRA `(.L_x_5244) ;  /* 0x0000048000007947 */ /* 0x000fea0003800000 */
.L_x_5262:
        /* <DEDUP_REMOVED lines=21> */
.L_x_5271:
[----:B------:R-:W-:Y:S05]  /*3bd0*/  BSYNC B1 ;  /* 0x0000000000017941 */ /* 0x000fea0003800000 */
.L_x_5270:
[----:B------:R-:W-:Y:S01]  /*3be0*/  LEA R5, R0, 0x37800000, 0x17 ;  /* 0x3780000000057811 */ /* 0x000fe200078eb8ff */
[----:B------:R-:W-:-:S05]  /*3bf0*/  IMAD.SHL.U32 R0, R3, 0x200000, RZ ;  /* 0x0020000003007824 */ /* 0x000fca00078e00ff */
[----:B------:R-:W-:Y:S02]  /*3c00*/  LOP3.LUT R0, R5, R0, R6, 0xfe, !PT ;  /* 0x0000000005007212 */ /* 0x000fe400078efe06 */
.L_x_5269:
[----:B------:R-:W-:Y:S05]  /*3c10*/  BSYNC B0 ;  /* 0x0000000000007941 */ /* 0x000fea0003800000 */
.L_x_5268:
[----:B------:R-:W-:-:S04]  /*3c20*/  FMUL.FTZ R0, R0, 1 ;  /* 0x3f80000000007820 */ /* 0x000fc80000410000 */
[----:B------:R0:W3:Y:S01]  /*3c30*/  F2F.F64.F32 R16, R0 ;  /* 0x0000000000107310 */ /* 0x0000e20000201800 */
[----:B------:R-:W-:Y:S05]  /*3c40*/  BRA `(.L_x_5244) ;  /* 0x000002b000007947 */ /* 0x000fea0003800000 */
.L_x_5261:
        /* <DEDUP_REMOVED lines=14> */
.L_x_5275:
[----:B------:R-:W-:Y:S05]  /*3d30*/  BSYNC B0 ;  /* 0x0000000000007941 */ /* 0x000fea0003800000 */
.L_x_5274:
[----:B------:R-:W-:-:S04]  /*3d40*/  FMUL.FTZ R0, R0, 1 ;  /* 0x3f80000000007820 */ /* 0x000fc80000410000 */
[----:B------:R0:W3:Y:S01]  /*3d50*/  F2F.F64.F32 R16, R0 ;  /* 0x0000000000107310 */ /* 0x0000e20000201800 */
[----:B------:R-:W-:Y:S05]  /*3d60*/  BRA `(.L_x_5244) ;  /* 0x0000019000007947 */ /* 0x000fea0003800000 */
.L_x_5249:
        /* <DEDUP_REMOVED lines=19> */
[----:B------:R-:W-:Y:S05]  /*3ea0*/  BRA `(.L_x_5244) ;  /* 0x0000005000007947 */ /* 0x000fea0003800000 */
.L_x_5273:
[----:B------:R-:W3:Y:S02]  /*3eb0*/  LDG.E.64 R16, [R4.64] ;  /* 0x0000002404107981 */ /* 0x000ee4000c1e1b00 */
[----:B---3--:R-:W0:Y:S01]  /*3ec0*/  I2F.F64.U64 R16, R16 ;  /* 0x0000001000107312 */ /* 0x008e220000301800 */
[----:B------:R-:W-:Y:S05]  /*3ed0*/  BRA `(.L_x_5244) ;  /* 0x0000002000007947 */ /* 0x000fea0003800000 */
.L_x_5272:
[----:B------:R-:W3:Y:S02]  /*3ee0*/  LDG.E R4, [R4.64] ;  /* 0x0000002404047981 */ /* 0x000ee4000c1e1900 */
[----:B---3--:R0:W3:Y:S02]  /*3ef0*/  I2F.F64.U32 R16, R4 ;  /* 0x0000000400107312 */ /* 0x0080e40000201800 */
.L_x_5244:
[----:B------:R-:W-:Y:S05]  /*3f00*/  BSYNC B6 ;  /* 0x0000000000067941 */ /* 0x000fea0003800000 */
.L_x_5243:
[----:B------:R-:W4:Y:S01]  /*3f10*/  S2R R22, SR_TID.X ;  /* 0x0000000000167919 */ /* 0x000f220000002100 */
[----:B------:R-:W3:Y:S01]  /*3f20*/  LDC.U8 R18, c[0x0][0x1ac] ;  /* 0x00006b00ff127b82 */ /* 0x000ee20000000000 */
[----:B------:R-:W-:Y:S01]  /*3f30*/  BSSY B0, `(.L_x_5276) ;  /* 0x0000011000007945 */ /* 0x000fe20003800000 */
[C---:B----4-:R-:W-:Y:S02]  /*3f40*/  ISETP.GE.AND P2, PT, R22.reuse, R19, PT ;  /* 0x000000131600720c */ /* 0x050fe40003f46270 */
[----:B0-----:R-:W-:-:S02]  /*3f50*/  IADD3 R0, R22, 0x100, RZ ;  /* 0x0000010016007810 */ /* 0x001fc40007ffe0ff */
[C---:B------:R-:W-:Y:S02]  /*3f60*/  IADD3 R4, R22.reuse, 0x180, RZ ;  /* 0x0000018016047810 */ /* 0x040fe40007ffe0ff */
[----:B------:R-:W-:Y:S02]  /*3f70*/  IADD3 R26, R22, 0x80, RZ ;  /* 0x00000080161a7810 */ /* 0x000fe40007ffe0ff */
[-C--:B------:R-:W-:Y:S02]  /*3f80*/  ISETP.GE.AND P0, PT, R0, R19.reuse, PT ;  /* 0x000000130000720c */ /* 0x080fe40003f06270 */
[-C--:B------:R-:W-:Y:S02]  /*3f90*/  ISETP.GE.AND P1, PT, R4, R19.reuse, PT ;  /* 0x000000130400720c */ /* 0x080fe40003f26270 */
[----:B------:R-:W-:Y:S01]  /*3fa0*/  ISETP.GE.AND P3, PT, R26, R19, PT ;  /* 0x000000131a00720c */ /* 0x000fe20003f66270 */
[----:B------:R-:W-:Y:S07]  /*3fb0*/  @P2 BRA `(.L_x_5277) ;  /* 0x0000008000002947 */ /* 0x000fee0003800000 */
[----:B---3-5:R-:W0:-:S06]  /*3fc0*/  DADD R30, R30, 3 ;  /* 0x400800001e1e7429 */ /* 0x028e0c0000000000 */
[----:B0-----:R-:W0:-:S06]  /*3fd0*/  DSETP.GEU.AND P4, PT, R30, c[0x0][0x168], PT ;  /* 0x00005a001e00762a */ /* 0x001e0c0003f8e000 */
[----:B0-----:R-:W-:Y:S02]  /*3fe0*/  FSEL R4, R30, c[0x0][0x168], P4 ;  /* 0x00005a001e047a08 */ /* 0x001fe40002000000 */
[----:B------:R-:W-:-:S06]  /*3ff0*/  FSEL R5, R31, c[0x0][0x16c], P4 ;  /* 0x00005b001f057a08 */ /* 0x000fcc0002000000 */
[----:B------:R-:W0:-:S06]  /*4000*/  DSETP.GT.AND P4, PT, R4, c[0x0][0x180], PT ;  /* 0x000060000400762a */ /* 0x000e0c0003f84000 */
[----:B0-----:R-:W-:Y:S02]  /*4010*/  FSEL R4, R4, c[0x0][0x180], !P4 ;  /* 0x0000600004047a08 */ /* 0x001fe40006000000 */
[----:B------:R-:W-:-:S06]  /*4020*/  FSEL R5, R5, c[0x0][0x184], !P4 ;  /* 0x0000610005057a08 */ /* 0x000fcc0006000000 */
[----:B------:R-:W0:-:S06]  /*4030*/  DMUL R4, R4, c[0x2][0x0] ;  /* 0x0080000004047a28 */ /* 0x000e0c0000000000 */
.L_x_5277:
[----:B---3--:R-:W-:Y:S05]  /*4040*/  BSYNC B0 ;  /* 0x0000000000007941 */ /* 0x008fea0003800000 */
.L_x_5276:
[----:B------:R-:W-:Y:S01]  /*4050*/  BSSY B0, `(.L_x_5278) ;  /* 0x000000a000007945 */ /* 0x000fe20003800000 */
[----:B------:R-:W-:Y:S05]  /*4060*/  @P3 BRA `(.L_x_5279) ;  /* 0x0000008000003947 */ /* 0x000fea0003800000 */
[----:B-1---5:R-:W1:-:S06]  /*4070*/  DADD R28, R28, 3 ;  /* 0x400800001c1c7429 */ /* 0x022e4c0000000000 */
[----:B-1----:R-:W1:-:S06]  /*4080*/  DSETP.GEU.AND P3, PT, R28, c[0x0][0x168], PT ;  /* 0x00005a001c00762a */ /* 0x002e4c0003f6e000 */
[----:B-1----:R-:W-:Y:S02]  /*4090*/  FSEL R6, R28, c[0x0][0x168], P3 ;  /* 0x00005a001c067a08 */ /* 0x002fe40001800000 */
[----:B------:R-:W-:-:S06]  /*40a0*/  FSEL R7, R29, c[0x0][0x16c], P3 ;  /* 0x00005b001d077a08 */ /* 0x000fcc0001800000 */
[----:B------:R-:W1:-:S06]  /*40b0*/  DSETP.GT.AND P3, PT, R6, c[0x0][0x180], PT ;  /* 0x000060000600762a */ /* 0x000e4c0003f64000 */
[----:B-1----:R-:W-:Y:S02]  /*40c0*/  FSEL R28, R6, c[0x0][0x180], !P3 ;  /* 0x00006000061c7a08 */ /* 0x002fe40005800000 */
[----:B------:R-:W-:-:S06]  /*40d0*/  FSEL R29, R7, c[0x0][0x184], !P3 ;  /* 0x00006100071d7a08 */ /* 0x000fcc0005800000 */
[----:B------:R-:W1:-:S06]  /*40e0*/  DMUL R28, R28, c[0x2][0x0] ;  /* 0x008000001c1c7a28 */ /* 0x000e4c0000000000 */
.L_x_5279:
[----:B------:R-:W-:Y:S05]  /*40f0*/  BSYNC B0 ;  /* 0x0000000000007941 */ /* 0x000fea0003800000 */
.L_x_5278:
[----:B------:R-:W-:Y:S01]  /*4100*/  BSSY B0, `(.L_x_5280) ;  /* 0x000000a000007945 */ /* 0x000fe20003800000 */
[----:B------:R-:W-:Y:S05]  /*4110*/  @P0 BRA `(.L_x_5281) ;  /* 0x0000008000000947 */ /* 0x000fea0003800000 */
[----:B--2--5:R-:W2:-:S06]  /*4120*/  DADD R24, R24, 3 ;  /* 0x4008000018187429 */ /* 0x024e8c0000000000 */
[----:B--2---:R-:W2:-:S06]  /*4130*/  DSETP.GEU.AND P0, PT, R24, c[0x0][0x168], PT ;  /* 0x00005a001800762a */ /* 0x004e8c0003f0e000 */
[----:B--2---:R-:W-:Y:S02]  /*4140*/  FSEL R6, R24, c[0x0][0x168], P0 ;  /* 0x00005a0018067a08 */ /* 0x004fe40000000000 */
[----:B------:R-:W-:-:S06]  /*4150*/  FSEL R7, R25, c[0x0][0x16c], P0 ;  /* 0x00005b0019077a08 */ /* 0x000fcc0000000000 */
[----:B------:R-:W2:-:S06]  /*4160*/  DSETP.GT.AND P0, PT, R6, c[0x0][0x180], PT ;  /* 0x000060000600762a */ /* 0x000e8c0003f04000 */
[----:B--2---:R-:W-:Y:S02]  /*4170*/  FSEL R24, R6, c[0x0][0x180], !P0 ;  /* 0x0000600006187a08 */ /* 0x004fe40004000000 */
[----:B------:R-:W-:-:S06]  /*4180*/  FSEL R25, R7, c[0x0][0x184], !P0 ;  /* 0x0000610007197a08 */ /* 0x000fcc0004000000 */
[----:B------:R-:W2:-:S06]  /*4190*/  DMUL R24, R24, c[0x2][0x0] ;  /* 0x0080000018187a28 */ /* 0x000e8c0000000000 */
.L_x_5281:
[----:B------:R-:W-:Y:S05]  /*41a0*/  BSYNC B0 ;  /* 0x0000000000007941 */ /* 0x000fea0003800000 */
.L_x_5280:
[----:B------:R-:W-:Y:S01]  /*41b0*/  BSSY B0, `(.L_x_5282) ;  /* 0x000000a000007945 */ /* 0x000fe20003800000 */
[----:B------:R-:W-:Y:S05]  /*41c0*/  @P1 BRA `(.L_x_5283) ;  /* 0x0000008000001947 */ /* 0x000fea0003800000 */
[----:B-----5:R-:W3:-:S06]  /*41d0*/  DADD R16, R16, 3 ;  /* 0x4008000010107429 */ /* 0x020ecc0000000000 */
[----:B---3--:R-:W3:-:S06]  /*41e0*/  DSETP.GEU.AND P0, PT, R16, c[0x0][0x168], PT ;  /* 0x00005a001000762a */ /* 0x008ecc0003f0e000 */
[----:B---3--:R-:W-:Y:S02]  /*41f0*/  FSEL R6, R16, c[0x0][0x168], P0 ;  /* 0x00005a0010067a08 */ /* 0x008fe40000000000 */
[----:B------:R-:W-:-:S06]  /*4200*/  FSEL R7, R17, c[0x0][0x16c], P0 ;  /* 0x00005b0011077a08 */ /* 0x000fcc0000000000 */
[----:B------:R-:W3:-:S06]  /*4210*/  DSETP.GT.AND P0, PT, R6, c[0x0][0x180], PT ;  /* 0x000060000600762a */ /* 0x000ecc0003f04000 */
[----:B---3--:R-:W-:Y:S02]  /*4220*/  FSEL R16, R6, c[0x0][0x180], !P0 ;  /* 0x0000600006107a08 */ /* 0x008fe40004000000 */
[----:B------:R-:W-:-:S06]  /*4230*/  FSEL R17, R7, c[0x0][0x184], !P0 ;  /* 0x0000610007117a08 */ /* 0x000fcc0004000000 */
[----:B------:R-:W3:-:S06]  /*4240*/  DMUL R16, R16, c[0x2][0x0] ;  /* 0x0080000010107a28 */ /* 0x000ecc0000000000 */
.L_x_5283:
[----:B------:R-:W-:Y:S05]  /*4250*/  BSYNC B0 ;  /* 0x0000000000007941 */ /* 0x000fea0003800000 */
.L_x_5282:
[----:B------:R-:W-:Y:S01]  /*4260*/  BSSY B6, `(.L_x_5284) ;  /* 0x0000119000067945 */ /* 0x000fe20003800000 */
        /* <DEDUP_REMOVED lines=16> */
[----:B0-----:R-:W0:Y:S01]  /*4370*/  F2I.F64.TRUNC R5, R4 ;  /* 0x0000000400057311 */ /* 0x001e22000030d100 */
[----:B------:R-:W-:Y:S01]  /*4380*/  IMAD.MOV.U32 R22, RZ, RZ, R26 ;  /* 0x000000ffff167224 */ /* 0x000fe200078e001a */
[----:B0-----:R0:W-:Y:S01]  /*4390*/  STG.E.U8 [R8.64], R5 ;  /* 0x0000000508007986 */ /* 0x0011e2000c101124 */
[----:B------:R-:W-:Y:S05]  /*43a0*/  BRA `(.L_x_5285) ;  /* 0x0000104000007947 */ /* 0x000fea0003800000 */
.L_x_5289:
[----:B0-----:R-:W0:Y:S01]  /*43b0*/  F2I.S64.F64.TRUNC R4, R4 ;  /* 0x0000000400047311 */ /* 0x001e22000030d900 */
[----:B------:R-:W-:Y:S02]  /*43c0*/  IMAD.MOV.U32 R22, RZ, RZ, R26 ;  /* 0x000000ffff167224 */ /* 0x000fe400078e001a */
[----:B0-----:R-:W-:-:S05]  /*43d0*/  IMAD.MOV.U32 R3, RZ, RZ, R4 ;  /* 0x000000ffff037224 */ /* 0x001fca00078e0004 */
[----:B------:R0:W-:Y:S01]  /*43e0*/  STG.E.U8 [R8.64], R3 ;  /* 0x0000000308007986 */ /* 0x0001e2000c101124 */
[----:B------:R-:W-:Y:S05]  /*43f0*/  BRA `(.L_x_5285) ;  /* 0x00000ff000007947 */ /* 0x000fea0003800000 */
.L_x_5288:
[----:B------:R-:W-:-:S13]  /*4400*/  ISETP.NE.AND P0, PT, R0, 0x2, PT ;  /* 0x000000020000780c */ /* 0x000fda0003f05270 */
[----:B------:R-:W-:Y:S05]  /*4410*/  @!P0 BRA `(.L_x_5291) ;  /* 0x000000c000008947 */ /* 0x000fea0003800000 */
[----:B------:R-:W-:-:S13]  /*4420*/  ISETP.NE.AND P0, PT, R0, 0x3, PT ;  /* 0x000000030000780c */ /* 0x000fda0003f05270 */
[----:B------:R-:W-:Y:S05]  /*4430*/  @!P0 BRA `(.L_x_5292) ;  /* 0x0000006000008947 */ /* 0x000fea0003800000 */
[----:B------:R-:W-:-:S13]  /*4440*/  ISETP.NE.AND P0, PT, R0, 0x4, PT ;  /* 0x000000040000780c */ /* 0x000fda0003f05270 */
[----:B------:R-:W-:Y:S05]  /*4450*/  @P0 BRA `(.L_x_5290) ;  /* 0x00000dd000000947 */ /* 0x000fea0003800000 */
[----:B0-----:R-:W0:Y:S01]  /*4460*/  F2I.S64.F64.TRUNC R4, R4 ;  /* 0x0000000400047311 */ /* 0x001e22000030d900 */
[----:B------:R-:W-:Y:S01]  /*4470*/  IMAD.MOV.U32 R22, RZ, RZ, R26 ;  /* 0x000000ffff167224 */ /* 0x000fe200078e001a */
[----:B0-----:R0:W-:Y:S01]  /*4480*/  STG.E.64 [R8.64], R4 ;  /* 0x0000000408007986 */ /* 0x0011e2000c101b24 */
[----:B------:R-:W-:Y:S05]  /*4490*/  BRA `(.L_x_5285) ;  /* 0x00000f5000007947 */ /* 0x000fea0003800000 */
.L_x_5292:
[----:B0-----:R-:W0:Y:S01]  /*44a0*/  F2I.F64.TRUNC R5, R4 ;  /* 0x0000000400057311 */ /* 0x001e22000030d100 */
[----:B------:R-:W-:Y:S01]  /*44b0*/  IMAD.MOV.U32 R22, RZ, RZ, R26 ;  /* 0x000000ffff167224 */ /* 0x000fe200078e001a */
[----:B0-----:R0:W-:Y:S01]  /*44c0*/  STG.E [R8.64], R5 ;  /* 0x0000000508007986 */ /* 0x0011e2000c101924 */
[----:B------:R-:W-:Y:S05]  /*44d0*/  BRA `(.L_x_5285) ;  /* 0x00000f1000007947 */ /* 0x000fea0003800000 */
.L_x_5291:
[----:B0-----:R-:W0:Y:S01]  /*44e0*/  F2I.F64.TRUNC R5, R4 ;  /* 0x0000000400057311 */ /* 0x001e22000030d100 */
[----:B------:R-:W-:Y:S01]  /*44f0*/  IMAD.MOV.U32 R22, RZ, RZ, R26 ;  /* 0x000000ffff167224 */ /* 0x000fe200078e001a */
[----:B0-----:R0:W-:Y:S01]  /*4500*/  STG.E.U16 [R8.64], R5 ;  /* 0x0000000508007986 */ /* 0x0011e2000c101524 */
[----:B------:R-:W-:Y:S05]  /*4510*/  BRA `(.L_x_5285) ;  /* 0x00000ed000007947 */ /* 0x000fea0003800000 */
.L_x_5287:
[----:B------:R-:W-:-:S13]  /*4520*/  ISETP.GT.AND P0, PT, R0, 0x6, PT ;  /* 0x000000060000780c */ /* 0x000fda0003f04270 */
[----:B------:R-:W-:Y:S05]  /*4530*/  @P0 BRA `(.L_x_5293) ;  /* 0x0000011000000947 */ /* 0x000fea0003800000 */
[----:B------:R-:W-:-:S13]  /*4540*/  ISETP.NE.AND P0, PT, R0, 0x5, PT ;  /* 0x000000050000780c */ /* 0x000fda0003f05270 */
[----:B------:R-:W-:Y:S05]  /*4550*/  @!P0 BRA `(.L_x_5294) ;  /* 0x0000008000008947 */ /* 0x000fea0003800000 */
[----:B------:R-:W-:-:S13]  /*4560*/  ISETP.NE.AND P0, PT, R0, 0x6, PT ;  /* 0x000000060000780c */ /* 0x000fda0003f05270 */
[----:B------:R-:W-:Y:S05]  /*4570*/  @P0 BRA `(.L_x_5290) ;  /* 0x00000cb000000947 */ /* 0x000fea0003800000 */
[----:B0-----:R-:W0:Y:S01]  /*4580*/  F2F.F32.F64 R3, R4 ;  /* 0x0000000400037310 */ /* 0x001e220000301000 */
[----:B------:R-:W0:Y:S01]  /*4590*/  DSETP.GEU.AND P0, PT, |R4|, c[0x2][0x8], PT ;  /* 0x008002000400762a */ /* 0x000e220003f0e200 */
[----:B------:R-:W-:-:S13]  /*45a0*/  IMAD.MOV.U32 R22, RZ, RZ, R26 ;  /* 0x000000ffff167224 */ /* 0x000fda00078e001a */
[----:B0-----:R-:W-:-:S05]  /*45b0*/  @!P0 FMUL R3, R3, 1.175494350822287508e-38 ;  /* 0x0080000003038820 */ /* 0x001fca0000400000 */
[----:B------:R0:W-:Y:S01]  /*45c0*/  STG.E [R8.64], R3 ;  /* 0x0000000308007986 */ /* 0x0001e2000c101924 */
[----:B------:R-:W-:Y:S05]  /*45d0*/  BRA `(.L_x_5285) ;  /* 0x00000e1000007947 */ /* 0x000fea0003800000 */
.L_x_5294:
[----:B0-----:R-:W0:Y:S01]  /*45e0*/  F2F.F32.F64 R0, R4 ;  /* 0x0000000400007310 */ /* 0x001e220000301000 */
[----:B------:R-:W0:Y:S01]  /*45f0*/  DSETP.GEU.AND P0, PT, |R4|, c[0x2][0x8], PT ;  /* 0x008002000400762a */ /* 0x000e220003f0e200 */
[----:B------:R-:W-:-:S13]  /*4600*/  IMAD.MOV.U32 R22, RZ, RZ, R26 ;  /* 0x000000ffff167224 */ /* 0x000fda00078e001a */
[----:B0-----:R-:W-:-:S05]  /*4610*/  @!P0 FMUL R0, R0, 1.175494350822287508e-38 ;  /* 0x0080000000008820 */ /* 0x001fca0000400000 */
[----:B------:R-:W-:-:S05]  /*4620*/  F2FP.PACK_AB R0, RZ, R0 ;  /* 0x00000000ff00723e */ /* 0x000fca00000000ff */
[----:B------:R0:W-:Y:S01]  /*4630*/  STG.E.U16 [R8.64], R0 ;  /* 0x0000000008007986 */ /* 0x0001e2000c101524 */
[----:B------:R-:W-:Y:S05]  /*4640*/  BRA `(.L_x_5285) ;  /* 0x00000da000007947 */ /* 0x000fea0003800000 */
.L_x_5293:
[----:B------:R-:W-:-:S13]  /*4650*/  ISETP.NE.AND P0, PT, R0, 0x7, PT ;  /* 0x000000070000780c */ /* 0x000fda0003f05270 */
[----:B------:R-:W-:Y:S05]  /*4660*/  @!P0 BRA `(.L_x_5295) ;  /* 0x0000013000008947 */ /* 0x000fea0003800000 */
[----:B------:R-:W-:-:S13]  /*4670*/  ISETP.NE.AND P0, PT, R0, 0x8, PT ;  /* 0x000000080000780c */ /* 0x000fda0003f05270 */
[----:B------:R-:W-:Y:S05]  /*4680*/  @!P0 BRA `(.L_x_5296) ;  /* 0x0000009000008947 */ /* 0x000fea0003800000 */
[----:B------:R-:W-:-:S13]  /*4690*/  ISETP.NE.AND P0, PT, R0, 0x9, PT ;  /* 0x000000090000780c */ /* 0x000fda0003f05270 */
[----:B------:R-:W-:Y:S05]  /*46a0*/  @P0 BRA `(.L_x_5290) ;  /* 0x00000b8000000947 */ /* 0x000fea0003800000 */
[----:B0-----:R-:W0:Y:S01]  /*46b0*/  F2F.F32.F64 R6, R4 ;  /* 0x0000000400067310 */ /* 0x001e220000301000 */
[----:B------:R-:W0:Y:S01]  /*46c0*/  DSETP.GEU.AND P0, PT, |R4|, c[0x2][0x8], PT ;  /* 0x008002000400762a */ /* 0x000e220003f0e200 */
[----:B------:R-:W-:Y:S02]  /*46d0*/  IMAD.MOV.U32 R7, RZ, RZ, RZ ;  /* 0x000000ffff077224 */ /* 0x000fe400078e00ff */
[----:B------:R-:W-:-:S11]  /*46e0*/  IMAD.MOV.U32 R22, RZ, RZ, R26 ;  /* 0x000000ffff167224 */ /* 0x000fd600078e001a */
[----:B0-----:R-:W-:-:S05]  /*46f0*/  @!P0 FMUL R6, R6, 1.175494350822287508e-38 ;  /* 0x0080000006068820 */ /* 0x001fca0000400000 */
[----:B------:R0:W-:Y:S01]  /*4700*/  STG.E.64 [R8.64], R6 ;  /* 0x0000000608007986 */ /* 0x0001e2000c101b24 */
[----:B------:R-:W-:Y:S05]  /*4710*/  BRA `(.L_x_5285) ;  /* 0x00000cd000007947 */ /* 0x000fea0003800000 */
.L_x_5296:
[----:B0-----:R-:W0:Y:S01]  /*4720*/  F2F.F32.F64 R0, R4 ;  /* 0x0000000400007310 */ /* 0x001e220000301000 */
[----:B------:R-:W0:Y:S01]  /*4730*/  DSETP.GEU.AND P0, PT, |R4|, c[0x2][0x8], PT ;  /* 0x008002000400762a */ /* 0x000e220003f0e200 */
[----:B------:R-:W-:-:S13]  /*4740*/  IMAD.MOV.U32 R22, RZ, RZ, R26 ;  /* 0x000000ffff167224 */ /* 0x000fda00078e001a */
[----:B0-----:R-:W-:-:S05]  /*4750*/  @!P0 FMUL R0, R0, 1.175494350822287508e-38 ;  /* 0x0080000000008820 */ /* 0x001fca0000400000 */
[----:B------:R-:W-:-:S04]  /*4760*/  F2FP.PACK_AB R3, RZ, R0 ;  /* 0x00000000ff03723e */ /* 0x000fc800000000ff */
[----:B------:R-:W-:-:S05]  /*4770*/  PRMT R3, R3, 0x5410, RZ ;  /* 0x0000541003037816 */ /* 0x000fca00000000ff */
[----:B------:R0:W-:Y:S01]  /*4780*/  STG.E [R8.64], R3 ;  /* 0x0000000308007986 */ /* 0x0001e2000c101924 */
[----:B------:R-:W-:Y:S05]  /*4790*/  BRA `(.L_x_5285) ;  /* 0x00000c5000007947 */ /* 0x000fea0003800000 */
.L_x_5295:
[----:B0-----:R0:W-:Y:S01]  /*47a0*/  STG.E.64 [R8.64], R4 ;  /* 0x0000000408007986 */ /* 0x0011e2000c101b24 */
[----:B------:R-:W-:Y:S01]  /*47b0*/  IMAD.MOV.U32 R22, RZ, RZ, R26 ;  /* 0x000000ffff167224 */ /* 0x000fe200078e001a */
[----:B------:R-:W-:Y:S05]  /*47c0*/  BRA `(.L_x_5285) ;  /* 0x00000c2000007947 */ /* 0x000fea0003800000 */
.L_x_5286:
        /* <DEDUP_REMOVED lines=8> */
[----:B0-----:R-:W0:Y:S01]  /*4850*/  DSETP.NEU.AND P0, PT, R4, RZ, PT ;  /* 0x000000ff0400722a */ /* 0x001e220003f0d000 */
[----:B------:R-:W-:-:S05]  /*4860*/  IMAD.MOV.U32 R22, RZ, RZ, R26 ;  /* 0x000000ffff167224 */ /* 0x000fca00078e001a */
[----:B0-----:R-:W-:-:S05]  /*4870*/  SEL R3, RZ, 0x1, !P0 ;  /* 0x00000001ff037807 */ /* 0x001fca0004000000 */
[----:B------:R0:W-:Y:S01]  /*4880*/  STG.E.U8 [R8.64], R3 ;  /* 0x0000000308007986 */ /* 0x0001e2000c101124 */
[----:B------:R-:W-:Y:S05]  /*4890*/  BRA `(.L_x_5285) ;  /* 0x00000b5000007947 */ /* 0x000fea0003800000 */
.L_x_5299:
[----:B------:R-:W-:Y:S01]  /*48a0*/  CS2R R6, SRZ ;  /* 0x0000000000067805 */ /* 0x000fe2000001ff00 */
[----:B------:R-:W-:-:S04]  /*48b0*/  IMAD.MOV.U32 R22, RZ, RZ, R26 ;  /* 0x000000ffff167224 */ /* 0x000fc800078e001a */
[----:B0-----:R0:W-:Y:S01]  /*48c0*/  STG.E.128 [R8.64], R4 ;  /* 0x0000000408007986 */ /* 0x0011e2000c101d24 */
[----:B------:R-:W-:Y:S05]  /*48d0*/  BRA `(.L_x_5285) ;  /* 0x00000b1000007947 */ /* 0x000fea0003800000 */
.L_x_5298:
        /* <DEDUP_REMOVED lines=23> */
.L_x_5303:
[----:B------:R-:W-:Y:S05]  /*4a50*/  BSYNC B0 ;  /* 0x0000000000007941 */ /* 0x000fea0003800000 */
.L_x_5302:
[----:B------:R-:W-:Y:S01]  /*4a60*/  LOP3.LUT R7, R0, R7, RZ, 0xfc, !PT ;  /* 0x0000000700077212 */ /* 0x000fe200078efcff */
[----:B------:R-:W-:-:S04]  /*4a70*/  IMAD.MOV.U32 R22, RZ, RZ, R26 ;  /* 0x000000ffff167224 */ /* 0x000fc800078e001a */
[----:B------:R0:W-:Y:S01]  /*4a80*/  STG.E.U8 [R8.64], R7 ;  /* 0x0000000708007986 */ /* 0x0001e2000c101124 */
[----:B------:R-:W-:Y:S05]  /*4a90*/  BRA `(.L_x_5285) ;  /* 0x0000095000007947 */ /* 0x000fea0003800000 */
.L_x_5301:
[----:B0-----:R-:W0:Y:S01]  /*4aa0*/  F2F.F32.F64 R7, R4 ;  /* 0x0000000400077310 */ /* 0x001e220000301000 */
        /* <DEDUP_REMOVED lines=14> */
.L_x_5305:
[----:B------:R-:W-:Y:S01]  /*4b90*/  IMAD.MOV.U32 R0, RZ, RZ, 0x7f ;  /* 0x0000007fff007424 */ /* 0x000fe200078e00ff */
[----:B------:R-:W-:-:S04]  /*4ba0*/  ISETP.GT.U32.AND P0, PT, R3, 0x7f800000, PT ;  /* 0x7f8000000300780c */ /* 0x000fc80003f04070 */
[----:B------:R-:W-:-:S04]  /*4bb0*/  SEL R0, R0, 0x7c, P0 ;  /* 0x0000007c00007807 */ /* 0x000fc80000000000 */
.L_x_5306:
[----:B------:R-:W-:Y:S05]  /*4bc0*/  BSYNC B0 ;  /* 0x0000000000007941 */ /* 0x000fea0003800000 */
.L_x_5304:
[----:B------:R-:W-:Y:S01]  /*4bd0*/  LOP3.LUT R3, R7, 0x80000000, RZ, 0xc0, !PT ;  /* 0x8000000007037812 */ /* 0x000fe200078ec0ff */
[----:B------:R-:W-:-:S03]  /*4be0*/  IMAD.MOV.U32 R22, RZ, RZ, R26 ;  /* 0x000000ffff167224 */ /* 0x000fc600078e001a */
[----:B------:R-:W-:-:S04]  /*4bf0*/  SHF.R.U32.HI R3, RZ, 0x18, R3 ;  /* 0x00000018ff037819 */ /* 0x000fc80000011603 */
[----:B------:R-:W-:-:S05]  /*4c00*/  LOP3.LUT R3, R0, R3, RZ, 0xfc, !PT ;  /* 0x0000000300037212 */ /* 0x000fca00078efcff */
[----:B------:R0:W-:Y:S01]  /*4c10*/  STG.E.U8 [R8.64], R3 ;  /* 0x0000000308007986 */ /* 0x0001e2000c101124 */
[----:B------:R-:W-:Y:S05]  /*4c20*/  BRA `(.L_x_5285) ;  /* 0x000007c000007947 */ /* 0x000fea0003800000 */
.L_x_5300:
[----:B0-----:R-:W0:Y:S01]  /*4c30*/  F2F.F32.F64 R0, R4 ;  /* 0x0000000400007310 */ /* 0x001e220000301000 */
[----:B------:R-:W0:Y:S01]  /*4c40*/  DSETP.GEU.AND P0, PT, |R4|, c[0x2][0x8], PT ;  /* 0x008002000400762a */ /* 0x000e220003f0e200 */
[----:B------:R-:W-:-:S13]  /*4c50*/  IMAD.MOV.U32 R22, RZ, RZ, R26 ;  /* 0x000000ffff167224 */ /* 0x000fda00078e001a */
[----:B0-----:R-:W-:-:S05]  /*4c60*/  @!P0 FMUL R0, R0, 1.175494350822287508e-38 ;  /* 0x0080000000008820 */ /* 0x001fca0000400000 */
[----:B------:R-:W-:-:S05]  /*4c70*/  F2FP.BF16.PACK_AB R0, RZ, R0 ;  /* 0x00000000ff00723e */ /* 0x000fca00000010ff */
[----:B------:R0:W-:Y:S01]  /*4c80*/  STG.E.U16 [R8.64], R0 ;  /* 0x0000000008007986 */ /* 0x0001e2000c101524 */
[----:B------:R-:W-:Y:S05]  /*4c90*/  BRA `(.L_x_5285) ;  /* 0x0000075000007947 */ /* 0x000fea0003800000 */
.L_x_5297:
        /* <DEDUP_REMOVED lines=8> */
[----:B0-----:R-:W0:Y:S01]  /*4d20*/  F2I.U32.F64.TRUNC R5, R4 ;  /* 0x0000000400057311 */ /* 0x001e22000030d000 */
[----:B------:R-:W-:Y:S01]  /*4d30*/  IMAD.MOV.U32 R22, RZ, RZ, R26 ;  /* 0x000000ffff167224 */ /* 0x000fe200078e001a */
[----:B0-----:R0:W-:Y:S01]  /*4d40*/  STG.E.U16 [R8.64], R5 ;  /* 0x0000000508007986 */ /* 0x0011e2000c101524 */
[----:B------:R-:W-:Y:S05]  /*4d50*/  BRA `(.L_x_5285) ;  /* 0x0000069000007947 */ /* 0x000fea0003800000 */
.L_x_5309:
[----:B0-----:R-:W0:Y:S01]  /*4d60*/  F2F.F32.F64 R7, R4 ;  /* 0x0000000400077310 */ /* 0x001e220000301000 */
        /* <DEDUP_REMOVED lines=18> */
.L_x_5312:
[----:B------:R-:W-:-:S04]  /*4e90*/  LOP3.LUT R0, R7, 0x80000000, RZ, 0xc0, !PT ;  /* 0x8000000007007812 */ /* 0x000fc800078ec0ff */
[----:B------:R-:W-:-:S04]  /*4ea0*/  SHF.R.U32.HI R0, RZ, 0x18, R0 ;  /* 0x00000018ff007819 */ /* 0x000fc80000011600 */
[----:B------:R-:W-:Y:S02]  /*4eb0*/  LOP3.LUT R0, R3, R0, RZ, 0xfc, !PT ;  /* 0x0000000003007212 */ /* 0x000fe400078efcff */
.L_x_5311:
[----:B------:R-:W-:Y:S05]  /*4ec0*/  BSYNC B0 ;  /* 0x0000000000007941 */ /* 0x000fea0003800000 */
.L_x_5310:
[----:B------:R0:W-:Y:S01]  /*4ed0*/  STG.E.U8 [R8.64], R0 ;  /* 0x0000000008007986 */ /* 0x0001e2000c101124 */
[----:B------:R-:W-:Y:S01]  /*4ee0*/  IMAD.MOV.U32 R22, RZ, RZ, R26 ;  /* 0x000000ffff167224 */ /* 0x000fe200078e001a */
[----:B------:R-:W-:Y:S05]  /*4ef0*/  BRA `(.L_x_5285) ;  /* 0x000004f000007947 */ /* 0x000fea0003800000 */
.L_x_5308:
        /* <DEDUP_REMOVED lines=19> */
.L_x_5315:
[----:B------:R-:W-:-:S04]  /*5030*/  LOP3.LUT R0, R7, 0x80000000, RZ, 0xc0, !PT ;  /* 0x8000000007007812 */ /* 0x000fc800078ec0ff */
[----:B------:R-:W-:-:S04]  /*5040*/  SHF.R.U32.HI R0, RZ, 0x18, R0 ;  /* 0x00000018ff007819 */ /* 0x000fc80000011600 */
[----:B------:R-:W-:Y:S02]  /*5050*/  LOP3.LUT R0, R3, R0, RZ, 0xfc, !PT ;  /* 0x0000000003007212 */ /* 0x000fe400078efcff */
.L_x_5314:
[----:B------:R-:W-:Y:S05]  /*5060*/  BSYNC B0 ;  /* 0x0000000000007941 */ /* 0x000fea0003800000 */
.L_x_5313:
[----:B------:R0:W-:Y:S01]  /*5070*/  STG.E.U8 [R8.64], R0 ;  /* 0x0000000008007986 */ /* 0x0001e2000c101124 */
[----:B------:R-:W-:Y:S01]  /*5080*/  IMAD.MOV.U32 R22, RZ, RZ, R26 ;  /* 0x000000ffff167224 */ /* 0x000fe200078e001a */
[----:B------:R-:W-:Y:S05]  /*5090*/  BRA `(.L_x_5285) ;  /* 0x0000035000007947 */ /* 0x000fea0003800000 */
.L_x_5307:
        /* <DEDUP_REMOVED lines=8> */
[----:B------:R-:W-:-:S13]  /*5120*/  IMAD.MOV.U32 R22, RZ, RZ, R26 ;  /* 0x000000ffff167224 */ /* 0x000fda00078e001a */
        /* <DEDUP_REMOVED lines=16> */
.L_x_5290:
[----:B------:R-:W-:Y:S01]  /*5230*/  MOV R14, 0x0 ;  /* 0x00000000000e7802 */ /* 0x000fe20000000f00 */
[----:B0-----:R-:W-:Y:S02]  /*5240*/  IMAD.MOV.U32 R4, RZ, RZ, c[0x4][0x128] ;  /* 0x01004a00ff047624 */ /* 0x001fe400078e00ff */
        /* <DEDUP_REMOVED lines=17> */
[----:B------:R-:W-:Y:S01]  /*5360*/  IMAD.MOV.U32 R22, RZ, RZ, R26 ;  /* 0x000000ffff167224 */ /* 0x000fe200078e001a */
[----:B------:R-:W-:Y:S05]  /*5370*/  BRA `(.L_x_5285) ;  /* 0x0000007000007947 */ /* 0x000fea0003800000 */
.L_x_5317:
[----:B0-----:R-:W0:Y:S01]  /*5380*/  F2I.U64.F64.TRUNC R4, R4 ;  /* 0x0000000400047311 */ /* 0x001e22000030d800 */
[----:B------:R-:W-:Y:S01]  /*5390*/  IMAD.MOV.U32 R22, RZ, RZ, R26 ;  /* 0x000000ffff167224 */ /* 0x000fe200078e001a */
[----:B0-----:R0:W-:Y:S01]  /*53a0*/  STG.E.64 [R8.64], R4 ;  /* 0x0000000408007986 */ /* 0x0011e2000c101b24 */
[----:B------:R-:W-:Y:S05]  /*53b0*/  BRA `(.L_x_5285) ;  /* 0x0000003000007947 */ /* 0x000fea0003800000 */
.L_x_5316:
[----:B0-----:R-:W0:Y:S01]  /*53c0*/  F2I.U32.F64.TRUNC R5, R4 ;  /* 0x0000000400057311 */ /* 0x001e22000030d000 */
[----:B------:R-:W-:Y:S01]  /*53d0*/  IMAD.MOV.U32 R22, RZ, RZ, R26 ;  /* 0x000000ffff167224 */ /* 0x000fe200078e001a */
[----:B0-----:R0:W-:Y:S06]  /*53e0*/  STG.E [R8.64], R5 ;  /* 0x0000000508007986 */ /* 0x0011ec000c101924 */
.L_x_5285:
[----:B------:R-:W-:Y:S05]  /*53f0*/  BSYNC B6 ;  /* 0x0000000000067941 */ /* 0x000fea0003800000 */
.L_x_5284:
        /* <DEDUP_REMOVED lines=19> */
[----:B-1---5:R-:W0:Y:S02]  /*5530*/  F2I.F64.TRUNC R29, R28 ;  /* 0x0000001c001d7311 */ /* 0x022e24000030d100 */
[----:B0-----:R0:W-:Y:S01]  /*5540*/  STG.E.U8 [R4.64], R29 ;  /* 0x0000001d04007986 */ /* 0x0011e2000c101124 */
[----:B------:R-:W-:Y:S05]  /*5550*/  BRA `(.L_x_5325) ;  /* 0x00000ef000007947 */ /* 0x000fea0003800000 */
.L_x_5323:
[----:B-1---5:R-:W0:Y:S02]  /*5560*/  F2I.S64.F64.TRUNC R28, R28 ;  /* 0x0000001c001c7311 */ /* 0x022e24000030d900 */
[----:B0-----:R-:W-:-:S05]  /*5570*/  IMAD.MOV.U32 R3, RZ, RZ, R28 ;  /* 0x000000ffff037224 */ /* 0x001fca00078e001c */
[----:B------:R0:W-:Y:S01]  /*5580*/  STG.E.U8 [R4.64], R3 ;  /* 0x0000000304007986 */ /* 0x0001e2000c101124 */
[----:B------:R-:W-:Y:S05]  /*5590*/  BRA `(.L_x_5325) ;  /* 0x00000eb000007947 */ /* 0x000fea0003800000 */
.L_x_5322:
[----:B------:R-:W-:-:S13]  /*55a0*/  ISETP.NE.AND P0, PT, R0, 0x2, PT ;  /* 0x000000020000780c */ /* 0x000fda0003f05270 */
[----:B------:R-:W-:Y:S05]  /*55b0*/  @!P0 BRA `(.L_x_5326) ;  /* 0x000000a000008947 */ /* 0x000fea0003800000 */
[----:B------:R-:W-:-:S13]  /*55c0*/  ISETP.NE.AND P0, PT, R0, 0x3, PT ;  /* 0x000000030000780c */ /* 0x000fda0003f05270 */
[----:B------:R-:W-:Y:S05]  /*55d0*/  @!P0 BRA `(.L_x_5327) ;  /* 0x0000005000008947 */ /* 0x000fea0003800000 */
[----:B------:R-:W-:-:S13]  /*55e0*/  ISETP.NE.AND P0, PT, R0, 0x4, PT ;  /* 0x000000040000780c */ /* 0x000fda0003f05270 */
[----:B------:R-:W-:Y:S05]  /*55f0*/  @P0 BRA `(.L_x_5324) ;  /* 0x00000cc000000947 */ /* 0x000fea0003800000 */
[----:B-1---5:R-:W0:Y:S02]  /*5600*/  F2I.S64.F64.TRUNC R28, R28 ;  /* 0x0000001c001c7311 */ /* 0x022e24000030d900 */
[----:B0-----:R0:W-:Y:S01]  /*5610*/  STG.E.64 [R4.64], R28 ;  /* 0x0000001c04007986 */ /* 0x0011e2000c101b24 */
[----:B------:R-:W-:Y:S05]  /*5620*/  BRA `(.L_x_5325) ;  /* 0x00000e2000007947 */ /* 0x000fea0003800000 */
.L_x_5327:
[----:B-1---5:R-:W0:Y:S02]  /*5630*/  F2I.F64.TRUNC R29, R28 ;  /* 0x0000001c001d7311 */ /* 0x022e24000030d100 */
[----:B0-----:R0:W-:Y:S01]  /*5640*/  STG.E [R4.64], R29 ;  /* 0x0000001d04007986 */ /* 0x0011e2000c101924 */
[----:B------:R-:W-:Y:S05]  /*5650*/  BRA `(.L_x_5325) ;  /* 0x00000df000007947 */ /* 0x000fea0003800000 */
.L_x_5326:
[----:B-1---5:R-:W0:Y:S02]  /*5660*/  F2I.F64.TRUNC R29, R28 ;  /* 0x0000001c001d7311 */ /* 0x022e24000030d100 */
[----:B0-----:R0:W-:Y:S01]  /*5670*/  STG.E.U16 [R4.64], R29 ;  /* 0x0000001d04007986 */ /* 0x0011e2000c101524 */
[----:B------:R-:W-:Y:S05]  /*5680*/  BRA `(.L_x_5325) ;  /* 0x00000dc000007947 */ /* 0x000fea0003800000 */
.L_x_5321:
[----:B------:R-:W-:-:S13]  /*5690*/  ISETP.GT.AND P0, PT, R0, 0x6, PT ;  /* 0x000000060000780c */ /* 0x000fda0003f04270 */
[----:B------:R-:W-:Y:S05]  /*56a0*/  @P0 BRA `(.L_x_5328) ;  /* 0x000000f000000947 */ /* 0x000fea0003800000 */
[----:B------:R-:W-:-:S13]  /*56b0*/  ISETP.NE.AND P0, PT, R0, 0x5, PT ;  /* 0x000000050000780c */ /* 0x000fda0003f05270 */
[----:B------:R-:W-:Y:S05]  /*56c0*/  @!P0 BRA `(.L_x_5329) ;  /* 0x0000007000008947 */ /* 0x000fea0003800000 */
[----:B------:R-:W-:-:S13]  /*56d0*/  ISETP.NE.AND P0, PT, R0, 0x6, PT ;  /* 0x000000060000780c */ /* 0x000fda0003f05270 */
[----:B------:R-:W-:Y:S05]  /*56e0*/  @P0 BRA `(.L_x_5324) ;  /* 0x00000bd000000947 */ /* 0x000fea0003800000 */
[----:B-1---5:R-:W0:Y:S01]  /*56f0*/  F2F.F32.F64 R3, R28 ;  /* 0x0000001c00037310 */ /* 0x022e220000301000 */
[----:B------:R-:W0:-:S14]  /*5700*/  DSETP.GEU.AND P0, PT, |R28|, c[0x2][0x8], PT ;  /* 0x008002001c00762a */ /* 0x000e1c0003f0e200 */
[----:B0-----:R-:W-:-:S05]  /*5710*/  @!P0 FMUL R3, R3, 1.175494350822287508e-38 ;  /* 0x0080000003038820 */ /* 0x001fca0000400000 */
[----:B------:R0:W-:Y:S01]  /*5720*/  STG.E [R4.64], R3 ;  /* 0x0000000304007986 */ /* 0x0001e2000c101924 */
[----:B------:R-:W-:Y:S05]  /*5730*/  BRA `(.L_x_5325) ;  /* 0x00000d1000007947 */ /* 0x000fea0003800000 */
.L_x_5329:
[----:B-1---5:R-:W0:Y:S01]  /*5740*/  F2F.F32.F64 R0, R28 ;  /* 0x0000001c00007310 */ /* 0x022e220000301000 */
[----:B------:R-:W0:-:S14]  /*5750*/  DSETP.GEU.AND P0, PT, |R28|, c[0x2][0x8], PT ;  /* 0x008002001c00762a */ /* 0x000e1c0003f0e200 */
[----:B0-----:R-:W-:-:S05]  /*5760*/  @!P0 FMUL R0, R0, 1.175494350822287508e-38 ;  /* 0x0080000000008820 */ /* 0x001fca0000400000 */
[----:B------:R-:W-:-:S05]  /*5770*/  F2FP.PACK_AB R0, RZ, R0 ;  /* 0x00000000ff00723e */ /* 0x000fca00000000ff */
[----:B------:R0:W-:Y:S01]  /*5780*/  STG.E.U16 [R4.64], R0 ;  /* 0x0000000004007986 */ /* 0x0001e2000c101524 */
[----:B------:R-:W-:Y:S05]  /*5790*/  BRA `(.L_x_5325) ;  /* 0x00000cb000007947 */ /* 0x000fea0003800000 */
.L_x_5328:
[----:B------:R-:W-:-:S13]  /*57a0*/  ISETP.NE.AND P0, PT, R0, 0x7, PT ;  /* 0x000000070000780c */ /* 0x000fda0003f05270 */
[----:B------:R-:W-:Y:S05]  /*57b0*/  @!P0 BRA `(.L_x_5330) ;  /* 0x0000011000008947 */ /* 0x000fea0003800000 */
[----:B------:R-:W-:-:S13]  /*57c0*/  ISETP.NE.AND P0, PT, R0, 0x8, PT ;  /* 0x000000080000780c */ /* 0x000fda0003f05270 */
[----:B------:R-:W-:Y:S05]  /*57d0*/  @!P0 BRA `(.L_x_5331) ;  /* 0x0000008000008947 */ /* 0x000fea0003800000 */
[----:B------:R-:W-:-:S13]  /*57e0*/  ISETP.NE.AND P0, PT, R0, 0x9, PT ;  /* 0x000000090000780c */ /* 0x000fda0003f05270 */
[----:B------:R-:W-:Y:S05]  /*57f0*/  @P0 BRA `(.L_x_5324) ;  /* 0x00000ac000000947 */ /* 0x000fea0003800000 */
[----:B-1---5:R-:W0:Y:S01]  /*5800*/  F2F.F32.F64 R6, R28 ;  /* 0x0000001c00067310 */ /* 0x022e220000301000 */
[----:B------:R-:W0:Y:S01]  /*5810*/  DSETP.GEU.AND P0, PT, |R28|, c[0x2][0x8], PT ;  /* 0x008002001c00762a */ /* 0x000e220003f0e200 */
[----:B------:R-:W-:-:S13]  /*5820*/  IMAD.MOV.U32 R7, RZ, RZ, RZ ;  /* 0x000000ffff077224 */ /* 0x000fda00078e00ff */
[----:B0-----:R-:W-:-:S05]  /*5830*/  @!P0 FMUL R6, R6, 1.175494350822287508e-38 ;  /* 0x0080000006068820 */ /* 0x001fca0000400000 */
[----:B------:R0:W-:Y:S01]  /*5840*/  STG.E.64 [R4.64], R6 ;  /* 0x0000000604007986 */ /* 0x0001e2000c101b24 */
[----:B------:R-:W-:Y:S05]  /*5850*/  BRA `(.L_x_5325) ;  /* 0x00000bf000007947 */ /* 0x000fea0003800000 */
.L_x_5331:
[----:B-1---5:R-:W0:Y:S01]  /*5860*/  F2F.F32.F64 R0, R28 ;  /* 0x0000001c00007310 */ /* 0x022e220000301000 */
[----:B------:R-:W0:-:S14]  /*5870*/  DSETP.GEU.AND P0, PT, |R28|, c[0x2][0x8], PT ;  /* 0x008002001c00762a */ /* 0x000e1c0003f0e200 */
[----:B0-----:R-:W-:-:S05]  /*5880*/  @!P0 FMUL R0, R0, 1.175494350822287508e-38 ;  /* 0x0080000000008820 */ /* 0x001fca0000400000 */
[----:B------:R-:W-:-:S04]  /*5890*/  F2FP.PACK_AB R3, RZ, R0 ;  /* 0x00000000ff03723e */ /* 0x000fc800000000ff */
[----:B------:R-:W-:-:S05]  /*58a0*/  PRMT R3, R3, 0x5410, RZ ;  /* 0x0000541003037816 */ /* 0x000fca00000000ff */
[----:B------:R0:W-:Y:S01]  /*58b0*/  STG.E [R4.64], R3 ;  /* 0x0000000304007986 */ /* 0x0001e2000c101924 */
[----:B------:R-:W-:Y:S05]  /*58c0*/  BRA `(.L_x_5325) ;  /* 0x00000b8000007947 */ /* 0x000fea0003800000 */
.L_x_5330:
[----:B-1---5:R0:W-:Y:S01]  /*58d0*/  STG.E.64 [R4.64], R28 ;  /* 0x0000001c04007986 */ /* 0x0221e2000c101b24 */
[----:B------:R-:W-:Y:S05]  /*58e0*/  BRA `(.L_x_5325) ;  /* 0x00000b6000007947 */ /* 0x000fea0003800000 */
.L_x_5320:
        /* <DEDUP_REMOVED lines=8> */
[----:B-1---5:R-:W0:-:S06]  /*5970*/  DSETP.NEU.AND P0, PT, R28, RZ, PT ;  /* 0x000000ff1c00722a */ /* 0x022e0c0003f0d000 */
[----:B0-----:R-:W-:-:S05]  /*5980*/  SEL R3, RZ, 0x1, !P0 ;  /* 0x00000001ff037807 */ /* 0x001fca0004000000 */
[----:B------:R0:W-:Y:S01]  /*5990*/  STG.E.U8 [R4.64], R3 ;  /* 0x0000000304007986 */ /* 0x0001e2000c101124 */
[----:B------:R-:W-:Y:S05]  /*59a0*/  BRA `(.L_x_5325) ;  /* 0x00000aa000007947 */ /* 0x000fea0003800000 */
.L_x_5334:
[----:B-----5:R-:W-:-:S05]  /*59b0*/  CS2R R30, SRZ ;  /* 0x00000000001e7805 */ /* 0x020fca000001ff00 */
[----:B-1----:R0:W-:Y:S01]  /*59c0*/  STG.E.128 [R4.64], R28 ;  /* 0x0000001c04007986 */ /* 0x0021e2000c101d24 */
[----:B------:R-:W-:Y:S05]  /*59d0*/  BRA `(.L_x_5325) ;  /* 0x00000a7000007947 */ /* 0x000fea0003800000 */
.L_x_5333:
        /* <DEDUP_REMOVED lines=23> */
.L_x_5338:
[----:B------:R-:W-:Y:S05]  /*5b50*/  BSYNC B0 ;  /* 0x0000000000007941 */ /* 0x000fea0003800000 */
.L_x_5337:
[----:B------:R-:W-:-:S05]  /*5b60*/  LOP3.LUT R7, R0, R7, RZ, 0xfc, !PT ;  /* 0x0000000700077212 */ /* 0x000fca00078efcff */
[----:B------:R0:W-:Y:S01]  /*5b70*/  STG.E.U8 [R4.64], R7 ;  /* 0x0000000704007986 */ /* 0x0001e2000c101124 */
[----:B------:R-:W-:Y:S05]  /*5b80*/  BRA `(.L_x_5325) ;  /* 0x000008c000007947 */ /* 0x000fea0003800000 */
.L_x_5336:
[----:B-1---5:R-:W0:Y:S01]  /*5b90*/  F2F.F32.F64 R7, R28 ;  /* 0x0000001c00077310 */ /* 0x022e220000301000 */
        /* <DEDUP_REMOVED lines=14> */
.L_x_5340:
[----:B------:R-:W-:Y:S01]  /*5c80*/  IMAD.MOV.U32 R0, RZ, RZ, 0x7f ;  /* 0x0000007fff007424 */ /* 0x000fe200078e00ff */
[----:B------:R-:W-:-:S04]  /*5c90*/  ISETP.GT.U32.AND P0, PT, R3, 0x7f800000, PT ;  /* 0x7f8000000300780c */ /* 0x000fc80003f04070 */
[----:B------:R-:W-:-:S04]  /*5ca0*/  SEL R0, R0, 0x7c, P0 ;  /* 0x0000007c00007807 */ /* 0x000fc80000000000 */
.L_x_5341:
[----:B------:R-:W-:Y:S05]  /*5cb0*/  BSYNC B0 ;  /* 0x0000000000007941 */ /* 0x000fea0003800000 */
.L_x_5339:
[----:B------:R-:W-:-:S04]  /*5cc0*/  LOP3.LUT R3, R7, 0x80000000, RZ, 0xc0, !PT ;  /* 0x8000000007037812 */ /* 0x000fc800078ec0ff */
[----:B------:R-:W-:-:S04]  /*5cd0*/  SHF.R.U32.HI R3, RZ, 0x18, R3 ;  /* 0x00000018ff037819 */ /* 0x000fc80000011603 */
[----:B------:R-:W-:-:S05]  /*5ce0*/  LOP3.LUT R3, R0, R3, RZ, 0xfc, !PT ;  /* 0x0000000300037212 */ /* 0x000fca00078efcff */
[----:B------:R0:W-:Y:S01]  /*5cf0*/  STG.E.U8 [R4.64], R3 ;  /* 0x0000000304007986 */ /* 0x0001e2000c101124 */
[----:B------:R-:W-:Y:S05]  /*5d00*/  BRA `(.L_x_5325) ;  /* 0x0000074000007947 */ /* 0x000fea0003800000 */
.L_x_5335:
[----:B-1---5:R-:W0:Y:S01]  /*5d10*/  F2F.F32.F64 R0, R28 ;  /* 0x0000001c00007310 */ /* 0x022e220000301000 */
[----:B------:R-:W0:-:S14]  /*5d20*/  DSETP.GEU.AND P0, PT, |R28|, c[0x2][0x8], PT ;  /* 0x008002001c00762a */ /* 0x000e1c0003f0e200 */
[----:B0-----:R-:W-:-:S05]  /*5d30*/  @!P0 FMUL R0, R0, 1.175494350822287508e-38 ;  /* 0x0080000000008820 */ /* 0x001fca0000400000 */
[----:B------:R-:W-:-:S05]  /*5d40*/  F2FP.BF16.PACK_AB R0, RZ, R0 ;  /* 0x00000000ff00723e */ /* 0x000fca00000010ff */
[----:B------:R0:W-:Y:S01]  /*5d50*/  STG.E.U16 [R4.64], R0 ;  /* 0x0000000004007986 */ /* 0x0001e2000c101524 */
[----:B------:R-:W-:Y:S05]  /*5d60*/  BRA `(.L_x_5325) ;  /* 0x000006e000007947 */ /* 0x000fea0003800000 */
.L_x_5332:
        /* <DEDUP_REMOVED lines=8> */
[----:B-1---5:R-:W0:Y:S02]  /*5df0*/  F2I.U32.F64.TRUNC R29, R28 ;  /* 0x0000001c001d7311 */ /* 0x022e24000030d000 */
[----:B0-----:R0:W-:Y:S01]  /*5e00*/  STG.E.U16 [R4.64], R29 ;  /* 0x0000001d04007986 */ /* 0x0011e2000c101524 */
[----:B------:R-:W-:Y:S05]  /*5e10*/  BRA `(.L_x_5325) ;  /* 0x0000063000007947 */ /* 0x000fea0003800000 */
.L_x_5344:
[----:B-1---5:R-:W0:Y:S01]  /*5e20*/  F2F.F32.F64 R7, R28 ;  /* 0x0000001c00077310 */ /* 0x022e220000301000 */
        /* <DEDUP_REMOVED lines=18> */
.L_x_5347:
[----:B------:R-:W-:-:S04]  /*5f50*/  LOP3.LUT R0, R7, 0x80000000, RZ, 0xc0, !PT ;  /* 0x8000000007007812 */ /* 0x000fc800078ec0ff */
[----:B------:R-:W-:-:S04]  /*5f60*/  SHF.R.U32.HI R0, RZ, 0x18, R0 ;  /* 0x00000018ff007819 */ /* 0x000fc80000011600 */
[----:B------:R-:W-:Y:S02]  /*5f70*/  LOP3.LUT R0, R3, R0, RZ, 0xfc, !PT ;  /* 0x0000000003007212 */ /* 0x000fe400078efcff */
.L_x_5346:
[----:B------:R-:W-:Y:S05]  /*5f80*/  BSYNC B0 ;  /* 0x0000000000007941 */ /* 0x000fea0003800000 */
.L_x_5345:
[----:B------:R0:W-:Y:S01]  /*5f90*/  STG.E.U8 [R4.64], R0 ;  /* 0x0000000004007986 */ /* 0x0001e2000c101124 */
[----:B------:R-:W-:Y:S05]  /*5fa0*/  BRA `(.L_x_5325) ;  /* 0x000004a000007947 */ /* 0x000fea0003800000 */
.L_x_5343:
        /* <DEDUP_REMOVED lines=19> */
.L_x_5350:
[----:B------:R-:W-:-:S04]  /*60e0*/  LOP3.LUT R0, R7, 0x80000000, RZ, 0xc0, !PT ;  /* 0x8000000007007812 */ /* 0x000fc800078ec0ff */
[----:B------:R-:W-:-:S04]  /*60f0*/  SHF.R.U32.HI R0, RZ, 0x18, R0 ;  /* 0x00000018ff007819 */ /* 0x000fc80000011600 */
[----:B------:R-:W-:Y:S02]  /*6100*/  LOP3.LUT R0, R3, R0, RZ, 0xfc, !PT ;  /* 0x0000000003007212 */ /* 0x000fe400078efcff */
.L_x_5349:
[----:B------:R-:W-:Y:S05]  /*6110*/  BSYNC B0 ;  /* 0x0000000000007941 */ /* 0x000fea0003800000 */
.L_x_5348:
[----:B------:R0:W-:Y:S01]  /*6120*/  STG.E.U8 [R4.64], R0 ;  /* 0x0000000004007986 */ /* 0x0001e2000c101124 */
[----:B------:R-:W-:Y:S05]  /*6130*/  BRA `(.L_x_5325) ;  /* 0x0000031000007947 */ /* 0x000fea0003800000 */
.L_x_5342:
[----:B------:R-:W-:-:S13]  /*6140*/  ISETP.NE.AND P0, PT, R0, 0x1c, PT ;  /* 0x0000001c0000780c */ /* 0x000fda0003f05270 */
[----:B------:R-:W-:Y:S05]  /*6150*/  @!P0 BRA `(.L_x_5351) ;  /* 0x000002d000008947 */ /* 0x000fea0003800000 */
[----:B------:R-:W-:-:S13]  /*6160*/  ISETP.NE.AND P0, PT, R0, 0x1d, PT ;  /* 0x0000001d0000780c */ /* 0x000fda0003f05270 */
[----:B------:R-:W-:Y:S05]  /*6170*/  @!P0 BRA `(.L_x_5352) ;  /* 0x0000028000008947 */ /* 0x000fea0003800000 */
[----:B------:R-:W-:-:S13]  /*6180*/  ISETP.NE.AND P0, PT, R0, 0x2c, PT ;  /* 0x0000002c0000780c */ /* 0x000fda0003f05270 */
[----:B------:R-:W-:Y:S05]  /*6190*/  @P0 BRA `(.L_x_5324) ;  /* 0x0000012000000947 */ /* 0x000fea0003800000 */
[----:B-1---5:R-:W0:Y:S01]  /*61a0*/  F2F.F32.F64 R8, R28 ;  /* 0x0000001c00087310 */ /* 0x022e220000301000 */
        /* <DEDUP_REMOVED lines=17> */
.L_x_5324:
        /* <DEDUP_REMOVED lines=19> */
[----:B------:R-:W-:Y:S05]  /*63f0*/  BRA `(.L_x_5325) ;  /* 0x0000005000007947 */ /* 0x000fea0003800000 */
.L_x_5352:
[----:B-1---5:R-:W0:Y:S02]  /*6400*/  F2I.U64.F64.TRUNC R28, R28 ;  /* 0x0000001c001c7311 */ /* 0x022e24000030d800 */
[----:B0-----:R0:W-:Y:S01]  /*6410*/  STG.E.64 [R4.64], R28 ;  /* 0x0000001c04007986 */ /* 0x0011e2000c101b24 */
[----:B------:R-:W-:Y:S05]  /*6420*/  BRA `(.L_x_5325) ;  /* 0x0000002000007947 */ /* 0x000fea0003800000 */
.L_x_5351:
[----:B-1---5:R-:W0:Y:S02]  /*6430*/  F2I.U32.F64.TRUNC R29, R28 ;  /* 0x0000001c001d7311 */ /* 0x022e24000030d000 */
[----:B0-----:R0:W-:Y:S02]  /*6440*/  STG.E [R4.64], R29 ;  /* 0x0000001d04007986 */ /* 0x0011e4000c101924 */
.L_x_5325:
        /* <DEDUP_REMOVED lines=19> */
[----:B--2---:R-:W0:Y:S02]  /*6580*/  F2I.F64.TRUNC R25, R24 ;  /* 0x0000001800197311 */ /* 0x004e24000030d100 */
[----:B0-----:R0:W-:Y:S01]  /*6590*/  STG.E.U8 [R4.64], R25 ;  /* 0x0000001904007986 */ /* 0x0011e2000c101124 */
[----:B------:R-:W-:Y:S05]  /*65a0*/  BRA `(.L_x_5358) ;  /* 0x00000ef000007947 */ /* 0x000fea0003800000 */
.L_x_5356:
[----:B--2---:R-:W0:Y:S02]  /*65b0*/  F2I.S64.F64.TRUNC R24, R24 ;  /* 0x0000001800187311 */ /* 0x004e24000030d900 */
[----:B0-----:R-:W-:-:S05]  /*65c0*/  IMAD.MOV.U32 R3, RZ, RZ, R24 ;  /* 0x000000ffff037224 */ /* 0x001fca00078e0018 */
[----:B------:R0:W-:Y:S01]  /*65d0*/  STG.E.U8 [R4.64], R3 ;  /* 0x0000000304007986 */ /* 0x0001e2000c101124 */
[----:B------:R-:W-:Y:S05]  /*65e0*/  BRA `(.L_x_5358) ;  /* 0x00000eb000007947 */ /* 0x000fea0003800000 */
.L_x_5355:
[----:B------:R-:W-:-:S13]  /*65f0*/  ISETP.NE.AND P0, PT, R0, 0x2, PT ;  /* 0x000000020000780c */ /* 0x000fda0003f05270 */
[----:B------:R-:W-:Y:S05]  /*6600*/  @!P0 BRA `(.L_x_5359) ;  /* 0x000000a000008947 */ /* 0x000fea0003800000 */
[----:B------:R-:W-:-:S13]  /*6610*/  ISETP.NE.AND P0, PT, R0, 0x3, PT ;  /* 0x000000030000780c */ /* 0x000fda0003f05270 */
[----:B------:R-:W-:Y:S05]  /*6620*/  @!P0 BRA `(.L_x_5360) ;  /* 0x0000005000008947 */ /* 0x000fea0003800000 */
[----:B------:R-:W-:-:S13]  /*6630*/  ISETP.NE.AND P0, PT, R0, 0x4, PT ;  /* 0x000000040000780c */ /* 0x000fda0003f05270 */
[----:B------:R-:W-:Y:S05]  /*6640*/  @P0 BRA `(.L_x_5357) ;  /* 0x00000cc000000947 */ /* 0x000fea0003800000 */
[----:B--2---:R-:W0:Y:S02]  /*6650*/  F2I.S64.F64.TRUNC R24, R24 ;  /* 0x0000001800187311 */ /* 0x004e24000030d900 */
[----:B0-----:R0:W-:Y:S01]  /*6660*/  STG.E.64 [R4.64], R24 ;  /* 0x0000001804007986 */ /* 0x0011e2000c101b24 */
[----:B------:R-:W-:Y:S05]  /*6670*/  BRA `(.L_x_5358) ;  /* 0x00000e2000007947 */ /* 0x000fea0003800000 */
.L_x_5360:
[----:B--2---:R-:W0:Y:S02]  /*6680*/  F2I.F64.TRUNC R25, R24 ;  /* 0x0000001800197311 */ /* 0x004e24000030d100 */
[----:B0-----:R0:W-:Y:S01]  /*6690*/  STG.E [R4.64], R25 ;  /* 0x0000001904007986 */ /* 0x0011e2000c101924 */
[----:B------:R-:W-:Y:S05]  /*66a0*/  BRA `(.L_x_5358) ;  /* 0x00000df000007947 */ /* 0x000fea0003800000 */
.L_x_5359:
[----:B--2---:R-:W0:Y:S02]  /*66b0*/  F2I.F64.TRUNC R25, R24 ;  /* 0x0000001800197311 */ /* 0x004e24000030d100 */
[----:B0-----:R0:W-:Y:S01]  /*66c0*/  STG.E.U16 [R4.64], R25 ;  /* 0x0000001904007986 */ /* 0x0011e2000c101524 */
[----:B------:R-:W-:Y:S05]  /*66d0*/  BRA `(.L_x_5358) ;  /* 0x00000dc000007947 */ /* 0x000fea0003800000 */
.L_x_5354:
[----:B------:R-:W-:-:S13]  /*66e0*/  ISETP.GT.AND P0, PT, R0, 0x6, PT ;  /* 0x000000060000780c */ /* 0x000fda0003f04270 */
[----:B------:R-:W-:Y:S05]  /*66f0*/  @P0 BRA `(.L_x_5361) ;  /* 0x000000f000000947 */ /* 0x000fea0003800000 */
[----:B------:R-:W-:-:S13]  /*6700*/  ISETP.NE.AND P0, PT, R0, 0x5, PT ;  /* 0x000000050000780c */ /* 0x000fda0003f05270 */
[----:B------:R-:W-:Y:S05]  /*6710*/  @!P0 BRA `(.L_x_5362) ;  /* 0x0000007000008947 */ /* 0x000fea0003800000 */
[----:B------:R-:W-:-:S13]  /*6720*/  ISETP.NE.AND P0, PT, R0, 0x6, PT ;  /* 0x000000060000780c */ /* 0x000fda0003f05270 */
[----:B------:R-:W-:Y:S05]  /*6730*/  @P0 BRA `(.L_x_5357) ;  /* 0x00000bd000000947 */ /* 0x000fea0003800000 */
[----:B--2---:R-:W0:Y:S01]  /*6740*/  F2F.F32.F64 R3, R24 ;  /* 0x0000001800037310 */ /* 0x004e220000301000 */
[----:B------:R-:W0:-:S14]  /*6750*/  DSETP.GEU.AND P0, PT, |R24|, c[0x2][0x8], PT ;  /* 0x008002001800762a */ /* 0x000e1c0003f0e200 */
[----:B0-----:R-:W-:-:S05]  /*6760*/  @!P0 FMUL R3, R3, 1.175494350822287508e-38 ;  /* 0x0080000003038820 */ /* 0x001fca0000400000 */
[----:B------:R0:W-:Y:S01]  /*6770*/  STG.E [R4.64], R3 ;  /* 0x0000000304007986 */ /* 0x0001e2000c101924 */
[----:B------:R-:W-:Y:S05]  /*6780*/  BRA `(.L_x_5358) ;  /* 0x00000d1000007947 */ /* 0x000fea0003800000 */
.L_x_5362:
[----:B--2---:R-:W0:Y:S01]  /*6790*/  F2F.F32.F64 R0, R24 ;  /* 0x0000001800007310 */ /* 0x004e220000301000 */
[----:B------:R-:W0:-:S14]  /*67a0*/  DSETP.GEU.AND P0, PT, |R24|, c[0x2][0x8], PT ;  /* 0x008002001800762a */ /* 0x000e1c0003f0e200 */
[----:B0-----:R-:W-:-:S05]  /*67b0*/  @!P0 FMUL R0, R0, 1.175494350822287508e-38 ;  /* 0x0080000000008820 */ /* 0x001fca0000400000 */
[----:B------:R-:W-:-:S05]  /*67c0*/  F2FP.PACK_AB R0, RZ, R0 ;  /* 0x00000000ff00723e */ /* 0x000fca00000000ff */
[----:B------:R0:W-:Y:S01]  /*67d0*/  STG.E.U16 [R4.64], R0 ;  /* 0x0000000004007986 */ /* 0x0001e2000c101524 */
[----:B------:R-:W-:Y:S05]  /*67e0*/  BRA `(.L_x_5358) ;  /* 0x00000cb000007947 */ /* 0x000fea0003800000 */
.L_x_5361:
[----:B------:R-:W-:-:S13]  /*67f0*/  ISETP.NE.AND P0, PT, R0, 0x7, PT ;  /* 0x000000070000780c */ /* 0x000fda0003f05270 */
[----:B------:R-:W-:Y:S05]  /*6800*/  @!P0 BRA `(.L_x_5363) ;  /* 0x0000011000008947 */ /* 0x000fea0003800000 */
[----:B------:R-:W-:-:S13]  /*6810*/  ISETP.NE.AND P0, PT, R0, 0x8, PT ;  /* 0x000000080000780c */ /* 0x000fda0003f05270 */
[----:B------:R-:W-:Y:S05]  /*6820*/  @!P0 BRA `(.L_x_5364) ;  /* 0x0000008000008947 */ /* 0x000fea0003800000 */
[----:B------:R-:W-:-:S13]  /*6830*/  ISETP.NE.AND P0, PT, R0, 0x9, PT ;  /* 0x000000090000780c */ /* 0x000fda0003f05270 */
[----:B------:R-:W-:Y:S05]  /*6840*/  @P0 BRA `(.L_x_5357) ;  /* 0x00000ac000000947 */ /* 0x000fea0003800000 */
[----:B--2---:R-:W0:Y:S01]  /*6850*/  F2F.F32.F64 R6, R24 ;  /* 0x0000001800067310 */ /* 0x004e220000301000 */
[----:B------:R-:W0:Y:S01]  /*6860*/  DSETP.GEU.AND P0, PT, |R24|, c[0x2][0x8], PT ;  /* 0x008002001800762a */ /* 0x000e220003f0e200 */
[----:B------:R-:W-:-:S13]  /*6870*/  IMAD.MOV.U32 R7, RZ, RZ, RZ ;  /* 0x000000ffff077224 */ /* 0x000fda00078e00ff */
[----:B0-----:R-:W-:-:S05]  /*6880*/  @!P0 FMUL R6, R6, 1.175494350822287508e-38 ;  /* 0x0080000006068820 */ /* 0x001fca0000400000 */
[----:B------:R0:W-:Y:S01]  /*6890*/  STG.E.64 [R4.64], R6 ;  /* 0x0000000604007986 */ /* 0x0001e2000c101b24 */
[----:B------:R-:W-:Y:S05]  /*68a0*/  BRA `(.L_x_5358) ;  /* 0x00000bf000007947 */ /* 0x000fea0003800000 */
.L_x_5364:
[----:B--2---:R-:W0:Y:S01]  /*68b0*/  F2F.F32.F64 R0, R24 ;  /* 0x0000001800007310 */ /* 0x004e220000301000 */
[----:B------:R-:W0:-:S14]  /*68c0*/  DSETP.GEU.AND P0, PT, |R24|, c[0x2][0x8], PT ;  /* 0x008002001800762a */ /* 0x000e1c0003f0e200 */
[----:B0-----:R-:W-:-:S05]  /*68d0*/  @!P0 FMUL R0, R0, 1.175494350822287508e-38 ;  /* 0x0080000000008820 */ /* 0x001fca0000400000 */
[----:B------:R-:W-:-:S04]  /*68e0*/  F2FP.PACK_AB R3, RZ, R0 ;  /* 0x00000000ff03723e */ /* 0x000fc800000000ff */
[----:B------:R-:W-:-:S05]  /*68f0*/  PRMT R3, R3, 0x5410, RZ ;  /* 0x0000541003037816 */ /* 0x000fca00000000ff */
[----:B------:R0:W-:Y:S01]  /*6900*/  STG.E [R4.64], R3 ;  /* 0x0000000304007986 */ /* 0x0001e2000c101924 */
[----:B------:R-:W-:Y:S05]  /*6910*/  BRA `(.L_x_5358) ;  /* 0x00000b8000007947 */ /* 0x000fea0003800000 */
.L_x_5363:
[----:B--2---:R0:W-:Y:S01]  /*6920*/  STG.E.64 [R4.64], R24 ;  /* 0x0000001804007986 */ /* 0x0041e2000c101b24 */
[----:B------:R-:W-:Y:S05]  /*6930*/  BRA `(.L_x_5358) ;  /* 0x00000b6000007947 */ /* 0x000fea0003800000 */
.L_x_5353:
        /* <DEDUP_REMOVED lines=8> */
[----:B--2---:R-:W0:-:S06]  /*69c0*/  DSETP.NEU.AND P0, PT, R24, RZ, PT ;  /* 0x000000ff1800722a */ /* 0x004e0c0003f0d000 */
[----:B0-----:R-:W-:-:S05]  /*69d0*/  SEL R3, RZ, 0x1, !P0 ;  /* 0x00000001ff037807 */ /* 0x001fca0004000000 */
[----:B------:R0:W-:Y:S01]  /*69e0*/  STG.E.U8 [R4.64], R3 ;  /* 0x0000000304007986 */ /* 0x0001e2000c101124 */
[----:B------:R-:W-:Y:S05]  /*69f0*/  BRA `(.L_x_5358) ;  /* 0x00000aa000007947 */ /* 0x000fea0003800000 */
.L_x_5367:
[----:B------:R-:W-:-:S05]  /*6a00*/  CS2R R26, SRZ ;  /* 0x00000000001a7805 */ /* 0x000fca000001ff00 */
[----:B--2---:R0:W-:Y:S01]  /*6a10*/  STG.E.128 [R4.64], R24 ;  /* 0x0000001804007986 */ /* 0x0041e2000c101d24 */
[----:B------:R-:W-:Y:S05]  /*6a20*/  BRA `(.L_x_5358) ;  /* 0x00000a7000007947 */ /* 0x000fea0003800000 */
.L_x_5366:
        /* <DEDUP_REMOVED lines=23> */
.L_x_5371:
[----:B------:R-:W-:Y:S05]  /*6ba0*/  BSYNC B0 ;  /* 0x0000000000007941 */ /* 0x000fea0003800000 */
.L_x_5370:
[----:B------:R-:W-:-:S05]  /*6bb0*/  LOP3.LUT R7, R0, R7, RZ, 0xfc, !PT ;  /* 0x0000000700077212 */ /* 0x000fca00078efcff */
[----:B------:R0:W-:Y:S01]  /*6bc0*/  STG.E.U8 [R4.64], R7 ;  /* 0x0000000704007986 */ /* 0x0001e2000c101124 */
[----:B------:R-:W-:Y:S05]  /*6bd0*/  BRA `(.L_x_5358) ;  /* 0x000008c000007947 */ /* 0x000fea0003800000 */
.L_x_5369:
[----:B--2---:R-:W0:Y:S01]  /*6be0*/  F2F.F32.F64 R7, R24 ;  /* 0x0000001800077310 */ /* 0x004e220000301000 */
        /* <DEDUP_REMOVED lines=14> */
.L_x_5373:
[----:B------:R-:W-:Y:S01]  /*6cd0*/  IMAD.MOV.U32 R0, RZ, RZ, 0x7f ;  /* 0x0000007fff007424 */ /* 0x000fe200078e00ff */
[----:B------:R-:W-:-:S04]  /*6ce0*/  ISETP.GT.U32.AND P0, PT, R3, 0x7f800000, PT ;  /* 0x7f8000000300780c */ /* 0x000fc80003f04070 */
[----:B------:R-:W-:-:S04]  /*6cf0*/  SEL R0, R0, 0x7c, P0 ;  /* 0x0000007c00007807 */ /* 0x000fc80000000000 */
.L_x_5374:
[----:B------:R-:W-:Y:S05]  /*6d00*/  BSYNC B0 ;  /* 0x0000000000007941 */ /* 0x000fea0003800000 */
.L_x_5372:
[----:B------:R-:W-:-:S04]  /*6d10*/  LOP3.LUT R3, R7, 0x80000000, RZ, 0xc0, !PT ;  /* 0x8000000007037812 */ /* 0x000fc800078ec0ff */
[----:B------:R-:W-:-:S04]  /*6d20*/  SHF.R.U32.HI R3, RZ, 0x18, R3 ;  /* 0x00000018ff037819 */ /* 0x000fc80000011603 */
[----:B------:R-:W-:-:S05]  /*6d30*/  LOP3.LUT R3, R0, R3, RZ, 0xfc, !PT ;  /* 0x0000000300037212 */ /* 0x000fca00078efcff */
[----:B------:R0:W-:Y:S01]  /*6d40*/  STG.E.U8 [R4.64], R3 ;  /* 0x0000000304007986 */ /* 0x0001e2000c101124 */
[----:B------:R-:W-:Y:S05]  /*6d50*/  BRA `(.L_x_5358) ;  /* 0x0000074000007947 */ /* 0x000fea0003800000 */
.L_x_5368:
[----:B--2---:R-:W0:Y:S01]  /*6d60*/  F2F.F32.F64 R0, R24 ;  /* 0x0000001800007310 */ /* 0x004e220000301000 */
[----:B------:R-:W0:-:S14]  /*6d70*/  DSETP.GEU.AND P0, PT, |R24|, c[0x2][0x8], PT ;  /* 0x008002001800762a */ /* 0x000e1c0003f0e200 */
[----:B0-----:R-:W-:-:S05]  /*6d80*/  @!P0 FMUL R0, R0, 1.175494350822287508e-38 ;  /* 0x0080000000008820 */ /* 0x001fca0000400000 */
[----:B------:R-:W-:-:S05]  /*6d90*/  F2FP.BF16.PACK_AB R0, RZ, R0 ;  /* 0x00000000ff00723e */ /* 0x000fca00000010ff */
[----:B------:R0:W-:Y:S01]  /*6da0*/  STG.E.U16 [R4.64], R0 ;  /* 0x0000000004007986 */ /* 0x0001e2000c101524 */
[----:B------:R-:W-:Y:S05]  /*6db0*/  BRA `(.L_x_5358) ;  /* 0x000006e000007947 */ /* 0x000fea0003800000 */
.L_x_5365:
        /* <DEDUP_REMOVED lines=8> */
[----:B--2---:R-:W0:Y:S02]  /*6e40*/  F2I.U32.F64.TRUNC R25, R24 ;  /* 0x0000001800197311 */ /* 0x004e24000030d000 */
[----:B0-----:R0:W-:Y:S01]  /*6e50*/  STG.E.U16 [R4.64], R25 ;  /* 0x0000001904007986 */ /* 0x0011e2000c101524 */
[----:B------:R-:W-:Y:S05]  /*6e60*/  BRA `(.L_x_5358) ;  /* 0x0000063000007947 */ /* 0x000fea0003800000 */
.L_x_5377:
[----:B--2---:R-:W0:Y:S01]  /*6e70*/  F2F.F32.F64 R7, R24 ;  /* 0x0000001800077310 */ /* 0x004e220000301000 */
        /* <DEDUP_REMOVED lines=18> */
.L_x_5380:
[----:B------:R-:W-:-:S04]  /*6fa0*/  LOP3.LUT R0, R7, 0x80000000, RZ, 0xc0, !PT ;  /* 0x8000000007007812 */ /* 0x000fc800078ec0ff */
[----:B------:R-:W-:-:S04]  /*6fb0*/  SHF.R.U32.HI R0, RZ, 0x18, R0 ;  /* 0x00000018ff007819 */ /* 0x000fc80000011600 */
[----:B------:R-:W-:Y:S02]  /*6fc0*/  LOP3.LUT R0, R3, R0, RZ, 0xfc, !PT ;  /* 0x0000000003007212 */ /* 0x000fe400078efcff */
.L_x_5379:
[----:B------:R-:W-:Y:S05]  /*6fd0*/  BSYNC B0 ;  /* 0x0000000000007941 */ /* 0x000fea0003800000 */
.L_x_5378:
[----:B------:R0:W-:Y:S01]  /*6fe0*/  STG.E.U8 [R4.64], R0 ;  /* 0x0000000004007986 */ /* 0x0001e2000c101124 */
[----:B------:R-:W-:Y:S05]  /*6ff0*/  BRA `(.L_x_5358) ;  /* 0x000004a000007947 */ /* 0x000fea0003800000 */
.L_x_5376:
        /* <DEDUP_REMOVED lines=19> */
.L_x_5383:
[----:B------:R-:W-:-:S04]  /*7130*/  LOP3.LUT R0, R7, 0x80000000, RZ, 0xc0, !PT ;  /* 0x8000000007007812 */ /* 0x000fc800078ec0ff */
[----:B------:R-:W-:-:S04]  /*7140*/  SHF.R.U32.HI R0, RZ, 0x18, R0 ;  /* 0x00000018ff007819 */ /* 0x000fc80000011600 */
[----:B------:R-:W-:Y:S02]  /*7150*/  LOP3.LUT R0, R3, R0, RZ, 0xfc, !PT ;  /* 0x0000000003007212 */ /* 0x000fe400078efcff */
.L_x_5382:
[----:B------:R-:W-:Y:S05]  /*7160*/  BSYNC B0 ;  /* 0x0000000000007941 */ /* 0x000fea0003800000 */
.L_x_5381:
[----:B------:R0:W-:Y:S01]  /*7170*/  STG.E.U8 [R4.64], R0 ;  /* 0x0000000004007986 */ /* 0x0001e2000c101124 */
[----:B------:R-:W-:Y:S05]  /*7180*/  BRA `(.L_x_5358) ;  /* 0x0000031000007947 */ /* 0x000fea0003800000 */
.L_x_5375:
[----:B------:R-:W-:-:S13]  /*7190*/  ISETP.NE.AND P0, PT, R0, 0x1c, PT ;  /* 0x0000001c0000780c */ /* 0x000fda0003f05270 */
[----:B------:R-:W-:Y:S05]  /*71a0*/  @!P0 BRA `(.L_x_5384) ;  /* 0x000002d000008947 */ /* 0x000fea0003800000 */
[----:B------:R-:W-:-:S13]  /*71b0*/  ISETP.NE.AND P0, PT, R0, 0x1d, PT ;  /* 0x0000001d0000780c */ /* 0x000fda0003f05270 */
[----:B------:R-:W-:Y:S05]  /*71c0*/  @!P0 BRA `(.L_x_5385) ;  /* 0x0000028000008947 */ /* 0x000fea0003800000 */
[----:B------:R-:W-:-:S13]  /*71d0*/  ISETP.NE.AND P0, PT, R0, 0x2c, PT ;  /* 0x0000002c0000780c */ /* 0x000fda0003f05270 */
[----:B------:R-:W-:Y:S05]  /*71e0*/  @P0 BRA `(.L_x_5357) ;  /* 0x0000012000000947 */ /* 0x000fea0003800000 */
[----:B--2---:R-:W0:Y:S01]  /*71f0*/  F2F.F32.F64 R8, R24 ;  /* 0x0000001800087310 */ /* 0x004e220000301000 */
        /* <DEDUP_REMOVED lines=17> */
.L_x_5357:
        /* <DEDUP_REMOVED lines=18> */
[----:B0-23--:R-:W-:Y:S05]  /*7430*/  CALL.ABS.NOINC R14 ;  /* 0x000000000e007343 */ /* 0x00dfea0003c00000 */
[----:B------:R-:W-:Y:S05]  /*7440*/  BRA `(.L_x_5358) ;  /* 0x0000005000007947 */ /* 0x000fea0003800000 */
.L_x_5385:
[----:B--2---:R-:W0:Y:S02]  /*7450*/  F2I.U64.F64.TRUNC R24, R24 ;  /* 0x0000001800187311 */ /* 0x004e24000030d800 */
[----:B0-----:R0:W-:Y:S01]  /*7460*/  STG.E.64 [R4.64], R24 ;  /* 0x0000001804007986 */ /* 0x0011e2000c101b24 */
[----:B------:R-:W-:Y:S05]  /*7470*/  BRA `(.L_x_5358) ;  /* 0x0000002000007947 */ /* 0x000fea0003800000 */
.L_x_5384:
[----:B--2---:R-:W0:Y:S02]  /*7480*/  F2I.U32.F64.TRUNC R25, R24 ;  /* 0x0000001800197311 */ /* 0x004e24000030d000 */
[----:B0-----:R0:W-:Y:S02]  /*7490*/  STG.E [R4.64], R25 ;  /* 0x0000001904007986 */ /* 0x0011e4000c101924 */
.L_x_5358:
[----:B------:R-:W-:Y:S02]  /*74a0*/  IADD3 R22, R22, 0x80, RZ ;  /* 0x0000008016167810 */ /* 0x000fe40007ffe0ff */
.L_x_5319:
[----:B------:R-:W-:Y:S05]  /*74b0*/  BSYNC B6 ;  /* 0x0000000000067941 */ /* 0x000fea0003800000 */
.L_x_5318:
        /* <DEDUP_REMOVED lines=17> */
[----:B---3-5:R-:W0:Y:S02]  /*75d0*/  F2I.F64.TRUNC R17, R16 ;  /* 0x0000001000117311 */ /* 0x028e24000030d100 */
[----:B0-----:R-:W-:Y:S01]  /*75e0*/  STG.E.U8 [R2.64], R17 ;  /* 0x0000001102007986 */ /* 0x001fe2000c101124 */
[----:B------:R-:W-:Y:S05]  /*75f0*/  EXIT ;  /* 0x000000000000794d */ /* 0x000fea0003800000 */
.L_x_5389:
[----:B---3-5:R-:W0:Y:S02]  /*7600*/  F2I.S64.F64.TRUNC R16, R16 ;  /* 0x0000001000107311 */ /* 0x028e24000030d900 */
[----:B0-----:R-:W-:-:S05]  /*7610*/  IMAD.MOV.U32 R5, RZ, RZ, R16 ;  /* 0x000000ffff057224 */ /* 0x001fca00078e0010 */
[----:B------:R-:W-:Y:S01]  /*7620*/  STG.E.U8 [R2.64], R5 ;  /* 0x0000000502007986 */ /* 0x000fe2000c101124 */
[----:B------:R-:W-:Y:S05]  /*7630*/  EXIT ;  /* 0x000000000000794d */ /* 0x000fea0003800000 */
.L_x_5388:
[----:B------:R-:W-:-:S13]  /*7640*/  ISETP.NE.AND P0, PT, R0, 0x2, PT ;  /* 0x000000020000780c */ /* 0x000fda0003f05270 */
[----:B------:R-:W-:Y:S05]  /*7650*/  @!P0 BRA `(.L_x_5391) ;  /* 0x000000a000008947 */ /* 0x000fea0003800000 */
[----:B------:R-:W-:-:S13]  /*7660*/  ISETP.NE.AND P0, PT, R0, 0x3, PT ;  /* 0x000000030000780c */ /* 0x000fda0003f05270 */
[----:B------:R-:W-:Y:S05]  /*7670*/  @!P0 BRA `(.L_x_5392) ;  /* 0x0000005000008947 */ /* 0x000fea0003800000 */
[----:B------:R-:W-:-:S13]  /*7680*/  ISETP.NE.AND P0, PT, R0, 0x4, PT ;  /* 0x000000040000780c */ /* 0x000fda0003f05270 */
[----:B------:R-:W-:Y:S05]  /*7690*/  @P0 BRA `(.L_x_5390) ;  /* 0x00000ce000000947 */ /* 0x000fea0003800000 */
[----:B---3-5:R-:W0:Y:S02]  /*76a0*/  F2I.S64.F64.TRUNC R16, R16 ;  /* 0x0000001000107311 */ /* 0x028e24000030d900 */
[----:B0-----:R-:W-:Y:S01]  /*76b0*/  STG.E.64 [R2.64], R16 ;  /* 0x0000001002007986 */ /* 0x001fe2000c101b24 */
[----:B------:R-:W-:Y:S05]  /*76c0*/  EXIT ;  /* 0x000000000000794d */ /* 0x000fea0003800000 */
.L_x_5392:
[----:B---3-5:R-:W0:Y:S02]  /*76d0*/  F2I.F64.TRUNC R17, R16 ;  /* 0x0000001000117311 */ /* 0x028e24000030d100 */
[----:B0-----:R-:W-:Y:S01]  /*76e0*/  STG.E [R2.64], R17 ;  /* 0x0000001102007986 */ /* 0x001fe2000c101924 */
[----:B------:R-:W-:Y:S05]  /*76f0*/  EXIT ;  /* 0x000000000000794d */ /* 0x000fea0003800000 */
.L_x_5391:
[----:B---3-5:R-:W0:Y:S02]  /*7700*/  F2I.F64.TRUNC R17, R16 ;  /* 0x0000001000117311 */ /* 0x028e24000030d100 */
[----:B0-----:R-:W-:Y:S01]  /*7710*/  STG.E.U16 [R2.64], R17 ;  /* 0x0000001102007986 */ /* 0x001fe2000c101524 */
[----:B------:R-:W-:Y:S05]  /*7720*/  EXIT ;  /* 0x000000000000794d */ /* 0x000fea0003800000 */
.L_x_5387:
[----:B------:R-:W-:-:S13]  /*7730*/  ISETP.GT.AND P0, PT, R0, 0x6, PT ;  /* 0x000000060000780c */ /* 0x000fda0003f04270 */
[----:B------:R-:W-:Y:S05]  /*7740*/  @P0 BRA `(.L_x_5393) ;  /* 0x000000f000000947 */ /* 0x000fea0003800000 */
[----:B------:R-:W-:-:S13]  /*7750*/  ISETP.NE.AND P0, PT, R0, 0x5, PT ;  /* 0x000000050000780c */ /* 0x000fda0003f05270 */
[----:B------:R-:W-:Y:S05]  /*7760*/  @!P0 BRA `(.L_x_5394) ;  /* 0x0000007000008947 */ /* 0x000fea0003800000 */
[----:B------:R-:W-:-:S13]  /*7770*/  ISETP.NE.AND P0, PT, R0, 0x6, PT ;  /* 0x000000060000780c */ /* 0x000fda0003f05270 */
[----:B------:R-:W-:Y:S05]  /*7780*/  @P0 BRA `(.L_x_5390) ;  /* 0x00000bf000000947 */ /* 0x000fea0003800000 */
[----:B---3-5:R-:W0:Y:S01]  /*7790*/  F2F.F32.F64 R5, R16 ;  /* 0x0000001000057310 */ /* 0x028e220000301000 */
[----:B------:R-:W0:-:S14]  /*77a0*/  DSETP.GEU.AND P0, PT, |R16|, c[0x2][0x8], PT ;  /* 0x008002001000762a */ /* 0x000e1c0003f0e200 */
[----:B0-----:R-:W-:-:S05]  /*77b0*/  @!P0 FMUL R5, R5, 1.175494350822287508e-38 ;  /* 0x0080000005058820 */ /* 0x001fca0000400000 */
[----:B------:R-:W-:Y:S01]  /*77c0*/  STG.E [R2.64], R5 ;  /* 0x0000000502007986 */ /* 0x000fe2000c101924 */
[----:B------:R-:W-:Y:S05]  /*77d0*/  EXIT ;  /* 0x000000000000794d */ /* 0x000fea0003800000 */
.L_x_5394:
[----:B---3-5:R-:W0:Y:S01]  /*77e0*/  F2F.F32.F64 R0, R16 ;  /* 0x0000001000007310 */ /* 0x028e220000301000 */
[----:B------:R-:W0:-:S14]  /*77f0*/  DSETP.GEU.AND P0, PT, |R16|, c[0x2][0x8], PT ;  /* 0x008002001000762a */ /* 0x000e1c0003f0e200 */
[----:B0-----:R-:W-:-:S05]  /*7800*/  @!P0 FMUL R0, R0, 1.175494350822287508e-38 ;  /* 0x0080000000008820 */ /* 0x001fca0000400000 */
[----:B------:R-:W-:-:S05]  /*7810*/  F2FP.PACK_AB R0, RZ, R0 ;  /* 0x00000000ff00723e */ /* 0x000fca00000000ff */
[----:B------:R-:W-:Y:S01]  /*7820*/  STG.E.U16 [R2.64], R0 ;  /* 0x0000000002007986 */ /* 0x000fe2000c101524 */
[----:B------:R-:W-:Y:S05]  /*7830*/  EXIT ;  /* 0x000000000000794d */ /* 0x000fea0003800000 */
.L_x_5393:
[----:B------:R-:W-:-:S13]  /*7840*/  ISETP.NE.AND P0, PT, R0, 0x7, PT ;  /* 0x000000070000780c */ /* 0x000fda0003f05270 */
[----:B------:R-:W-:Y:S05]  /*7850*/  @!P0 BRA `(.L_x_5395) ;  /* 0x0000011000008947 */ /* 0x000fea0003800000 */
[----:B------:R-:W-:-:S13]  /*7860*/  ISETP.NE.AND P0, PT, R0, 0x8, PT ;  /* 0x000000080000780c */ /* 0x000fda0003f05270 */
[----:B------:R-:W-:Y:S05]  /*7870*/  @!P0 BRA `(.L_x_5396) ;  /* 0x0000008000008947 */ /* 0x000fea0003800000 */
[----:B------:R-:W-:-:S13]  /*7880*/  ISETP.NE.AND P0, PT, R0, 0x9, PT ;  /* 0x000000090000780c */ /* 0x000fda0003f05270 */
[----:B------:R-:W-:Y:S05]  /*7890*/  @P0 BRA `(.L_x_5390) ;  /* 0x00000ae000000947 */ /* 0x000fea0003800000 */
[----:B---3-5:R-:W0:Y:S01]  /*78a0*/  F2F.F32.F64 R4, R16 ;  /* 0x0000001000047310 */ /* 0x028e220000301000 */
[----:B------:R-:W0:Y:S01]  /*78b0*/  DSETP.GEU.AND P0, PT, |R16|, c[0x2][0x8], PT ;  /* 0x008002001000762a */ /* 0x000e220003f0e200 */
[----:B------:R-:W-:-:S13]  /*78c0*/  IMAD.MOV.U32 R5, RZ, RZ, RZ ;  /* 0x000000ffff057224 */ /* 0x000fda00078e00ff */
[----:B0-----:R-:W-:-:S05]  /*78d0*/  @!P0 FMUL R4, R4, 1.175494350822287508e-38 ;  /* 0x0080000004048820 */ /* 0x001fca0000400000 */
[----:B------:R-:W-:Y:S01]  /*78e0*/  STG.E.64 [R2.64], R4 ;  /* 0x0000000402007986 */ /* 0x000fe2000c101b24 */
[----:B------:R-:W-:Y:S05]  /*78f0*/  EXIT ;  /* 0x000000000000794d */ /* 0x000fea0003800000 */
.L_x_5396:
[----:B---3-5:R-:W0:Y:S01]  /*7900*/  F2F.F32.F64 R0, R16 ;  /* 0x0000001000007310 */ /* 0x028e220000301000 */
[----:B------:R-:W0:-:S14]  /*7910*/  DSETP.GEU.AND P0, PT, |R16|, c[0x2][0x8], PT ;  /* 0x008002001000762a */ /* 0x000e1c0003f0e200 */
[----:B0-----:R-:W-:-:S05]  /*7920*/  @!P0 FMUL R0, R0, 1.175494350822287508e-38 ;  /* 0x0080000000008820 */ /* 0x001fca0000400000 */
[----:B------:R-:W-:-:S04]  /*7930*/  F2FP.PACK_AB R5, RZ, R0 ;  /* 0x00000000ff05723e */ /* 0x000fc800000000ff */
[----:B------:R-:W-:-:S05]  /*7940*/  PRMT R5, R5, 0x5410, RZ ;  /* 0x0000541005057816 */ /* 0x000fca00000000ff */
[----:B------:R-:W-:Y:S01]  /*7950*/  STG.E [R2.64], R5 ;  /* 0x0000000502007986 */ /* 0x000fe2000c101924 */
[----:B------:R-:W-:Y:S05]  /*7960*/  EXIT ;  /* 0x000000000000794d */ /* 0x000fea0003800000 */
.L_x_5395:
[----:B---3-5:R-:W-:Y:S01]  /*7970*/  STG.E.64 [R2.64], R16 ;  /* 0x0000001002007986 */ /* 0x028fe2000c101b24 */
[----:B------:R-:W-:Y:S05]  /*7980*/  EXIT ;  /* 0x000000000000794d */ /* 0x000fea0003800000 */
.L_x_5386:
        /* <DEDUP_REMOVED lines=8> */
[----:B---3-5:R-:W0:-:S06]  /*7a10*/  DSETP.NEU.AND P0, PT, R16, RZ, PT ;  /* 0x000000ff1000722a */ /* 0x028e0c0003f0d000 */
[----:B0-----:R-:W-:-:S05]  /*7a20*/  SEL R5, RZ, 0x1, !P0 ;  /* 0x00000001ff057807 */ /* 0x001fca0004000000 */
[----:B------:R-:W-:Y:S01]  /*7a30*/  STG.E.U8 [R2.64], R5 ;  /* 0x0000000502007986 */ /* 0x000fe2000c101124 */
[----:B------:R-:W-:Y:S05]  /*7a40*/  EXIT ;  /* 0x000000000000794d */ /* 0x000fea0003800000 */
.L_x_5399:
[----:B------:R-:W-:-:S05]  /*7a50*/  CS2R R18, SRZ ;  /* 0x0000000000127805 */ /* 0x000fca000001ff00 */
[----:B---3-5:R-:W-:Y:S01]  /*7a60*/  STG.E.128 [R2.64], R16 ;  /* 0x0000001002007986 */ /* 0x028fe2000c101d24 */
[----:B------:R-:W-:Y:S05]  /*7a70*/  EXIT ;  /* 0x000000000000794d */ /* 0x000fea0003800000 */
.L_x_5398:
        /* <DEDUP_REMOVED lines=23> */
.L_x_5403:
[----:B------:R-:W-:Y:S05]  /*7bf0*/  BSYNC B0 ;  /* 0x0000000000007941 */ /* 0x000fea0003800000 */
.L_x_5402:
[----:B------:R-:W-:-:S05]  /*7c00*/  LOP3.LUT R5, R0, R5, RZ, 0xfc, !PT ;  /* 0x0000000500057212 */ /* 0x000fca00078efcff */
[----:B------:R-:W-:Y:S01]  /*7c10*/  STG.E.U8 [R2.64], R5 ;  /* 0x0000000502007986 */ /* 0x000fe2000c101124 */
[----:B------:R-:W-:Y:S05]  /*7c20*/  EXIT ;  /* 0x000000000000794d */ /* 0x000fea0003800000 */
.L_x_5401:
[----:B---3-5:R-:W0:Y:S01]  /*7c30*/  F2F.F32.F64 R5, R16 ;  /* 0x0000001000057310 */ /* 0x028e220000301000 */
        /* <DEDUP_REMOVED lines=14> */
.L_x_5405:
[----:B------:R-:W-:Y:S01]  /*7d20*/  IMAD.MOV.U32 R0, RZ, RZ, 0x7f ;  /* 0x0000007fff007424 */ /* 0x000fe200078e00ff */
[----:B------:R-:W-:-:S04]  /*7d30*/  ISETP.GT.U32.AND P0, PT, R4, 0x7f800000, PT ;  /* 0x7f8000000400780c */ /* 0x000fc80003f04070 */
[----:B------:R-:W-:-:S04]  /*7d40*/  SEL R0, R0, 0x7c, P0 ;  /* 0x0000007c00007807 */ /* 0x000fc80000000000 */
.L_x_5406:
[----:B------:R-:W-:Y:S05]  /*7d50*/  BSYNC B0 ;  /* 0x0000000000007941 */ /* 0x000fea0003800000 */
.L_x_5404:
[----:B------:R-:W-:-:S04]  /*7d60*/  LOP3.LUT R4, R5, 0x80000000, RZ, 0xc0, !PT ;  /* 0x8000000005047812 */ /* 0x000fc800078ec0ff */
[----:B------:R-:W-:-:S04]  /*7d70*/  SHF.R.U32.HI R5, RZ, 0x18, R4 ;  /* 0x00000018ff057819 */ /* 0x000fc80000011604 */
[----:B------:R-:W-:-:S05]  /*7d80*/  LOP3.LUT R5, R0, R5, RZ, 0xfc, !PT ;  /* 0x0000000500057212 */ /* 0x000fca00078efcff */
[----:B------:R-:W-:Y:S01]  /*7d90*/  STG.E.U8 [R2.64], R5 ;  /* 0x0000000502007986 */ /* 0x000fe2000c101124 */
[----:B------:R-:W-:Y:S05]  /*7da0*/  EXIT ;  /* 0x000000000000794d */ /* 0x000fea0003800000 */
.L_x_5400:
[----:B---3-5:R-:W0:Y:S01]  /*7db0*/  F2F.F32.F64 R0, R16 ;  /* 0x0000001000007310 */ /* 0x028e220000301000 */
[----:B------:R-:W0:-:S14]  /*7dc0*/  DSETP.GEU.AND P0, PT, |R16|, c[0x2][0x8], PT ;  /* 0x008002001000762a */ /* 0x000e1c0003f0e200 */
[----:B0-----:R-:W-:-:S05]  /*7dd0*/  @!P0 FMUL R0, R0, 1.175494350822287508e-38 ;  /* 0x0080000000008820 */ /* 0x001fca0000400000 */
[----:B------:R-:W-:-:S05]  /*7de0*/  F2FP.BF16.PACK_AB R0, RZ, R0 ;  /* 0x00000000ff00723e */ /* 0x000fca00000010ff */
[----:B------:R-:W-:Y:S01]  /*7df0*/  STG.E.U16 [R2.64], R0 ;  /* 0x0000000002007986 */ /* 0x000fe2000c101524 */
[----:B------:R-:W-:Y:S05]  /*7e00*/  EXIT ;  /* 0x000000000000794d */ /* 0x000fea0003800000 */
.L_x_5397:
        /* <DEDUP_REMOVED lines=8> */
[----:B---3-5:R-:W0:Y:S02]  /*7e90*/  F2I.U32.F64.TRUNC R17, R16 ;  /* 0x0000001000117311 */ /* 0x028e24000030d000 */
[----:B0-----:R-:W-:Y:S01]  /*7ea0*/  STG.E.U16 [R2.64], R17 ;  /* 0x0000001102007986 */ /* 0x001fe2000c101524 */
[----:B------:R-:W-:Y:S05]  /*7eb0*/  EXIT ;  /* 0x000000000000794d */ /* 0x000fea0003800000 */
.L_x_5409:
[----:B---3-5:R-:W0:Y:S01]  /*7ec0*/  F2F.F32.F64 R7, R16 ;  /* 0x0000001000077310 */ /* 0x028e220000301000 */
        /* <DEDUP_REMOVED lines=18> */
.L_x_5412:
[----:B------:R-:W-:-:S04]  /*7ff0*/  LOP3.LUT R0, R7, 0x80000000, RZ, 0xc0, !PT ;  /* 0x8000000007007812 */ /* 0x000fc800078ec0ff */
[----:B------:R-:W-:-:S04]  /*8000*/  SHF.R.U32.HI R5, RZ, 0x18, R0 ;  /* 0x00000018ff057819 */ /* 0x000fc80000011600 */
[----:B------:R-:W-:-:S04]  /*8010*/  LOP3.LUT R4, R4, R5, RZ, 0xfc, !PT ;  /* 0x0000000504047212 */ /* 0x000fc800078efcff */
[----:B------:R-:W-:Y:S02]  /*8020*/  PRMT R0, R4, 0x7610, R0 ;  /* 0x0000761004007816 */ /* 0x000fe40000000000 */
.L_x_5411:
[----:B------:R-:W-:Y:S05]  /*8030*/  BSYNC B0 ;  /* 0x0000000000007941 */ /* 0x000fea0003800000 */
.L_x_5410:
[----:B------:R-:W-:Y:S01]  /*8040*/  STG.E.U8 [R2.64], R0 ;  /* 0x0000000002007986 */ /* 0x000fe2000c101124 */
[----:B------:R-:W-:Y:S05]  /*8050*/  EXIT ;  /* 0x000000000000794d */ /* 0x000fea0003800000 */
.L_x_5408:
        /* <DEDUP_REMOVED lines=19> */
.L_x_5415:
[----:B------:R-:W-:-:S04]  /*8190*/  LOP3.LUT R0, R7, 0x80000000, RZ, 0xc0, !PT ;  /* 0x8000000007007812 */ /* 0x000fc800078ec0ff */
[----:B------:R-:W-:-:S04]  /*81a0*/  SHF.R.U32.HI R5, RZ, 0x18, R0 ;  /* 0x00000018ff057819 */ /* 0x000fc80000011600 */
[----:B------:R-:W-:-:S04]  /*81b0*/  LOP3.LUT R4, R4, R5, RZ, 0xfc, !PT ;  /* 0x0000000504047212 */ /* 0x000fc800078efcff */
[----:B------:R-:W-:Y:S02]  /*81c0*/  PRMT R0, R4, 0x7610, R0 ;  /* 0x0000761004007816 */ /* 0x000fe40000000000 */
.L_x_5414:
[----:B------:R-:W-:Y:S05]  /*81d0*/  BSYNC B0 ;  /* 0x0000000000007941 */ /* 0x000fea0003800000 */
.L_x_5413:
[----:B------:R-:W-:Y:S01]  /*81e0*/  STG.E.U8 [R2.64], R0 ;  /* 0x0000000002007986 */ /* 0x000fe2000c101124 */
[----:B------:R-:W-:Y:S05]  /*81f0*/  EXIT ;  /* 0x000000000000794d */ /* 0x000fea0003800000 */
.L_x_5407:
[----:B------:R-:W-:-:S13]  /*8200*/  ISETP.NE.AND P0, PT, R0, 0x1c, PT ;  /* 0x0000001c0000780c */ /* 0x000fda0003f05270 */
[----:B------:R-:W-:Y:S05]  /*8210*/  @!P0 BRA `(.L_x_5416) ;  /* 0x000002d000008947 */ /* 0x000fea0003800000 */
[----:B------:R-:W-:-:S13]  /*8220*/  ISETP.NE.AND P0, PT, R0, 0x1d, PT ;  /* 0x0000001d0000780c */ /* 0x000fda0003f05270 */
[----:B------:R-:W-:Y:S05]  /*8230*/  @!P0 BRA `(.L_x_5417) ;  /* 0x0000028000008947 */ /* 0x000fea0003800000 */
[----:B------:R-:W-:-:S13]  /*8240*/  ISETP.NE.AND P0, PT, R0, 0x2c, PT ;  /* 0x0000002c0000780c */ /* 0x000fda0003f05270 */
[----:B------:R-:W-:Y:S05]  /*8250*/  @P0 BRA `(.L_x_5390) ;  /* 0x0000012000000947 */ /* 0x000fea0003800000 */
[----:B---3-5:R-:W0:Y:S01]  /*8260*/  F2F.F32.F64 R6, R16 ;  /* 0x0000001000067310 */ /* 0x028e220000301000 */
        /* <DEDUP_REMOVED lines=17> */
.L_x_5390:
        /* <DEDUP_REMOVED lines=19> */
[----:B------:R-:W-:Y:S05]  /*84b0*/  EXIT ;  /* 0x000000000000794d */ /* 0x000fea0003800000 */
.L_x_5417:
[----:B---3-5:R-:W0:Y:S02]  /*84c0*/  F2I.U64.F64.TRUNC R16, R16 ;  /* 0x0000001000107311 */ /* 0x028e24000030d800 */
[----:B0-----:R-:W-:Y:S01]  /*84d0*/  STG.E.64 [R2.64], R16 ;  /* 0x0000001002007986 */ /* 0x001fe2000c101b24 */
[----:B------:R-:W-:Y:S05]  /*84e0*/  EXIT ;  /* 0x000000000000794d */ /* 0x000fea0003800000 */
.L_x_5416:
[----:B---3-5:R-:W0:Y:S02]  /*84f0*/  F2I.U32.F64.TRUNC R17, R16 ;  /* 0x0000001000117311 */ /* 0x028e24000030d000 */
[----:B0-----:R-:W-:Y:S01]  /*8500*/  STG.E [R2.64], R17 ;  /* 0x0000001102007986 */ /* 0x001fe2000c101924 */
[----:B------:R-:W-:Y:S05]  /*8510*/  EXIT ;  /* 0x000000000000794d */ /* 0x000fea0003800000 */
.L_x_5418:
        /* <DEDUP_REMOVED lines=14> */
.L_x_5496:


//--------------------- .text._ZN2at6native18elementwise_kernelILi128ELi2EZNS0_22gpu_kernel_impl_nocastIZZZNS0_68_GLOBAL__N__08176361_30_ActivationHardsigmoidKernel_cu_1520ed90_304418hardsigmoid_kernelERNS_18TensorIteratorBaseEENKUlvE_clEvENKUlvE_clEvEUldE_EEvS5_RKT_EUliE_EEviT1_ --------------------------
	.section	.text._ZN2at6native18elementwise_kernelILi128ELi2EZNS0_22gpu_kernel_impl_nocastIZZZNS0_68_GLOBAL__N__08176361_30_ActivationHardsigmoidKernel_cu_1520ed90_304418hardsigmoid_kernelERNS_18TensorIteratorBaseEENKUlvE_clEvENKUlvE_clEvEUldE_EEvS5_RKT_EUliE_EEviT1_,"ax",@progbits
	.sectioninfo	@"SHI_REGISTERS=12"
	.align	128
        .global         _ZN2at6native18elementwise_kernelILi128ELi2EZNS0_22gpu_kernel_impl_nocastIZZZNS0_68_GLOBAL__N__08176361_30_ActivationHardsigmoidKernel_cu_1520ed90_304418hardsigmoid_kernelERNS_18TensorIteratorBaseEENKUlvE_clEvENKUlvE_clEvEUldE_EEvS5_RKT_EUliE_EEviT1_
        .type           _ZN2at6native18elementwise_kernelILi128ELi2EZNS0_22gpu_kernel_impl_nocastIZZZNS0_68_GLOBAL__N__08176361_30_ActivationHardsigmoidKernel_cu_1520ed90_304418hardsigmoid_kernelERNS_18TensorIteratorBaseEENKUlvE_clEvENKUlvE_clEvEUldE_EEvS5_RKT_EUliE_EEviT1_,@function
        .size           _ZN2at6native18elementwise_kernelILi128ELi2EZNS0_22gpu_kernel_impl_nocastIZZZNS0_68_GLOBAL__N__08176361_30_ActivationHardsigmoidKernel_cu_1520ed90_304418hardsigmoid_kernelERNS_18TensorIteratorBaseEENKUlvE_clEvENKUlvE_clEvEUldE_EEvS5_RKT_EUliE_EEviT1_,(.L_x_5497 - _ZN2at6native18elementwise_kernelILi128ELi2EZNS0_22gpu_kernel_impl_nocastIZZZNS0_68_GLOBAL__N__08176361_30_ActivationHardsigmoidKernel_cu_1520ed90_304418hardsigmoid_kernelERNS_18TensorIteratorBaseEENKUlvE_clEvENKUlvE_clEvEUldE_EEvS5_RKT_EUliE_EEviT1_)
        .other          _ZN2at6native18elementwise_kernelILi128ELi2EZNS0_22gpu_kernel_impl_nocastIZZZNS0_68_GLOBAL__N__08176361_30_ActivationHardsigmoidKernel_cu_1520ed90_304418hardsigmoid_kernelERNS_18TensorIteratorBaseEENKUlvE_clEvENKUlvE_clEvEUldE_EEvS5_RKT_EUliE_EEviT1_,@"STO_CUDA_ENTRY STV_DEFAULT"
_ZN2at6native18elementwise_kernelILi128ELi2EZNS0_22gpu_kernel_impl_nocastIZZZNS0_68_GLOBAL__N__08176361_30_ActivationHardsigmoidKernel_cu_1520ed90_304418hardsigmoid_kernelERNS_18TensorIteratorBaseEENKUlvE_clEvENKUlvE_clEvEUldE_EEvS5_RKT_EUliE_EEviT1_:
.text._ZN2at6native18elementwise_kernelILi128ELi2EZNS0_22gpu_kernel_impl_nocastIZZZNS0_68_GLOBAL__N__08176361_30_ActivationHardsigmoidKernel_cu_1520ed90_304418hardsigmoid_kernelERNS_18TensorIteratorBaseEENKUlvE_clEvENKUlvE_clEvEUldE_EEvS5_RKT_EUliE_EEviT1_:
        /* <DEDUP_REMOVED lines=236> */
.L_x_5421:
[----:B------:R-:W-:-:S04]  /*0ec0*/  IADD3 R6, P0, R3, c[0x0][0x368], RZ ;  /* 0x0000da0003067a10 */ /* 0x000fc80007f1e0ff */
[----:B------:R-:W-:-:S05]  /*0ed0*/  IADD3.X R7, RZ, c[0x0][0x36c], RZ, P0, !PT ;  /* 0x0000db00ff077a10 */ /* 0x000fca00007fe4ff */
[----:B------:R0:W2:Y:S02]  /*0ee0*/  LDG.E.64 R4, [R6.64] ;  /* 0x0000000406047981 */ /* 0x0000a4000c1e1b00 */
[----:B0-----:R-:W-:Y:S01]  /*0ef0*/  IADD3 R7, R0, 0x80, RZ ;  /* 0x0000008000077810 */ /* 0x001fe20007ffe0ff */
[----:B--2---:R-:W0:-:S06]  /*0f00*/  DADD R4, R4, 3 ;  /* 0x4008000004047429 */ /* 0x004e0c0000000000 */
[----:B0-----:R-:W0:-:S06]  /*0f10*/  DSETP.GEU.AND P0, PT, R4, c[0x0][0x370], PT ;  /* 0x0000dc000400762a */ /* 0x001e0c0003f0e000 */
[----:B0-----:R-:W-:Y:S02]  /*0f20*/  FSEL R4, R4, c[0x0][0x370], P0 ;  /* 0x0000dc0004047a08 */ /* 0x001fe40000000000 */
[----:B------:R-:W-:-:S06]  /*0f30*/  FSEL R5, R5, c[0x0][0x374], P0 ;  /* 0x0000dd0005057a08 */ /* 0x000fcc0000000000 */
[----:B------:R-:W0:-:S06]  /*0f40*/  DSETP.GT.AND P0, PT, R4, c[0x0][0x388], PT ;  /* 0x0000e2000400762a */ /* 0x000e0c0003f04000 */
[----:B0-----:R-:W-:Y:S02]  /*0f50*/  FSEL R4, R4, c[0x0][0x388], !P0 ;  /* 0x0000e20004047a08 */ /* 0x001fe40004000000 */
[----:B------:R-:W-:Y:S02]  /*0f60*/  FSEL R5, R5, c[0x0][0x38c], !P0 ;  /* 0x0000e30005057a08 */ /* 0x000fe40004000000 */
[----:B------:R-:W-:-:S04]  /*0f70*/  IADD3 R8, P0, R2, c[0x0][0x360], RZ ;  /* 0x0000d80002087a10 */ /* 0x000fc80007f1e0ff */
[----:B------:R-:W0:Y:S01]  /*0f80*/  DMUL R2, R4, c[0x2][0x0] ;  /* 0x0080000004027a28 */ /* 0x000e220000000000 */
[----:B------:R-:W-:-:S06]  /*0f90*/  IADD3.X R9, RZ, c[0x0][0x364], RZ, P0, !PT ;  /* 0x0000d900ff097a10 */ /* 0x000fcc00007fe4ff */
[----:B0-----:R0:W-:Y:S04]  /*0fa0*/  STG.E.64 [R8.64], R2 ;  /* 0x0000000208007986 */ /* 0x0011e8000c101b04 */
.L_x_5420:
[----:B------:R-:W-:Y:S05]  /*0fb0*/  BSYNC B0 ;  /* 0x0000000000007941 */ /* 0x000fea0003800000 */
.L_x_5419:
[----:B------:R-:W-:-:S13]  /*0fc0*/  ISETP.GE.AND P0, PT, R7, c[0x0][0x160], PT ;  /* 0x0000580007007a0c */ /* 0x000fda0003f06270 */
[----:B------:R-:W-:Y:S05]  /*0fd0*/  @P0 EXIT ;  /* 0x000000000000094d */ /* 0x000fea0003800000 */
[----:B------:R-:W-:Y:S01]  /*0fe0*/  ISETP.NE.AND P0, PT, RZ, c[0x0][0x168], PT ;  /* 0x00005a00ff007a0c */ /* 0x000fe20003f05270 */
[----:B0-----:R-:W-:Y:S01]  /*0ff0*/  IMAD.MOV.U32 R2, RZ, RZ, RZ ;  /* 0x000000ffff027224 */ /* 0x001fe200078e00ff */
[----:B------:R-:W-:-:S11]  /*1000*/  MOV R0, RZ ;  /* 0x000000ff00007202 */ /* 0x000fd60000000f00 */
[----:B------:R-:W-:Y:S05]  /*1010*/  @!P0 BRA `(.L_x_5422) ;  /* 0x00000e0000008947 */ /* 0x000fea0003800000 */
[----:B------:R-:W-:Y:S01]  /*1020*/  HFMA2.MMA R2, -RZ, RZ, 0, 0 ;  /* 0x00000000ff027435 */ /* 0x000fe200000001ff */
[----:B------:R-:W-:-:S09]  /*1030*/  MOV R3, R7 ;  /* 0x0000000700037202 */ /* 0x000fd20000000f00 */
        /* <DEDUP_REMOVED lines=222> */
.L_x_5422:
[----:B------:R-:W-:-:S04]  /*1e20*/  IADD3 R4, P0, R2, c[0x0][0x368], RZ ;  /* 0x0000da0002047a10 */ /* 0x000fc80007f1e0ff */
[----:B------:R-:W-:-:S05]  /*1e30*/  IADD3.X R5, RZ, c[0x0][0x36c], RZ, P0, !PT ;  /* 0x0000db00ff057a10 */ /* 0x000fca00007fe4ff */
[----:B------:R-:W2:Y:S02]  /*1e40*/  LDG.E.64 R2, [R4.64] ;  /* 0x0000000404027981 */ /* 0x000ea4000c1e1b00 */
        /* <DEDUP_REMOVED lines=10> */
[----:B0-----:R-:W-:Y:S01]  /*1ef0*/  STG.E.64 [R6.64], R2 ;  /* 0x0000000206007986 */ /* 0x001fe2000c101b04 */
[----:B------:R-:W-:Y:S05]  /*1f00*/  EXIT ;  /* 0x000000000000794d */ /* 0x000fea0003800000 */
.L_x_5423:
        /* <DEDUP_REMOVED lines=15> */
.L_x_5497:


//--------------------- .text._ZN2at6native27unrolled_elementwise_kernelIZZZNS0_68_GLOBAL__N__08176361_30_ActivationHardsigmoidKernel_cu_1520ed90_304418hardsigmoid_kernelERNS_18TensorIteratorBaseEENKUlvE_clEvENKUlvE_clEvEUldE_St5arrayIPcLm2EELi4E23TrivialOffsetCalculatorILi1EjESC_NS0_6memory15LoadWithoutCastENSD_16StoreWithoutCastEEEviT_T0_T2_T3_T4_T5_ --------------------------
	.section	.text._ZN2at6native27unrolled_elementwise_kernelIZZZNS0_68_GLOBAL__N__08176361_30_ActivationHardsigmoidKernel_cu_1520ed90_304418hardsigmoid_kernelERNS_18TensorIteratorBaseEENKUlvE_clEvENKUlvE_clEvEUldE_St5arrayIPcLm2EELi4E23TrivialOffsetCalculatorILi1EjESC_NS0_6memory15LoadWithoutCastENSD_16StoreWithoutCastEEEviT_T0_T2_T3_T4_T5_,"ax",@progbits
	.sectioninfo	@"SHI_REGISTERS=20"
	.align	128
        .global         _ZN2at6native27unrolled_elementwise_kernelIZZZNS0_68_GLOBAL__N__08176361_30_ActivationHardsigmoidKernel_cu_1520ed90_304418hardsigmoid_kernelERNS_18TensorIteratorBaseEENKUlvE_clEvENKUlvE_clEvEUldE_St5arrayIPcLm2EELi4E23TrivialOffsetCalculatorILi1EjESC_NS0_6memory15LoadWithoutCastENSD_16StoreWithoutCastEEEviT_T0_T2_T3_T4_T5_
        .type           _ZN2at6native27unrolled_elementwise_kernelIZZZNS0_68_GLOBAL__N__08176361_30_ActivationHardsigmoidKernel_cu_1520ed90_304418hardsigmoid_kernelERNS_18TensorIteratorBaseEENKUlvE_clEvENKUlvE_clEvEUldE_St5arrayIPcLm2EELi4E23TrivialOffsetCalculatorILi1EjESC_NS0_6memory15LoadWithoutCastENSD_16StoreWithoutCastEEEviT_T0_T2_T3_T4_T5_,@function
        .size           _ZN2at6native27unrolled_elementwise_kernelIZZZNS0_68_GLOBAL__N__08176361_30_ActivationHardsigmoidKernel_cu_1520ed90_304418hardsigmoid_kernelERNS_18TensorIteratorBaseEENKUlvE_clEvENKUlvE_clEvEUldE_St5arrayIPcLm2EELi4E23TrivialOffsetCalculatorILi1EjESC_NS0_6memory15LoadWithoutCastENSD_16StoreWithoutCastEEEviT_T0_T2_T3_T4_T5_,(.L_x_5498 - _ZN2at6native27unrolled_elementwise_kernelIZZZNS0_68_GLOBAL__N__08176361_30_ActivationHardsigmoidKernel_cu_1520ed90_304418hardsigmoid_kernelERNS_18TensorIteratorBaseEENKUlvE_clEvENKUlvE_clEvEUldE_St5arrayIPcLm2EELi4E23TrivialOffsetCalculatorILi1EjESC_NS0_6memory15LoadWithoutCastENSD_16StoreWithoutCastEEEviT_T0_T2_T3_T4_T5_)
        .other          _ZN2at6native27unrolled_elementwise_kernelIZZZNS0_68_GLOBAL__N__08176361_30_ActivationHardsigmoidKernel_cu_1520ed90_304418hardsigmoid_kernelERNS_18TensorIteratorBaseEENKUlvE_clEvENKUlvE_clEvEUldE_St5arrayIPcLm2EELi4E23TrivialOffsetCalculatorILi1EjESC_NS0_6memory15LoadWithoutCastENSD_16StoreWithoutCastEEEviT_T0_T2_T3_T4_T5_,@"STO_CUDA_ENTRY STV_DEFAULT"
_ZN2at6native27unrolled_elementwise_kernelIZZZNS0_68_GLOBAL__N__08176361_30_ActivationHardsigmoidKernel_cu_1520ed90_304418hardsigmoid_kernelERNS_18TensorIteratorBaseEENKUlvE_clEvENKUlvE_clEvEUldE_St5arrayIPcLm2EELi4E23TrivialOffsetCalculatorILi1EjESC_NS0_6memory15LoadWithoutCastENSD_16StoreWithoutCastEEEviT_T0_T2_T3_T4_T5_:
.text._ZN2at6native27unrolled_elementwise_kernelIZZZNS0_68_GLOBAL__N__08176361_30_ActivationHardsigmoidKernel_cu_1520ed90_304418hardsigmoid_kernelERNS_18TensorIteratorBaseEENKUlvE_clEvENKUlvE_clEvEUldE_St5arrayIPcLm2EELi4E23TrivialOffsetCalculatorILi1EjESC_NS0_6memory15LoadWithoutCastENSD_16StoreWithoutCastEEEviT_T0_T2_T3_T4_T5_:
        /* <DEDUP_REMOVED lines=8> */
[----:B------:R-:W-:Y:S01]  /*0080*/  @!P0 IMAD R10, R0, 0x200, R9 ;  /* 0x00000200000a8824 */ /* 0x000fe200078e0209 */
[----:B------:R-:W-:-:S04]  /*0090*/  @!P0 IADD3 R9, R9, 0x80, RZ ;  /* 0x0000008009098810 */ /* 0x000fc80007ffe0ff */
[----:B------:R-:W-:-:S13]  /*00a0*/  ISETP.GE.AND P1, PT, R9, R2, PT ;  /* 0x000000020900720c */ /* 0x000fda0003f26270 */
[----:B------:R-:W-:Y:S01]  /*00b0*/  @!P1 IMAD R6, R0, 0x200, R9 ;  /* 0x0000020000069824 */ /* 0x000fe200078e0209 */
[----:B------:R-:W-:Y:S02]  /*00c0*/  @!P1 IADD3 R9, R9, 0x80, RZ ;  /* 0x0000008009099810 */ /* 0x000fe40007ffe0ff */
[----:B------:R-:W-:Y:S02]  /*00d0*/  @!P1 MOV R7, 0x8 ;  /* 0x0000000800079802 */ /* 0x000fe40000000f00 */
[----:B------:R-:W-:-:S03]  /*00e0*/  ISETP.GE.AND P3, PT, R9, R2, PT ;  /* 0x000000020900720c */ /* 0x000fc60003f66270 */
[----:B------:R-:W-:-:S06]  /*00f0*/  @!P1 IMAD.WIDE.U32 R6, R6, R7, c[0x0][0x198] ;  /* 0x0000660006069625 */ /* 0x000fcc00078e0007 */
[----:B------:R-:W2:Y:S01]  /*0100*/  @!P1 LDG.E.64 R6, [R6.64] ;  /* 0x0000000406069981 */ /* 0x000ea2000c1e1b00 */
[----:B------:R-:W-:-:S03]  /*0110*/  @!P0 IMAD.MOV.U32 R11, RZ, RZ, 0x8 ;  /* 0x00000008ff0b8424 */ /* 0x000fc600078e00ff */
[----:B------:R-:W-:Y:S01]  /*0120*/  @!P3 IMAD R4, R0, 0x200, R9 ;  /* 0x000002000004b824 */ /* 0x000fe200078e0209 */
[----:B------:R-:W-:Y:S01]  /*0130*/  @!P3 IADD3 R9, R9, 0x80, RZ ;  /* 0x000000800909b810 */ /* 0x000fe20007ffe0ff */
[----:B------:R-:W-:Y:S02]  /*0140*/  @!P3 IMAD.MOV.U32 R5, RZ, RZ, 0x8 ;  /* 0x00000008ff05b424 */ /* 0x000fe400078e00ff */
[----:B------:R-:W-:Y:S01]  /*0150*/  @!P0 IMAD.WIDE.U32 R10, R10, R11, c[0x0][0x198] ;  /* 0x000066000a0a8625 */ /* 0x000fe200078e000b */
[----:B------:R-:W-:-:S03]  /*0160*/  ISETP.GE.AND P2, PT, R9, R2, PT ;  /* 0x000000020900720c */ /* 0x000fc60003f46270 */
[----:B------:R-:W-:Y:S02]  /*0170*/  @!P3 IMAD.WIDE.U32 R4, R4, R5, c[0x0][0x198] ;  /* 0x000066000404b625 */ /* 0x000fe400078e0005 */
[----:B------:R-:W3:Y:S04]  /*0180*/  @!P0 LDG.E.64 R10, [R10.64] ;  /* 0x000000040a0a8981 */ /* 0x000ee8000c1e1b00 */
[----:B------:R-:W4:Y:S04]  /*0190*/  @!P3 LDG.E.64 R4, [R4.64] ;  /* 0x000000040404b981 */ /* 0x000f28000c1e1b00 */
[----:B------:R-:W-:Y:S01]  /*01a0*/  @!P2 MOV R15, 0x8 ;  /* 0x00000008000fa802 */ /* 0x000fe20000000f00 */
[----:B------:R-:W-:-:S04]  /*01b0*/  @!P2 IMAD R14, R0, 0x200, R9 ;  /* 0x00000200000ea824 */ /* 0x000fc800078e0209 */
[----:B------:R-:W-:-:S06]  /*01c0*/  @!P2 IMAD.WIDE.U32 R14, R14, R15, c[0x0][0x198] ;  /* 0x000066000e0ea625 */ /* 0x000fcc00078e000f */
[----:B------:R-:W5:Y:S01]  /*01d0*/  @!P2 LDG.E.64 R14, [R14.64] ;  /* 0x000000040e0ea981 */ /* 0x000f62000c1e1b00 */
[----:B------:R-:W-:Y:S02]  /*01e0*/  IMAD.MOV.U32 R8, RZ, RZ, 0x0 ;  /* 0x00000000ff087424 */ /* 0x000fe400078e00ff */
[----:B------:R-:W-:Y:S02]  /*01f0*/  IMAD.MOV.U32 R9, RZ, RZ, 0x40080000 ;  /* 0x40080000ff097424 */ /* 0x000fe400078e00ff */
[----:B------:R-:W-:Y:S02]  /*0200*/  IMAD.MOV.U32 R12, RZ, RZ, 0x0 ;  /* 0x00000000ff0c7424 */ /* 0x000fe400078e00ff */
[----:B------:R-:W-:Y:S01]  /*0210*/  IMAD.MOV.U32 R13, RZ, RZ, 0x40080000 ;  /* 0x40080000ff0d7424 */ /* 0x000fe200078e00ff */
[----:B------:R-:W-:Y:S01]  /*0220*/  BSSY B0, `(.L_x_5424) ;  /* 0x0000035000007945 */ /* 0x000fe20003800000 */
[----:B--2---:R-:W0:-:S06]  /*0230*/  @!P1 DADD R8, R6, 3 ;  /* 0x4008000006089429 */ /* 0x004e0c0000000000 */
[----:B0-----:R-:W0:-:S06]  /*0240*/  DSETP.GEU.AND P1, PT, R8, c[0x0][0x168], PT ;  /* 0x00005a000800762a */ /* 0x001e0c0003f2e000 */
[----:B0-----:R-:W-:Y:S02]  /*0250*/  FSEL R6, R8, c[0x0][0x168], P1 ;  /* 0x00005a0008067a08 */ /* 0x001fe40000800000 */
[----:B------:R-:W-:Y:S01]  /*0260*/  FSEL R7, R9, c[0x0][0x16c], P1 ;  /* 0x00005b0009077a08 */ /* 0x000fe20000800000 */
[----:B------:R-:W-:Y:S01]  /*0270*/  IMAD.MOV.U32 R9, RZ, RZ, 0x40080000 ;  /* 0x40080000ff097424 */ /* 0x000fe200078e00ff */
[----:B------:R-:W-:Y:S01]  /*0280*/  MOV R8, 0x0 ;  /* 0x0000000000087802 */ /* 0x000fe20000000f00 */
[----:B---3--:R-:W0:-:S04]  /*0290*/  @!P0 DADD R8, R10, 3 ;  /* 0x400800000a088429 */ /* 0x008e080000000000 */
[----:B----4-:R-:W1:-:S04]  /*02a0*/  @!P3 DADD R12, R4, 3 ;  /* 0x40080000040cb429 */ /* 0x010e480000000000 */
[----:B0-----:R-:W0:Y:S01]  /*02b0*/  DSETP.GEU.AND P3, PT, R8, c[0x0][0x168], PT ;  /* 0x00005a000800762a */ /* 0x001e220003f6e000 */
[----:B------:R-:W-:Y:S02]  /*02c0*/  IMAD.MOV.U32 R10, RZ, RZ, 0x0 ;  /* 0x00000000ff0a7424 */ /* 0x000fe400078e00ff */
[----:B------:R-:W-:Y:S01]  /*02d0*/  IMAD.MOV.U32 R11, RZ, RZ, 0x40080000 ;  /* 0x40080000ff0b7424 */ /* 0x000fe200078e00ff */
[----:B-1----:R-:W1:Y:S02]  /*02e0*/  DSETP.GEU.AND P4, PT, R12, c[0x0][0x168], PT ;  /* 0x00005a000c00762a */ /* 0x002e640003f8e000 */
[----:B0-----:R-:W-:Y:S02]  /*02f0*/  FSEL R16, R8, c[0x0][0x168], P3 ;  /* 0x00005a0008107a08 */ /* 0x001fe40001800000 */
[----:B-----5:R-:W0:Y:S01]  /*0300*/  @!P2 DADD R10, R14, 3 ;  /* 0x400800000e0aa429 */ /* 0x020e220000000000 */
[----:B------:R-:W-:Y:S02]  /*0310*/  FSEL R17, R9, c[0x0][0x16c], P3 ;  /* 0x00005b0009117a08 */ /* 0x000fe40001800000 */
[----:B-1----:R-:W-:-:S02]  /*0320*/  FSEL R12, R12, c[0x0][0x168], P4 ;  /* 0x00005a000c0c7a08 */ /* 0x002fc40002000000 */
[----:B------:R-:W-:Y:S01]  /*0330*/  FSEL R13, R13, c[0x0][0x16c], P4 ;  /* 0x00005b000d0d7a08 */ /* 0x000fe20002000000 */
[----:B0-----:R-:W0:-:S04]  /*0340*/  DSETP.GEU.AND P4, PT, R10, c[0x0][0x168], PT ;  /* 0x00005a000a00762a */ /* 0x001e080003f8e000 */
[----:B------:R-:W1:Y:S02]  /*0350*/  DSETP.GT.AND P3, PT, R16, c[0x0][0x180], PT ;  /* 0x000060001000762a */ /* 0x000e640003f64000 */
[----:B0-----:R-:W-:Y:S02]  /*0360*/  FSEL R14, R10, c[0x0][0x168], P4 ;  /* 0x00005a000a0e7a08 */ /* 0x001fe40002000000 */
[----:B------:R-:W-:Y:S02]  /*0370*/  FSEL R15, R11, c[0x0][0x16c], P4 ;  /* 0x00005b000b0f7a08 */ /* 0x000fe40002000000 */
[----:B-1----:R-:W-:Y:S02]  /*0380*/  FSEL R10, R16, c[0x0][0x180], !P3 ;  /* 0x00006000100a7a08 */ /* 0x002fe40005800000 */
[----:B------:R-:W-:Y:S01]  /*0390*/  FSEL R11, R17, c[0x0][0x184], !P3 ;  /* 0x00006100110b7a08 */ /* 0x000fe20005800000 */
[----:B------:R-:W-:Y:S02]  /*03a0*/  @!P0 IMAD R8, R0, 0x200, R3 ;  /* 0x0000020000088824 */ /* 0x000fe400078e0203 */
[----:B------:R-:W-:-:S03]  /*03b0*/  @!P0 IMAD.MOV.U32 R9, RZ, RZ, 0x8 ;  /* 0x00000008ff098424 */ /* 0x000fc600078e00ff */
[----:B------:R-:W0:Y:S01]  /*03c0*/  @!P0 DMUL R10, R10, c[0x2][0x0] ;  /* 0x008000000a0a8a28 */ /* 0x000e220000000000 */
[----:B------:R-:W-:Y:S01]  /*03d0*/  @!P0 IMAD.WIDE.U32 R8, R8, R9, c[0x0][0x190] ;  /* 0x0000640008088625 */ /* 0x000fe200078e0009 */
[----:B------:R-:W-:-:S03]  /*03e0*/  IADD3 R4, R3, 0x80, RZ ;  /* 0x0000008003047810 */ /* 0x000fc60007ffe0ff */
[----:B------:R-:W-:Y:S01]  /*03f0*/  IMAD.MOV.U32 R5, RZ, RZ, R3 ;  /* 0x000000ffff057224 */ /* 0x000fe200078e0003 */
[----:B------:R-:W-:Y:S01]  /*0400*/  @!P0 MOV R5, R4 ;  /* 0x0000000400058202 */ /* 0x000fe20000000f00 */
[----:B0-----:R0:W-:Y:S03]  /*0410*/  @!P0 STG.E.64 [R8.64], R10 ;  /* 0x0000000a08008986 */ /* 0x0011e6000c101b04 */
[----:B------:R-:W-:Y:S01]  /*0420*/  ISETP.GE.AND P4, PT, R5, R2, PT ;  /* 0x000000020500720c */ /* 0x000fe20003f86270 */
[----:B------:R-:W1:-:S04]  /*0430*/  DSETP.GT.AND P1, PT, R6, c[0x0][0x180], PT ;  /* 0x000060000600762a */ /* 0x000e480003f24000 */
[----:B------:R-:W2:Y:S02]  /*0440*/  DSETP.GT.AND P2, PT, R12, c[0x0][0x180], PT ;  /* 0x000060000c00762a */ /* 0x000ea40003f44000 */
[----:B-1----:R-:W-:Y:S02]  /*0450*/  FSEL R6, R6, c[0x0][0x180], !P1 ;  /* 0x0000600006067a08 */ /* 0x002fe40004800000 */
[----:B------:R0:W1:Y:S01]  /*0460*/  DSETP.GT.AND P3, PT, R14, c[0x0][0x180], PT ;  /* 0x000060000e00762a */ /* 0x0000620003f64000 */
[----:B------:R-:W-:Y:S02]  /*0470*/  FSEL R7, R7, c[0x0][0x184], !P1 ;  /* 0x0000610007077a08 */ /* 0x000fe40004800000 */
[----:B--2---:R-:W-:Y:S02]  /*0480*/  FSEL R12, R12, c[0x0][0x180], !P2 ;  /* 0x000060000c0c7a08 */ /* 0x004fe40005000000 */
[----:B------:R-:W-:Y:S01]  /*0490*/  FSEL R13, R13, c[0x0][0x184], !P2 ;  /* 0x000061000d0d7a08 */ /* 0x000fe20005000000 */
[----:B------:R-:W-:Y:S05]  /*04a0*/  @P4 BRA `(.L_x_5425) ;  /* 0x000000c000004947 */ /* 0x000fea0003800000 */
[----:B01----:R-:W-:Y:S01]  /*04b0*/  IMAD R3, R0, 0x200, R5 ;  /* 0x0000020000037824 */ /* 0x003fe200078e0205 */
[----:B------:R-:W-:Y:S01]  /*04c0*/  IADD3 R5, R5, 0x80, RZ ;  /* 0x0000008005057810 */ /* 0x000fe20007ffe0ff */
[----:B------:R-:W-:Y:S01]  /*04d0*/  IMAD.MOV.U32 R10, RZ, RZ, 0x8 ;  /* 0x00000008ff0a7424 */ /* 0x000fe200078e00ff */
[----:B------:R0:W1:-:S02]  /*04e0*/  DMUL R8, R6, c[0x2][0x0] ;  /* 0x0080000006087a28 */ /* 0x0000440000000000 */
[----:B------:R-:W-:Y:S01]  /*04f0*/  ISETP.GE.AND P0, PT, R5, R2, PT ;  /* 0x000000020500720c */ /* 0x000fe20003f06270 */
[----:B0-----:R-:W-:Y:S01]  /*0500*/  IMAD.WIDE.U32 R6, R3, R10, c[0x0][0x190] ;  /* 0x0000640003067625 */ /* 0x001fe200078e000a */
[----:B------:R-:W0:-:S04]  /*0510*/  DMUL R12, R12, c[0x2][0x0] ;  /* 0x008000000c0c7a28 */ /* 0x000e080000000000 */
[----:B-1----:R1:W-:Y:S07]  /*0520*/  STG.E.64 [R6.64], R8 ;  /* 0x0000000806007986 */ /* 0x0023ee000c101b04 */
[----:B------:R-:W-:Y:S02]  /*0530*/  @!P0 LEA R11, R0, R5, 0x9 ;  /* 0x00000005000b8211 */ /* 0x000fe400078e48ff */
[----:B------:R-:W-:-:S03]  /*0540*/  @!P0 IADD3 R5, R5, 0x80, RZ ;  /* 0x0000008005058810 */ /* 0x000fc60007ffe0ff */
[----:B------:R-:W-:-:S05]  /*0550*/  @!P0 IMAD.WIDE.U32 R10, R11, R10, c[0x0][0x190] ;  /* 0x000064000b0a8625 */ /* 0x000fca00078e000a */
[----:B0-----:R1:W-:Y:S02]  /*0560*/  @!P0 STG.E.64 [R10.64], R12 ;  /* 0x0000000c0a008986 */ /* 0x0013e4000c101b04 */
.L_x_5425:
[----:B01----:R-:W-:Y:S05]  /*0570*/  BSYNC B0 ;  /* 0x0000000000007941 */ /* 0x003fea0003800000 */
.L_x_5424:
[----:B------:R-:W-:Y:S02]  /*0580*/  ISETP.GE.AND P0, PT, R5, R2, PT ;  /* 0x000000020500720c */ /* 0x000fe40003f06270 */
[----:B------:R-:W-:Y:S02]  /*0590*/  FSEL R2, R14, c[0x0][0x180], !P3 ;  /* 0x000060000e027a08 */ /* 0x000fe40005800000 */
[----:B------:R-:W-:-:S09]  /*05a0*/  FSEL R3, R15, c[0x0][0x184], !P3 ;  /* 0x000061000f037a08 */ /* 0x000fd20005800000 */
[----:B------:R-:W-:Y:S05]  /*05b0*/  @P0 EXIT ;  /* 0x000000000000094d */ /* 0x000fea0003800000 */
[----:B------:R-:W-:Y:S01]  /*05c0*/  IMAD R0, R0, 0x200, R5 ;  /* 0x0000020000007824 */ /* 0x000fe200078e0205 */
[----:B------:R0:W1:Y:S01]  /*05d0*/  DMUL R4, R2, c[0x2][0x0] ;  /* 0x0080000002047a28 */ /* 0x0000620000000000 */
[----:B------:R-:W-:-:S04]  /*05e0*/  IMAD.MOV.U32 R7, RZ, RZ, 0x8 ;  /* 0x00000008ff077424 */ /* 0x000fc800078e00ff */
[----:B0-----:R-:W-:-:S05]  /*05f0*/  IMAD.WIDE.U32 R2, R0, R7, c[0x0][0x190] ;  /* 0x0000640000027625 */ /* 0x001fca00078e0007 */
[----:B-1----:R-:W-:Y:S01]  /*0600*/  STG.E.64 [R2.64], R4 ;  /* 0x0000000402007986 */ /* 0x002fe2000c101b04 */
[----:B------:R-:W-:Y:S05]  /*0610*/  EXIT ;  /* 0x000000000000794d */ /* 0x000fea0003800000 */
.L_x_5426:
        /* <DEDUP_REMOVED lines=14> */
.L_x_5498:


//--------------------- .text._ZN2at6native29vectorized_elementwise_kernelILi2EZZZNS0_68_GLOBAL__N__08176361_30_ActivationHardsigmoidKernel_cu_1520ed90_304418hardsigmoid_kernelERNS_18TensorIteratorBaseEENKUlvE_clEvENKUlvE_clEvEUldE_St5arrayIPcLm2EEEEviT0_T1_ --------------------------
	.section	.text._ZN2at6native29vectorized_elementwise_kernelILi2EZZZNS0_68_GLOBAL__N__08176361_30_ActivationHardsigmoidKernel_cu_1520ed90_304418hardsigmoid_kernelERNS_18TensorIteratorBaseEENKUlvE_clEvENKUlvE_clEvEUldE_St5arrayIPcLm2EEEEviT0_T1_,"ax",@progbits
	.sectioninfo	@"SHI_REGISTERS=30"
	.align	128
        .global         _ZN2at6native29vectorized_elementwise_kernelILi2EZZZNS0_68_GLOBAL__N__08176361_30_ActivationHardsigmoidKernel_cu_1520ed90_304418hardsigmoid_kernelERNS_18TensorIteratorBaseEENKUlvE_clEvENKUlvE_clEvEUldE_St5arrayIPcLm2EEEEviT0_T1_
        .type           _ZN2at6native29vectorized_elementwise_kernelILi2EZZZNS0_68_GLOBAL__N__08176361_30_ActivationHardsigmoidKernel_cu_1520ed90_304418hardsigmoid_kernelERNS_18TensorIteratorBaseEENKUlvE_clEvENKUlvE_clEvEUldE_St5arrayIPcLm2EEEEviT0_T1_,@function
        .size           _ZN2at6native29vectorized_elementwise_kernelILi2EZZZNS0_68_GLOBAL__N__08176361_30_ActivationHardsigmoidKernel_cu_1520ed90_304418hardsigmoid_kernelERNS_18TensorIteratorBaseEENKUlvE_clEvENKUlvE_clEvEUldE_St5arrayIPcLm2EEEEviT0_T1_,(.L_x_5499 - _ZN2at6native29vectorized_elementwise_kernelILi2EZZZNS0_68_GLOBAL__N__08176361_30_ActivationHardsigmoidKernel_cu_1520ed90_304418hardsigmoid_kernelERNS_18TensorIteratorBaseEENKUlvE_clEvENKUlvE_clEvEUldE_St5arrayIPcLm2EEEEviT0_T1_)
        .other          _ZN2at6native29vectorized_elementwise_kernelILi2EZZZNS0_68_GLOBAL__N__08176361_30_ActivationHardsigmoidKernel_cu_1520ed90_304418hardsigmoid_kernelERNS_18TensorIteratorBaseEENKUlvE_clEvENKUlvE_clEvEUldE_St5arrayIPcLm2EEEEviT0_T1_,@"STO_CUDA_ENTRY STV_DEFAULT"
_ZN2at6native29vectorized_elementwise_kernelILi2EZZZNS0_68_GLOBAL__N__08176361_30_ActivationHardsigmoidKernel_cu_1520ed90_304418hardsigmoid_kernelERNS_18TensorIteratorBaseEENKUlvE_clEvENKUlvE_clEvEUldE_St5arrayIPcLm2EEEEviT0_T1_:
.text._ZN2at6native29vectorized_elementwise_kernelILi2EZZZNS0_68_GLOBAL__N__08176361_30_ActivationHardsigmoidKernel_cu_1520ed90_304418hardsigmoid_kernelERNS_18TensorIteratorBaseEENKUlvE_clEvENKUlvE_clEvEUldE_St5arrayIPcLm2EEEEviT0_T1_:
        /* <DEDUP_REMOVED lines=12> */
[----:B------:R-:W3:Y:S04]  /*00c0*/  LDG.E.128 R8, [R20.64+0x800] ;  /* 0x0008000414087981 */ /* 0x000ee8000c1e1d00 */
[----:B------:R-:W4:Y:S04]  /*00d0*/  LDG.E.128 R12, [R20.64+0x1000] ;  /* 0x00100004140c7981 */ /* 0x000f28000c1e1d00 */
[----:B------:R-:W5:Y:S01]  /*00e0*/  LDG.E.128 R16, [R20.64+0x1800] ;  /* 0x0018000414107981 */ /* 0x000f62000c1e1d00 */
[----:B------:R-:W-:-:S06]  /*00f0*/  IMAD.WIDE.U32 R2, R2, R3, c[0x0][0x190] ;  /* 0x0000640002027625 */ /* 0x000fcc00078e0003 */
[----:B------:R-:W-:Y:S01]  /*0100*/  IMAD.WIDE R2, R0, 0x10, R2 ;  /* 0x0000001000027825 */ /* 0x000fe200078e0202 */
[----:B--2---:R-:W0:-:S04]  /*0110*/  DADD R4, R4, 3 ;  /* 0x4008000004047429 */ /* 0x004e080000000000 */
[----:B------:R-:W-:-:S04]  /*0120*/  DADD R6, R6, 3 ;  /* 0x4008000006067429 */ /* 0x000fc80000000000 */
[----:B0-----:R-:W0:-:S04]  /*0130*/  DSETP.GEU.AND P0, PT, R4, c[0x0][0x168], PT ;  /* 0x00005a000400762a */ /* 0x001e080003f0e000 */
[----:B---3--:R-:W1:Y:S02]  /*0140*/  DADD R22, R10, 3 ;  /* 0x400800000a167429 */ /* 0x008e640000000000 */
[----:B0-----:R-:W-:Y:S02]  /*0150*/  FSEL R4, R4, c[0x0][0x168], P0 ;  /* 0x00005a0004047a08 */ /* 0x001fe40000000000 */
[----:B----4-:R-:W-:Y:S01]  /*0160*/  DADD R12, R12, 3 ;  /* 0x400800000c0c7429 */ /* 0x010fe20000000000 */
[----:B------:R-:W-:-:S03]  /*0170*/  FSEL R5, R5, c[0x0][0x16c], P0 ;  /* 0x00005b0005057a08 */ /* 0x000fc60000000000 */
[----:B------:R-:W0:-:S04]  /*0180*/  DSETP.GEU.AND P0, PT, R6, c[0x0][0x168], PT ;  /* 0x00005a000600762a */ /* 0x000e080003f0e000 */
[----:B-1----:R-:W1:Y:S02]  /*0190*/  DSETP.GEU.AND P3, PT, R22, c[0x0][0x168], PT ;  /* 0x00005a001600762a */ /* 0x002e640003f6e000 */
[----:B0-----:R-:W-:Y:S02]  /*01a0*/  FSEL R10, R6, c[0x0][0x168], P0 ;  /* 0x00005a00060a7a08 */ /* 0x001fe40000000000 */
[----:B------:R-:W-:Y:S01]  /*01b0*/  DADD R14, R14, 3 ;  /* 0x400800000e0e7429 */ /* 0x000fe20000000000 */
[----:B------:R-:W-:Y:S02]  /*01c0*/  FSEL R11, R7, c[0x0][0x16c], P0 ;  /* 0x00005b00070b7a08 */ /* 0x000fe40000000000 */
[----:B-1----:R-:W-:Y:S01]  /*01d0*/  FSEL R6, R22, c[0x0][0x168], P3 ;  /* 0x00005a0016067a08 */ /* 0x002fe20001800000 */
[----:B-----5:R-:W-:Y:S01]  /*01e0*/  DADD R16, R16, 3 ;  /* 0x4008000010107429 */ /* 0x020fe20000000000 */
[----:B------:R-:W-:-:S03]  /*01f0*/  FSEL R7, R23, c[0x0][0x16c], P3 ;  /* 0x00005b0017077a08 */ /* 0x000fc60001800000 */
[----:B------:R-:W0:-:S04]  /*0200*/  DSETP.GEU.AND P4, PT, R12, c[0x0][0x168], PT ;  /* 0x00005a000c00762a */ /* 0x000e080003f8e000 */
[----:B------:R-:W-:Y:S02]  /*0210*/  DADD R8, R8, 3 ;  /* 0x4008000008087429 */ /* 0x000fe40000000000 */
[----:B0-----:R-:W-:Y:S02]  /*0220*/  FSEL R22, R12, c[0x0][0x168], P4 ;  /* 0x00005a000c167a08 */ /* 0x001fe40002000000 */
[----:B------:R-:W-:Y:S01]  /*0230*/  DADD R18, R18, 3 ;  /* 0x4008000012127429 */ /* 0x000fe20000000000 */
[----:B------:R-:W-:-:S03]  /*0240*/  FSEL R23, R13, c[0x0][0x16c], P4 ;  /* 0x00005b000d177a08 */ /* 0x000fc60002000000 */
[----:B------:R-:W0:-:S04]  /*0250*/  DSETP.GEU.AND P5, PT, R14, c[0x0][0x168], PT ;  /* 0x00005a000e00762a */ /* 0x000e080003fae000 */
[----:B------:R-:W1:Y:S02]  /*0260*/  DSETP.GEU.AND P6, PT, R16, c[0x0][0x168], PT ;  /* 0x00005a001000762a */ /* 0x000e640003fce000 */
[----:B0-----:R-:W-:Y:S02]  /*0270*/  FSEL R20, R14, c[0x0][0x168], P5 ;  /* 0x00005a000e147a08 */ /* 0x001fe40002800000 */
[----:B------:R-:W0:Y:S01]  /*0280*/  DSETP.GEU.AND P2, PT, R8, c[0x0][0x168], PT ;  /* 0x00005a000800762a */ /* 0x000e220003f4e000 */
[----:B------:R-:W-:Y:S02]  /*0290*/  FSEL R21, R15, c[0x0][0x16c], P5 ;  /* 0x00005b000f157a08 */ /* 0x000fe40002800000 */
[----:B-1----:R-:W-:Y:S01]  /*02a0*/  FSEL R14, R16, c[0x0][0x168], P6 ;  /* 0x00005a00100e7a08 */ /* 0x002fe20003000000 */
[----:B------:R-:W1:Y:S01]  /*02b0*/  DSETP.GEU.AND P4, PT, R18, c[0x0][0x168], PT ;  /* 0x00005a001200762a */ /* 0x000e620003f8e000 */
[----:B------:R-:W-:Y:S02]  /*02c0*/  FSEL R15, R17, c[0x0][0x16c], P6 ;  /* 0x00005b00110f7a08 */ /* 0x000fe40003000000 */
[----:B0-----:R-:W-:Y:S01]  /*02d0*/  FSEL R8, R8, c[0x0][0x168], P2 ;  /* 0x00005a0008087a08 */ /* 0x001fe20001000000 */
[----:B------:R-:W0:Y:S01]  /*02e0*/  DSETP.GT.AND P1, PT, R4, c[0x0][0x180], PT ;  /* 0x000060000400762a */ /* 0x000e220003f24000 */
[----:B------:R-:W-:-:S02]  /*02f0*/  FSEL R9, R9, c[0x0][0x16c], P2 ;  /* 0x00005b0009097a08 */ /* 0x000fc40001000000 */
[----:B-1----:R-:W-:Y:S01]  /*0300*/  FSEL R12, R18, c[0x0][0x168], P4 ;  /* 0x00005a00120c7a08 */ /* 0x002fe20002000000 */
[----:B------:R-:W1:Y:S01]  /*0310*/  DSETP.GT.AND P0, PT, R10, c[0x0][0x180], PT ;  /* 0x000060000a00762a */ /* 0x000e620003f04000 */
[----:B------:R-:W-:Y:S02]  /*0320*/  FSEL R13, R19, c[0x0][0x16c], P4 ;  /* 0x00005b00130d7a08 */ /* 0x000fe40002000000 */
[----:B0-----:R-:W-:Y:S01]  /*0330*/  FSEL R16, R4, c[0x0][0x180], !P1 ;  /* 0x0000600004107a08 */ /* 0x001fe20004800000 */
[----:B------:R-:W0:Y:S01]  /*0340*/  DSETP.GT.AND P2, PT, R6, c[0x0][0x180], PT ;  /* 0x000060000600762a */ /* 0x000e220003f44000 */
[----:B------:R-:W-:Y:S02]  /*0350*/  FSEL R17, R5, c[0x0][0x184], !P1 ;  /* 0x0000610005117a08 */ /* 0x000fe40004800000 */
[----:B-1----:R-:W-:Y:S01]  /*0360*/  FSEL R18, R10, c[0x0][0x180], !P0 ;  /* 0x000060000a127a08 */ /* 0x002fe20004000000 */
[----:B------:R-:W1:Y:S01]  /*0370*/  DSETP.GT.AND P6, PT, R20, c[0x0][0x180], PT ;  /* 0x000060001400762a */ /* 0x000e620003fc4000 */
[----:B------:R-:W-:-:S02]  /*0380*/  FSEL R19, R11, c[0x0][0x184], !P0 ;  /* 0x000061000b137a08 */ /* 0x000fc40004000000 */
[----:B0-----:R-:W-:Y:S01]  /*0390*/  FSEL R10, R6, c[0x0][0x180], !P2 ;  /* 0x00006000060a7a08 */ /* 0x001fe20005000000 */
[----:B------:R-:W0:Y:S01]  /*03a0*/  DSETP.GT.AND P4, PT, R14, c[0x0][0x180], PT ;  /* 0x000060000e00762a */ /* 0x000e220003f84000 */
[----:B------:R-:W-:Y:S02]  /*03b0*/  FSEL R11, R7, c[0x0][0x184], !P2 ;  /* 0x00006100070b7a08 */ /* 0x000fe40005000000 */
[----:B-1----:R-:W-:Y:S01]  /*03c0*/  FSEL R6, R20, c[0x0][0x180], !P6 ;  /* 0x0000600014067a08 */ /* 0x002fe20007000000 */
[----:B------:R-:W1:Y:S01]  /*03d0*/  DSETP.GT.AND P3, PT, R8, c[0x0][0x180], PT ;  /* 0x000060000800762a */ /* 0x000e620003f64000 */
[----:B------:R-:W-:Y:S02]  /*03e0*/  FSEL R7, R21, c[0x0][0x184], !P6 ;  /* 0x0000610015077a08 */ /* 0x000fe40007000000 */
[----:B0-----:R-:W-:Y:S01]  /*03f0*/  FSEL R20, R14, c[0x0][0x180], !P4 ;  /* 0x000060000e147a08 */ /* 0x001fe20006000000 */
[----:B------:R-:W0:Y:S01]  /*0400*/  DSETP.GT.AND P5, PT, R22, c[0x0][0x180], PT ;  /* 0x000060001600762a */ /* 0x000e220003fa4000 */
[----:B------:R-:W-:-:S02]  /*0410*/  FSEL R21, R15, c[0x0][0x184], !P4 ;  /* 0x000061000f157a08 */ /* 0x000fc40006000000 */
[----:B-1----:R-:W-:Y:S01]  /*0420*/  FSEL R8, R8, c[0x0][0x180], !P3 ;  /* 0x0000600008087a08 */ /* 0x002fe20005800000 */
[----:B------:R-:W1:Y:S01]  /*0430*/  DSETP.GT.AND P1, PT, R12, c[0x0][0x180], PT ;  /* 0x000060000c00762a */ /* 0x000e620003f24000 */
[----:B------:R-:W-:Y:S02]  /*0440*/  FSEL R9, R9, c[0x0][0x184], !P3 ;  /* 0x0000610009097a08 */ /* 0x000fe40005800000 */
[----:B0-----:R-:W-:Y:S01]  /*0450*/  FSEL R4, R22, c[0x0][0x180], !P5 ;  /* 0x0000600016047a08 */ /* 0x001fe20006800000 */
[----:B------:R-:W-:Y:S01]  /*0460*/  DMUL R16, R16, c[0x2][0x0] ;  /* 0x0080000010107a28 */ /* 0x000fe20000000000 */
[----:B------:R-:W-:Y:S02]  /*0470*/  FSEL R5, R23, c[0x0][0x184], !P5 ;  /* 0x0000610017057a08 */ /* 0x000fe40006800000 */
[----:B-1----:R-:W-:Y:S01]  /*0480*/  FSEL R14, R12, c[0x0][0x180], !P1 ;  /* 0x000060000c0e7a08 */ /* 0x002fe20004800000 */
[----:B------:R-:W0:Y:S01]  /*0490*/  DMUL R18, R18, c[0x2][0x0] ;  /* 0x0080000012127a28 */ /* 0x000e220000000000 */
[----:B------:R-:W-:-:S03]  /*04a0*/  FSEL R15, R13, c[0x0][0x184], !P1 ;  /* 0x000061000d0f7a08 */ /* 0x000fc60004800000 */
[----:B------:R-:W-:-:S03]  /*04b0*/  DMUL R8, R8, c[0x2][0x0] ;  /* 0x0080000008087a28 */ /* 0x000fc60000000000 */
[----:B0-----:R-:W-:Y:S01]  /*04c0*/  STG.E.128 [R2.64], R16 ;  /* 0x0000001002007986 */ /* 0x001fe2000c101d04 */
[----:B------:R-:W0:-:S04]  /*04d0*/  DMUL R10, R10, c[0x2][0x0] ;  /* 0x008000000a0a7a28 */ /* 0x000e080000000000 */
[----:B------:R-:W-:-:S03]  /*04e0*/  DMUL R4, R4, c[0x2][0x0] ;  /* 0x0080000004047a28 */ /* 0x000fc60000000000 */
[----:B0-----:R-:W-:Y:S01]  /*04f0*/  STG.E.128 [R2.64+0x800], R8 ;  /* 0x0008000802007986 */ /* 0x001fe2000c101d04 */
[----:B------:R-:W0:-:S04]  /*0500*/  DMUL R6, R6, c[0x2][0x0] ;  /* 0x0080000006067a28 */ /* 0x000e080000000000 */
[----:B------:R-:W-:-:S03]  /*0510*/  DMUL R12, R20, c[0x2][0x0] ;  /* 0x00800000140c7a28 */ /* 0x000fc60000000000 */
[----:B0-----:R-:W-:Y:S01]  /*0520*/  STG.E.128 [R2.64+0x1000], R4 ;  /* 0x0010000402007986 */ /* 0x001fe2000c101d04 */
[----:B------:R-:W0:-:S07]  /*0530*/  DMUL R14, R14, c[0x2][0x0] ;  /* 0x008000000e0e7a28 */ /* 0x000e0e0000000000 */
[----:B0-----:R-:W-:Y:S01]  /*0540*/  STG.E.128 [R2.64+0x1800], R12 ;  /* 0x0018000c02007986 */ /* 0x001fe2000c101d04 */
[----:B------:R-:W-:Y:S05]  /*0550*/  EXIT ;  /* 0x000000000000794d */ /* 0x000fea0003800000 */
.L_x_5427:
[----:B------:R-:W0:Y:S02]  /*0560*/  S2R R3, SR_TID.X ;  /* 0x0000000000037919 */ /* 0x000e240000002100 */
[----:B0-----:R-:W-:Y:S01]  /*0570*/  ISETP.GE.AND P0, PT, R3, R0, PT ;  /* 0x000000000300720c */ /* 0x001fe20003f06270 */
[----:B------:R-:W-:-:S12]  /*0580*/  IMAD.MOV.U32 R13, RZ, RZ, R3 ;  /* 0x000000ffff0d7224 */ /* 0x000fd800078e0003 */
[----:B------:R-:W-:-:S04]  /*0590*/  @!P0 IADD3 R13, R3, 0x80, RZ ;  /* 0x00000080030d8810 */ /* 0x000fc80007ffe0ff */
[----:B------:R-:W-:-:S13]  /*05a0*/  ISETP.GE.AND P5, PT, R13, R0, PT ;  /* 0x000000000d00720c */ /* 0x000fda0003fa6270 */
[----:B------:R-:W-:Y:S02]  /*05b0*/  @!P5 IMAD.IADD R10, R2, 0x1, R13 ;  /* 0x00000001020ad824 */ /* 0x000fe400078e020d */
[----:B------:R-:W-:-:S04]  /*05c0*/  @!P5 IMAD.MOV.U32 R11, RZ, RZ, 0x8 ;  /* 0x00000008ff0bd424 */ /* 0x000fc800078e00ff */
[----:B------:R-:W-:-:S06]  /*05d0*/  @!P5 IMAD.WIDE.U32 R10, R10, R11, c[0x0][0x198] ;  /* 0x000066000a0ad625 */ /* 0x000fcc00078e000b */
[----:B------:R-:W2:Y:S01]  /*05e0*/  @!P5 LDG.E.64 R10, [R10.64] ;  /* 0x000000040a0ad981 */ /* 0x000ea2000c1e1b00 */
[----:B------:R-:W-:-:S04]  /*05f0*/  @!P5 IADD3 R13, R13, 0x80, RZ ;  /* 0x000000800d0dd810 */ /* 0x000fc80007ffe0ff */
[----:B------:R-:W-:-:S13]  /*0600*/  ISETP.GE.AND P1, PT, R13, R0, PT ;  /* 0x000000000d00720c */ /* 0x000fda0003f26270 */
[----:B------:R-:W-:Y:S01]  /*0610*/  @!P1 IMAD.IADD R14, R2, 0x1, R13 ;  /* 0x00000001020e9824 */ /* 0x000fe200078e020d */
[----:B------:R-:W-:Y:S01]  /*0620*/  @!P1 IADD3 R13, R13, 0x80, RZ ;  /* 0x000000800d0d9810 */ /* 0x000fe20007ffe0ff */
[----:B------:R-:W-:-:S03]  /*0630*/  @!P1 IMAD.MOV.U32 R15, RZ, RZ, 0x8 ;  /* 0x00000008ff0f9424 */ /* 0x000fc600078e00ff */
[----:B------:R-:W-:Y:S01]  /*0640*/  ISETP.GE.AND P3, PT, R13, R0, PT ;  /* 0x000000000d00720c */ /* 0x000fe20003f66270 */
[----:B------:R-:W-:-:S04]  /*0650*/  @!P1 IMAD.WIDE.U32 R14, R14, R15, c[0x0][0x198] ;  /* 0x000066000e0e9625 */ /* 0x000fc800078e000f */
[C---:B------:R-:W-:Y:S02]  /*0660*/  @!P0 IMAD.IADD R6, R2.reuse, 0x1, R3 ;  /* 0x0000000102068824 */ /* 0x040fe400078e0203 */
[----:B------:R-:W-:Y:S01]  /*0670*/  @!P0 IMAD.MOV.U32 R7, RZ, RZ, 0x8 ;  /* 0x00000008ff078424 */ /* 0x000fe200078e00ff */
[----:B------:R-:W3:Y:S05]  /*0680*/  @!P1 LDG.E.64 R14, [R14.64] ;  /* 0x000000040e0e9981 */ /* 0x000eea000c1e1b00 */
        /* <DEDUP_REMOVED lines=8> */
[----:B------:R-:W-:-:S04]  /*0710*/  @!P4 IMAD.WIDE.U32 R18, R18, R19, c[0x0][0x198] ;  /* 0x000066001212c625 */ /* 0x000fc800078e0013 */
[----:B------:R-:W-:Y:S02]  /*0720*/  @!P0 IMAD.WIDE.U32 R6, R6, R7, c[0x0][0x198] ;  /* 0x0000660006068625 */ /* 0x000fe400078e0007 */
[----:B------:R-:W4:Y:S02]  /*0730*/  @!P4 LDG.E.64 R18, [R18.64] ;  /* 0x000000041212c981 */ /* 0x000f24000c1e1b00 */
[----:B------:R-:W-:Y:S02]  /*0740*/  @!P3 IMAD.WIDE.U32 R22, R22, R23, c[0x0][0x198] ;  /* 0x000066001616b625 */ /* 0x000fe400078e0017 */
[----:B------:R-:W5:Y:S02]  /*0750*/  @!P0 LDG.E.64 R6, [R6.64] ;  /* 0x0000000406068981 */ /* 0x000f64000c1e1b00 */
[----:B------:R-:W-:Y:S01]  /*0760*/  @!P6 IMAD.IADD R4, R2, 0x1, R13 ;  /* 0x000000010204e824 */ /* 0x000fe200078e020d */
[----:B------:R-:W-:Y:S01]  /*0770*/  @!P6 IADD3 R13, R13, 0x80, RZ ;  /* 0x000000800d0de810 */ /* 0x000fe20007ffe0ff */
[----:B------:R-:W-:Y:S01]  /*0780*/  @!P6 IMAD.MOV.U32 R5, RZ, RZ, 0x8 ;  /* 0x00000008ff05e424 */ /* 0x000fe200078e00ff */
[----:B------:R-:W5:Y:S02]  /*0790*/  @!P3 LDG.E.64 R22, [R22.64] ;  /* 0x000000041616b981 */ /* 0x000f64000c1e1b00 */
[----:B------:R-:W-:Y:S01]  /*07a0*/  ISETP.GE.AND P2, PT, R13, R0, PT ;  /* 0x000000000d00720c */ /* 0x000fe20003f46270 */
[----:B------:R-:W-:-:S04]  /*07b0*/  @!P6 IMAD.WIDE.U32 R4, R4, R5, c[0x0][0x198] ;  /* 0x000066000404e625 */ /* 0x000fc800078e0005 */
[----:B------:R-:W-:Y:S02]  /*07c0*/  IMAD.MOV.U32 R20, RZ, RZ, 0x0 ;  /* 0x00000000ff147424 */ /* 0x000fe400078e00ff */
[----:B------:R-:W-:Y:S01]  /*07d0*/  IMAD.MOV.U32 R21, RZ, RZ, 0x40080000 ;  /* 0x40080000ff157424 */ /* 0x000fe200078e00ff */
[----:B------:R-:W5:Y:S05]  /*07e0*/  @!P6 LDG.E.64 R4, [R4.64] ;  /* 0x000000040404e981 */ /* 0x000f6a000c1e1b00 */
[----:B------:R-:W-:Y:S01]  /*07f0*/  @!P2 IMAD.IADD R8, R2, 0x1, R13 ;  /* 0x000000010208a824 */ /* 0x000fe200078e020d */
[----:B------:R-:W-:Y:S01]  /*0800*/  @!P2 IADD3 R13, R13, 0x80, RZ ;  /* 0x000000800d0da810 */ /* 0x000fe20007ffe0ff */
[----:B------:R-:W-:-:S04]  /*0810*/  @!P2 IMAD.MOV.U32 R9, RZ, RZ, 0x8 ;  /* 0x00000008ff09a424 */ /* 0x000fc800078e00ff */
[----:B------:R-:W-:-:S06]  /*0820*/  @!P2 IMAD.WIDE.U32 R8, R8, R9, c[0x0][0x198] ;  /* 0x000066000808a625 */ /* 0x000fcc00078e0009 */
[----:B------:R-:W5:Y:S01]  /*0830*/  @!P2 LDG.E.64 R8, [R8.64] ;  /* 0x000000040808a981 */ /* 0x000f62000c1e1b00 */
[----:B--2---:R0:W1:Y:S01]  /*0840*/  @!P5 DADD R20, R10, 3 ;  /* 0x400800000a14d429 */ /* 0x0040620000000000 */
[----:B------:R-:W-:-:S13]  /*0850*/  ISETP.GE.AND P5, PT, R13, R0, PT ;  /* 0x000000000d00720c */ /* 0x000fda0003fa6270 */
[----:B0-----:R-:W-:Y:S02]  /*0860*/  @!P5 IMAD.IADD R10, R2, 0x1, R13 ;  /* 0x00000001020ad824 */ /* 0x001fe400078e020d */
[----:B------:R-:W-:-:S04]  /*0870*/  @!P5 IMAD.MOV.U32 R11, RZ, RZ, 0x8 ;  /* 0x00000008ff0bd424 */ /* 0x000fc800078e00ff */
[----:B------:R-:W-:-:S06]  /*0880*/  @!P5 IMAD.WIDE.U32 R10, R10, R11, c[0x0][0x198] ;  /* 0x000066000a0ad625 */ /* 0x000fcc00078e000b */
[----:B------:R-:W2:Y:S01]  /*0890*/  @!P5 LDG.E.64 R10, [R10.64] ;  /* 0x000000040a0ad981 */ /* 0x000ea2000c1e1b00 */
[----:B------:R-:W-:Y:S02]  /*08a0*/  IMAD.MOV.U32 R12, RZ, RZ, 0x0 ;  /* 0x00000000ff0c7424 */ /* 0x000fe400078e00ff */
[----:B------:R-:W-:Y:S01]  /*08b0*/  IMAD.MOV.U32 R13, RZ, RZ, 0x40080000 ;  /* 0x40080000ff0d7424 */ /* 0x000fe200078e00ff */
[----:B---3--:R0:W-:-:S04]  /*08c0*/  @!P1 DADD R12, R14, 3 ;  /* 0x400800000e0c9429 */ /* 0x0081c80000000000 */
[----:B-1----:R-:W1:Y:S01]  /*08d0*/  DSETP.GEU.AND P1, PT, R20, c[0x0][0x168], PT ;  /* 0x00005a001400762a */ /* 0x002e620003f2e000 */
[----:B------:R-:W-:Y:S02]  /*08e0*/  IMAD.MOV.U32 R16, RZ, RZ, 0x0 ;  /* 0x00000000ff107424 */ /* 0x000fe400078e00ff */
[----:B------:R-:W-:Y:S02]  /*08f0*/  IMAD.MOV.U32 R17, RZ, RZ, 0x40080000 ;  /* 0x40080000ff117424 */ /* 0x000fe400078e00ff */
[----:B0-----:R-:W-:Y:S02]  /*0900*/  IMAD.MOV.U32 R14, RZ, RZ, 0x0 ;  /* 0x00000000ff0e7424 */ /* 0x001fe400078e00ff */
[----:B------:R-:W-:Y:S01]  /*0910*/  IMAD.MOV.U32 R15, RZ, RZ, 0x40080000 ;  /* 0x40080000ff0f7424 */ /* 0x000fe200078e00ff */
[----:B----4-:R1:W-:Y:S02]  /*0920*/  @!P4 DADD R16, R18, 3 ;  /* 0x400800001210c429 */ /* 0x0103e40000000000 */
[----:B-1----:R-:W-:Y:S01]  /*0930*/  FSEL R18, R20, c[0x0][0x168], P1 ;  /* 0x00005a0014127a08 */ /* 0x002fe20000800000 */
[----:B------:R-:W-:Y:S01]  /*0940*/  IMAD.MOV.U32 R20, RZ, RZ, 0x0 ;  /* 0x00000000ff147424 */ /* 0x000fe200078e00ff */
[----:B------:R-:W-:Y:S01]  /*0950*/  FSEL R19, R21, c[0x0][0x16c], P1 ;  /* 0x00005b0015137a08 */ /* 0x000fe20000800000 */
[----:B------:R-:W-:Y:S01]  /*0960*/  IMAD.MOV.U32 R21, RZ, RZ, 0x40080000 ;  /* 0x40080000ff157424 */ /* 0x000fe200078e00ff */
[----:B-----5:R-:W0:-:S04]  /*0970*/  @!P0 DADD R20, R6, 3 ;  /* 0x4008000006148429 */ /* 0x020e080000000000 */
[----:B------:R1:W3:Y:S02]  /*0980*/  @!P3 DADD R14, R22, 3 ;  /* 0x40080000160eb429 */ /* 0x0002e40000000000 */
[----:B-1----:R-:W-:Y:S02]  /*0990*/  IMAD.MOV.U32 R22, RZ, RZ, 0x0 ;  /* 0x00000000ff167424 */ /* 0x002fe400078e00ff */
[----:B------:R-:W-:Y:S01]  /*09a0*/  IMAD.MOV.U32 R23, RZ, RZ, 0x40080000 ;  /* 0x40080000ff177424 */ /* 0x000fe200078e00ff */
[----:B0-----:R-:W0:-:S04]  /*09b0*/  @!P0 DSETP.GEU.AND P3, PT, R20, c[0x0][0x168], PT ;  /* 0x00005a001400862a */ /* 0x001e080003f6e000 */
[----:B------:R1:W-:Y:S02]  /*09c0*/  @!P6 DADD R22, R4, 3 ;  /* 0x400800000416e429 */ /* 0x0003e40000000000 */
[----:B-1----:R-:W-:Y:S02]  /*09d0*/  IMAD.MOV.U32 R4, RZ, RZ, 0x0 ;  /* 0x00000000ff047424 */ /* 0x002fe400078e00ff */
[----:B------:R-:W-:Y:S01]  /*09e0*/  IMAD.MOV.U32 R5, RZ, RZ, 0x40080000 ;  /* 0x40080000ff057424 */ /* 0x000fe200078e00ff */
[----:B---3--:R-:W-:-:S04]  /*09f0*/  DSETP.GEU.AND P6, PT, R14, c[0x0][0x168], PT ;  /* 0x00005a000e00762a */ /* 0x008fc80003fce000 */
[----:B------:R0:W-:Y:S02]  /*0a00*/  @!P2 DADD R4, R8, 3 ;  /* 0x400800000804a429 */ /* 0x0001e40000000000 */
[----:B0-----:R-:W-:Y:S02]  /*0a10*/  @!P0 FSEL R8, R20, c[0x0][0x168], P3 ;  /* 0x00005a0014088a08 */ /* 0x001fe40001800000 */
[----:B------:R-:W0:Y:S01]  /*0a20*/  DSETP.GEU.AND P2, PT, R12, c[0x0][0x168], PT ;  /* 0x00005a000c00762a */ /* 0x000e220003f4e000 */
[----:B------:R-:W-:-:S05]  /*0a30*/  @!P0 FSEL R9, R21, c[0x0][0x16c], P3 ;  /* 0x00005b0015098a08 */ /* 0x000fca0001800000 */
[----:B0-----:R-:W-:Y:S02]  /*0a40*/  FSEL R6, R12, c[0x0][0x168], P2 ;  /* 0x00005a000c067a08 */ /* 0x001fe40001000000 */
[----:B------:R-:W-:Y:S02]  /*0a50*/  FSEL R7, R13, c[0x0][0x16c], P2 ;  /* 0x00005b000d077a08 */ /* 0x000fe40001000000 */
[----:B------:R-:W-:Y:S02]  /*0a60*/  FSEL R12, R14, c[0x0][0x168], P6 ;  /* 0x00005a000e0c7a08 */ /* 0x000fe40003000000 */
[----:B------:R-:W-:Y:S01]  /*0a70*/  FSEL R13, R15, c[0x0][0x16c], P6 ;  /* 0x00005b000f0d7a08 */ /* 0x000fe20003000000 */
[----:B------:R-:W0:Y:S01]  /*0a80*/  @!P0 DSETP.GT.AND P6, PT, R8, c[0x0][0x180], PT ;  /* 0x000060000800862a */ /* 0x000e220003fc4000 */
[----:B------:R-:W-:Y:S02]  /*0a90*/  IMAD.MOV.U32 R24, RZ, RZ, 0x0 ;  /* 0x00000000ff187424 */ /* 0x000fe400078e00ff */
[----:B------:R-:W-:Y:S01]  /*0aa0*/  IMAD.MOV.U32 R25, RZ, RZ, 0x40080000 ;  /* 0x40080000ff197424 */ /* 0x000fe200078e00ff */
[----:B------:R-:W1:-:S02]  /*0ab0*/  DSETP.GEU.AND P4, PT, R16, c[0x0][0x168], PT ;  /* 0x00005a001000762a */ /* 0x000e440003f8e000 */
[----:B0-----:R-:W-:Y:S02]  /*0ac0*/  @!P0 FSEL R8, R8, c[0x0][0x180], !P6 ;  /* 0x0000600008088a08 */ /* 0x001fe40007000000 */
[----:B------:R-:W-:Y:S01]  /*0ad0*/  @!P0 FSEL R9, R9, c[0x0][0x184], !P6 ;  /* 0x0000610009098a08 */ /* 0x000fe20007000000 */
[----:B------:R-:W0:Y:S01]  /*0ae0*/  DSETP.GEU.AND P6, PT, R22, c[0x0][0x168], PT ;  /* 0x00005a001600762a */ /* 0x000e220003fce000 */
[----:B-1----:R-:W-:Y:S01]  /*0af0*/  FSEL R14, R16, c[0x0][0x168], P4 ;  /* 0x00005a00100e7a08 */ /* 0x002fe20002000000 */
[----:B------:R-:W-:Y:S02]  /*0b00*/  @!P0 IMAD.IADD R26, R2, 0x1, R3 ;  /* 0x00000001021a8824 */ /* 0x000fe400078e0203 */
[----:B------:R-:W-:Y:S01]  /*0b10*/  DSETP.GT.AND P1, PT, R18, c[0x0][0x180], PT ;  /* 0x000060001200762a */ /* 0x000fe20003f24000 */
[----:B------:R-:W-:Y:S02]  /*0b20*/  FSEL R15, R17, c[0x0][0x16c], P4 ;  /* 0x00005b00110f7a08 */ /* 0x000fe40002000000 */
[----:B0-----:R-:W-:-:S02]  /*0b30*/  FSEL R16, R22, c[0x0][0x168], P6 ;  /* 0x00005a0016107a08 */ /* 0x001fc40003000000 */
[----:B------:R-:W-:Y:S02]  /*0b40*/  FSEL R17, R23, c[0x0][0x16c], P6 ;  /* 0x00005b0017117a08 */ /* 0x000fe40003000000 */
[----:B------:R-:W-:Y:S01]  /*0b50*/  @!P0 IADD3 R3, R3, 0x80, RZ ;  /* 0x0000008003038810 */ /* 0x000fe20007ffe0ff */
[----:B------:R-:W-:Y:S01]  /*0b60*/  @!P0 IMAD.MOV.U32 R27, RZ, RZ, 0x8 ;  /* 0x00000008ff1b8424 */ /* 0x000fe200078e00ff */
[----:B------:R-:W0:-:S03]  /*0b70*/  @!P0 DMUL R8, R8, c[0x2][0x0] ;  /* 0x0080000008088a28 */ /* 0x000e060000000000 */
[----:B------:R-:W-:Y:S01]  /*0b80*/  @!P0 IMAD.WIDE.U32 R26, R26, R27, c[0x0][0x190] ;  /* 0x000064001a1a8625 */ /* 0x000fe200078e001b */
[----:B------:R-:W-:Y:S01]  /*0b90*/  DSETP.GT.AND P3, PT, R12, c[0x0][0x180], PT ;  /* 0x000060000c00762a */ /* 0x000fe20003f64000 */
[----:B------:R-:W-:Y:S03]  /*0ba0*/  BSSY B0, `(.L_x_5428) ;  /* 0x000004e000007945 */ /* 0x000fe60003800000 */
[----:B------:R-:W-:Y:S01]  /*0bb0*/  DSETP.GT.AND P4, PT, R14, c[0x0][0x180], PT ;  /* 0x000060000e00762a */ /* 0x000fe20003f84000 */
[----:B0-----:R0:W-:Y:S03]  /*0bc0*/  @!P0 STG.E.64 [R26.64], R8 ;  /* 0x000000081a008986 */ /* 0x0011e6000c101b04 */
[----:B------:R-:W1:Y:S01]  /*0bd0*/  DSETP.GT.AND P2, PT, R6, c[0x0][0x180], PT ;  /* 0x000060000600762a */ /* 0x000e620003f44000 */
[----:B------:R-:W-:Y:S05]  /*0be0*/  BSSY B1, `(.L_x_5429) ;  /* 0x0000042000017945 */ /* 0x000fea0003800000 */
[----:B-1----:R-:W-:-:S02]  /*0bf0*/  FSEL R6, R6, c[0x0][0x180], !P2 ;  /* 0x0000600006067a08 */ /* 0x002fc40005000000 */
[----:B------:R-:W-:Y:S01]  /*0c00*/  FSEL R7, R7, c[0x0][0x184], !P2 ;  /* 0x0000610007077a08 */ /* 0x000fe20005000000 */
[----:B--2---:R-:W1:-:S04]  /*0c10*/  @!P5 DADD R24, R10, 3 ;  /* 0x400800000a18d429 */ /* 0x004e480000000000 */
[----:B------:R-:W2:-:S04]  /*0c20*/  DSETP.GEU.AND P5, PT, R4, c[0x0][0x168], PT ;  /* 0x00005a000400762a */ /* 0x000e880003fae000 */
[----:B-1----:R-:W1:Y:S02]  /*0c30*/  DSETP.GEU.AND P6, PT, R24, c[0x0][0x168], PT ;  /* 0x00005a001800762a */ /* 0x002e640003fce000 */
[----:B--2---:R-:W-:Y:S02]  /*0c40*/  FSEL R20, R4, c[0x0][0x168], P5 ;  /* 0x00005a0004147a08 */ /* 0x004fe40002800000 */
[----:B------:R-:W-:Y:S02]  /*0c50*/  FSEL R21, R5, c[0x0][0x16c], P5 ;  /* 0x00005b0005157a08 */ /* 0x000fe40002800000 */
[----:B------:R-:W-:Y:S02]  /*0c60*/  FSEL R4, R18, c[0x0][0x180], !P1 ;  /* 0x0000600012047a08 */ /* 0x000fe40004800000 */
[----:B------:R-:W-:Y:S02]  /*0c70*/  FSEL R5, R19, c[0x0][0x184], !P1 ;  /* 0x0000610013057a08 */ /* 0x000fe40004800000 */
[----:B------:R-:W-:-:S02]  /*0c80*/  ISETP.GE.AND P1, PT, R3, R0, PT ;  /* 0x000000000300720c */ /* 0x000fc40003f26270 */
[----:B-1----:R-:W-:Y:S02]  /*0c90*/  FSEL R22, R24, c[0x0][0x168], P6 ;  /* 0x00005a0018167a08 */ /* 0x002fe40003000000 */
[----:B------:R-:W-:Y:S01]  /*0ca0*/  FSEL R23, R25, c[0x0][0x16c], P6 ;  /* 0x00005b0019177a08 */ /* 0x000fe20003000000 */
[----:B------:R-:W0:-:S04]  /*0cb0*/  DSETP.GT.AND P5, PT, R16, c[0x0][0x180], PT ;  /* 0x000060001000762a */ /* 0x000e080003fa4000 */
[----:B------:R-:W1:-:S04]  /*0cc0*/  DSETP.GT.AND P6, PT, R20, c[0x0][0x180], PT ;  /* 0x000060001400762a */ /* 0x000e480003fc4000 */
[----:B------:R-:W2:Y:S01]  /*0cd0*/  DSETP.GT.AND P0, PT, R22, c[0x0][0x180], PT ;  /* 0x000060001600762a */ /* 0x000ea20003f04000 */
[----:B------:R-:W-:Y:S02]  /*0ce0*/  FSEL R10, R12, c[0x0][0x180], !P3 ;  /* 0x000060000c0a7a08 */ /* 0x000fe40005800000 */
[----:B------:R-:W-:Y:S02]  /*0cf0*/  FSEL R11, R13, c[0x0][0x184], !P3 ;  /* 0x000061000d0b7a08 */ /* 0x000fe40005800000 */
[----:B------:R-:W-:Y:S02]  /*0d00*/  FSEL R12, R14, c[0x0][0x180], !P4 ;  /* 0x000060000e0c7a08 */ /* 0x000fe40006000000 */
[----:B------:R-:W-:Y:S02]  /*0d10*/  FSEL R13, R15, c[0x0][0x184], !P4 ;  /* 0x000061000f0d7a08 */ /* 0x000fe40006000000 */
[----:B0-----:R-:W-:Y:S02]  /*0d20*/  FSEL R8, R16, c[0x0][0x180], !P5 ;  /* 0x0000600010087a08 */ /* 0x001fe40006800000 */
[----:B------:R-:W-:-:S02]  /*0d30*/  FSEL R9, R17, c[0x0][0x184], !P5 ;  /* 0x0000610011097a08 */ /* 0x000fc40006800000 */
[----:B-1----:R-:W-:Y:S02]  /*0d40*/  FSEL R14, R20, c[0x0][0x180], !P6 ;  /* 0x00006000140e7a08 */ /* 0x002fe40007000000 */
[----:B------:R-:W-:Y:S02]  /*0d50*/  FSEL R15, R21, c[0x0][0x184], !P6 ;  /* 0x00006100150f7a08 */ /* 0x000fe40007000000 */
[----:B--2---:R-:W-:Y:S02]  /*0d60*/  FSEL R16, R22, c[0x0][0x180], !P0 ;  /* 0x0000600016107a08 */ /* 0x004fe40004000000 */
[----:B------:R-:W-:Y:S01]  /*0d70*/  FSEL R17, R23, c[0x0][0x184], !P0 ;  /* 0x0000610017117a08 */ /* 0x000fe20004000000 */
[----:B------:R-:W-:Y:S05]  /*0d80*/  @P1 BRA `(.L_x_5430) ;  /* 0x000000e000001947 */ /* 0x000fea0003800000 */
[----:B------:R-:W-:Y:S01]  /*0d90*/  IMAD.IADD R18, R2, 0x1, R3 ;  /* 0x0000000102127824 */ /* 0x000fe200078e0203 */
[----:B------:R-:W0:Y:S01]  /*0da0*/  DMUL R4, R4, c[0x2][0x0] ;  /* 0x0080000004047a28 */ /* 0x000e220000000000 */
[----:B------:R-:W-:Y:S01]  /*0db0*/  IMAD.MOV.U32 R19, RZ, RZ, 0x8 ;  /* 0x00000008ff137424 */ /* 0x000fe200078e00ff */
[----:B------:R-:W-:-:S03]  /*0dc0*/  IADD3 R3, R3, 0x80, RZ ;  /* 0x0000008003037810 */ /* 0x000fc60007ffe0ff */
[----:B------:R-:W-:Y:S01]  /*0dd0*/  IMAD.WIDE.U32 R18, R18, R19, c[0x0][0x190] ;  /* 0x0000640012127625 */ /* 0x000fe200078e0013 */
[----:B------:R-:W-:-:S04]  /*0de0*/  ISETP.GE.AND P0, PT, R3, R0, PT ;  /* 0x000000000300720c */ /* 0x000fc80003f06270 */
[----:B0-----:R0:W-:Y:S09]  /*0df0*/  STG.E.64 [R18.64], R4 ;  /* 0x0000000412007986 */ /* 0x0011f2000c101b04 */
[----:B------:R-:W-:Y:S05]  /*0e00*/  @P0 BRA `(.L_x_5431) ;  /* 0x000000e000000947 */ /* 0x000fea0003800000 */
[----:B0-----:R-:W-:Y:S01]  /*0e10*/  IMAD.IADD R4, R2, 0x1, R3 ;  /* 0x0000000102047824 */ /* 0x001fe200078e0203 */
[----:B------:R-:W0:Y:S01]  /*0e20*/  DMUL R6, R6, c[0x2][0x0] ;  /* 0x0080000006067a28 */ /* 0x000e220000000000 */
[----:B------:R-:W-:Y:S01]  /*0e30*/  IMAD.MOV.U32 R5, RZ, RZ, 0x8 ;  /* 0x00000008ff057424 */ /* 0x000fe200078e00ff */
[----:B------:R-:W-:-:S03]  /*0e40*/  IADD3 R3, R3, 0x80, RZ ;  /* 0x0000008003037810 */ /* 0x000fc60007ffe0ff */
[----:B------:R-:W-:-:S05]  /*0e50*/  IMAD.WIDE.U32 R4, R4, R5, c[0x0][0x190] ;  /* 0x0000640004047625 */ /* 0x000fca00078e0005 */
[----:B0-----:R0:W-:Y:S02]  /*0e60*/  STG.E.64 [R4.64], R6 ;  /* 0x0000000604007986 */ /* 0x0011e4000c101b04 */
.L_x_5430:
[----:B------:R-:W-:-:S13]  /*0e70*/  ISETP.GE.AND P0, PT, R3, R0, PT ;  /* 0x000000000300720c */ /* 0x000fda0003f06270 */
[----:B------:R-:W-:Y:S05]  /*0e80*/  @P0 BRA `(.L_x_5432) ;  /* 0x000000e000000947 */ /* 0x000fea0003800000 */
[----:B0-----:R-:W-:Y:S01]  /*0e90*/  IMAD.IADD R4, R2, 0x1, R3 ;  /* 0x0000000102047824 */ /* 0x001fe200078e0203 */
[----:B------:R-:W0:Y:S01]  /*0ea0*/  DMUL R10, R10, c[0x2][0x0] ;  /* 0x008000000a0a7a28 */ /* 0x000e220000000000 */
[----:B------:R-:W-:Y:S01]  /*0eb0*/  IMAD.MOV.U32 R5, RZ, RZ, 0x8 ;  /* 0x00000008ff057424 */ /* 0x000fe200078e00ff */
[----:B------:R-:W-:-:S03]  /*0ec0*/  IADD3 R3, R3, 0x80, RZ ;  /* 0x0000008003037810 */ /* 0x000fc60007ffe0ff */
[----:B------:R-:W-:-:S05]  /*0ed0*/  IMAD.WIDE.U32 R4, R4, R5, c[0x0][0x190] ;  /* 0x0000640004047625 */ /* 0x000fca00078e0005 */
[----:B0-----:R0:W-:Y:S02]  /*0ee0*/  STG.E.64 [R4.64], R10 ;  /* 0x0000000a04007986 */ /* 0x0011e4000c101b04 */
.L_x_5431:
        /* <DEDUP_REMOVED lines=8> */
.L_x_5432:
[----:B------:R-:W-:-:S13]  /*0f70*/  ISETP.GE.AND P0, PT, R3, R0, PT ;  /* 0x000000000300720c */ /* 0x000fda0003f06270 */
[----:B------:R-:W-:Y:S01]  /*0f80*/  @P0 BREAK B1 ;  /* 0x0000000000010942 */ /* 0x000fe20003800000 */
[----:B------:R-:W-:Y:S05]  /*0f90*/  @P0 BRA `(.L_x_5434) ;  /* 0x000000e000000947 */ /* 0x000fea0003800000 */
[----:B0-----:R-:W-:Y:S01]  /*0fa0*/  IMAD.IADD R4, R2, 0x1, R3 ;  /* 0x0000000102047824 */ /* 0x001fe200078e0203 */
[----:B------:R-:W0:Y:S01]  /*0fb0*/  DMUL R8, R8, c[0x2][0x0] ;  /* 0x0080000008087a28 */ /* 0x000e220000000000 */
[----:B------:R-:W-:Y:S01]  /*0fc0*/  IMAD.MOV.U32 R5, RZ, RZ, 0x8 ;  /* 0x00000008ff057424 */ /* 0x000fe200078e00ff */
[----:B------:R-:W-:-:S03]  /*0fd0*/  IADD3 R3, R3, 0x80, RZ ;  /* 0x0000008003037810 */ /* 0x000fc60007ffe0ff */
[----:B------:R-:W-:-:S05]  /*0fe0*/  IMAD.WIDE.U32 R4, R4, R5, c[0x0][0x190] ;  /* 0x0000640004047625 */ /* 0x000fca00078e0005 */
[----:B0-----:R0:W-:Y:S02]  /*0ff0*/  STG.E.64 [R4.64], R8 ;  /* 0x0000000804007986 */ /* 0x0011e4000c101b04 */
.L_x_5433:
[----:B------:R-:W-:Y:S05]  /*1000*/  BSYNC B1 ;  /* 0x0000000000017941 */ /* 0x000fea0003800000 */
.L_x_5429:
[----:B------:R-:W-:-:S13]  /*1010*/  ISETP.GE.AND P0, PT, R3, R0, PT ;  /* 0x000000000300720c */ /* 0x000fda0003f06270 */
[----:B0-----:R-:W-:Y:S01]  /*1020*/  @!P0 IMAD.IADD R4, R2, 0x1, R3 ;  /* 0x0000000102048824 */ /* 0x001fe200078e0203 */
[----:B------:R-:W0:Y:S01]  /*1030*/  @!P0 DMUL R14, R14, c[0x2][0x0] ;  /* 0x008000000e0e8a28 */ /* 0x000e220000000000 */
[----:B------:R-:W-:Y:S01]  /*1040*/  @!P0 IMAD.MOV.U32 R5, RZ, RZ, 0x8 ;  /* 0x00000008ff058424 */ /* 0x000fe200078e00ff */
[----:B------:R-:W-:-:S03]  /*1050*/  @!P0 IADD3 R3, R3, 0x80, RZ ;  /* 0x0000008003038810 */ /* 0x000fc60007ffe0ff */
[----:B------:R-:W-:-:S05]  /*1060*/  @!P0 IMAD.WIDE.U32 R4, R4, R5, c[0x0][0x190] ;  /* 0x0000640004048625 */ /* 0x000fca00078e0005 */
[----:B0-----:R0:W-:Y:S02]  /*1070*/  @!P0 STG.E.64 [R4.64], R14 ;  /* 0x0000000e04008986 */ /* 0x0011e4000c101b04 */
.L_x_5434:
[----:B------:R-:W-:Y:S05]  /*1080*/  BSYNC B0 ;  /* 0x0000000000007941 */ /* 0x000fea0003800000 */
.L_x_5428:
[----:B------:R-:W-:Y:S01]  /*1090*/  WARPSYNC 0xffffffff ;  /* 0xffffffff00007948 */ /* 0x000fe20003800000 */
[----:B------:R-:W-:-:S13]  /*10a0*/  ISETP.GE.AND P0, PT, R3, R0, PT ;  /* 0x000000000300720c */ /* 0x000fda0003f06270 */
[----:B------:R-:W-:Y:S05]  /*10b0*/  @P0 EXIT ;  /* 0x000000000000094d */ /* 0x000fea0003800000 */
[----:B------:R-:W-:Y:S01]  /*10c0*/  IMAD.IADD R2, R2, 0x1, R3 ;  /* 0x0000000102027824 */ /* 0x000fe200078e0203 */
[----:B------:R-:W1:Y:S01]  /*10d0*/  DMUL R16, R16, c[0x2][0x0] ;  /* 0x0080000010107a28 */ /* 0x000e620000000000 */
[----:B------:R-:W-:-:S04]  /*10e0*/  IMAD.MOV.U32 R3, RZ, RZ, 0x8 ;  /* 0x00000008ff037424 */ /* 0x000fc800078e00ff */
[----:B------:R-:W-:-:S05]  /*10f0*/  IMAD.WIDE.U32 R2, R2, R3, c[0x0][0x190] ;  /* 0x0000640002027625 */ /* 0x000fca00078e0003 */
[----:B-1----:R-:W-:Y:S01]  /*1100*/  STG.E.64 [R2.64], R16 ;  /* 0x0000001002007986 */ /* 0x002fe2000c101b04 */
[----:B------:R-:W-:Y:S05]  /*1110*/  EXIT ;  /* 0x000000000000794d */ /* 0x000fea0003800000 */
.L_x_5435:
        /* <DEDUP_REMOVED lines=14> */
.L_x_5499:


//--------------------- .text._ZN2at6native29vectorized_elementwise_kernelILi4EZZZNS0_68_GLOBAL__N__08176361_30_ActivationHardsigmoidKernel_cu_1520ed90_304418hardsigmoid_kernelERNS_18TensorIteratorBaseEENKUlvE_clEvENKUlvE_clEvEUldE_St5arrayIPcLm2EEEEviT0_T1_ --------------------------
	.section	.text._ZN2at6native29vectorized_elementwise_kernelILi4EZZZNS0_68_GLOBAL__N__08176361_30_ActivationHardsigmoidKernel_cu_1520ed90_304418hardsigmoid_kernelERNS_18TensorIteratorBaseEENKUlvE_clEvENKUlvE_clEvEUldE_St5arrayIPcLm2EEEEviT0_T1_,"ax",@progbits
	.sectioninfo	@"SHI_REGISTERS=30"
	.align	128
        .global         _ZN2at6native29vectorized_elementwise_kernelILi4EZZZNS0_68_GLOBAL__N__08176361_30_ActivationHardsigmoidKernel_cu_1520ed90_304418hardsigmoid_kernelERNS_18TensorIteratorBaseEENKUlvE_clEvENKUlvE_clEvEUldE_St5arrayIPcLm2EEEEviT0_T1_
        .type           _ZN2at6native29vectorized_elementwise_kernelILi4EZZZNS0_68_GLOBAL__N__08176361_30_ActivationHardsigmoidKernel_cu_1520ed90_304418hardsigmoid_kernelERNS_18TensorIteratorBaseEENKUlvE_clEvENKUlvE_clEvEUldE_St5arrayIPcLm2EEEEviT0_T1_,@function
        .size           _ZN2at6native29vectorized_elementwise_kernelILi4EZZZNS0_68_GLOBAL__N__08176361_30_ActivationHardsigmoidKernel_cu_1520ed90_304418hardsigmoid_kernelERNS_18TensorIteratorBaseEENKUlvE_clEvENKUlvE_clEvEUldE_St5arrayIPcLm2EEEEviT0_T1_,(.L_x_5500 - _ZN2at6native29vectorized_elementwise_kernelILi4EZZZNS0_68_GLOBAL__N__08176361_30_ActivationHardsigmoidKernel_cu_1520ed90_304418hardsigmoid_kernelERNS_18TensorIteratorBaseEENKUlvE_clEvENKUlvE_clEvEUldE_St5arrayIPcLm2EEEEviT0_T1_)
        .other          _ZN2at6native29vectorized_elementwise_kernelILi4EZZZNS0_68_GLOBAL__N__08176361_30_ActivationHardsigmoidKernel_cu_1520ed90_304418hardsigmoid_kernelERNS_18TensorIteratorBaseEENKUlvE_clEvENKUlvE_clEvEUldE_St5arrayIPcLm2EEEEviT0_T1_,@"STO_CUDA_ENTRY STV_DEFAULT"
_ZN2at6native29vectorized_elementwise_kernelILi4EZZZNS0_68_GLOBAL__N__08176361_30_ActivationHardsigmoidKernel_cu_1520ed90_304418hardsigmoid_kernelERNS_18TensorIteratorBaseEENKUlvE_clEvENKUlvE_clEvEUldE_St5arrayIPcLm2EEEEviT0_T1_:
.text._ZN2at6native29vectorized_elementwise_kernelILi4EZZZNS0_68_GLOBAL__N__08176361_30_ActivationHardsigmoidKernel_cu_1520ed90_304418hardsigmoid_kernelERNS_18TensorIteratorBaseEENKUlvE_clEvENKUlvE_clEvEUldE_St5arrayIPcLm2EEEEviT0_T1_:
        /* <DEDUP_REMOVED lines=86> */
.L_x_5436:
        /* <DEDUP_REMOVED lines=145> */
.L_x_5439:
        /* <DEDUP_REMOVED lines=8> */
.L_x_5440:
        /* <DEDUP_REMOVED lines=8> */
.L_x_5441:
        /* <DEDUP_REMOVED lines=9> */
.L_x_5442:
[----:B------:R-:W-:Y:S05]  /*1000*/  BSYNC B1 ;  /* 0x0000000000017941 */ /* 0x000fea0003800000 */
.L_x_5438:
[----:B------:R-:W-:-:S13]  /*1010*/  ISETP.GE.AND P0, PT, R3, R0, PT ;  /* 0x000000000300720c */ /* 0x000fda0003f06270 */
[----:B0-----:R-:W-:Y:S01]  /*1020*/  @!P0 IMAD.IADD R4, R2, 0x1, R3 ;  /* 0x0000000102048824 */ /* 0x001fe200078e0203 */
[----:B------:R-:W0:Y:S01]  /*1030*/  @!P0 DMUL R14, R14, c[0x2][0x0] ;  /* 0x008000000e0e8a28 */ /* 0x000e220000000000 */
[----:B------:R-:W-:Y:S01]  /*1040*/  @!P0 IMAD.MOV.U32 R5, RZ, RZ, 0x8 ;  /* 0x00000008ff058424 */ /* 0x000fe200078e00ff */
[----:B------:R-:W-:-:S03]  /*1050*/  @!P0 IADD3 R3, R3, 0x80, RZ ;  /* 0x0000008003038810 */ /* 0x000fc60007ffe0ff */
[----:B------:R-:W-:-:S05]  /*1060*/  @!P0 IMAD.WIDE.U32 R4, R4, R5, c[0x0][0x190] ;  /* 0x0000640004048625 */ /* 0x000fca00078e0005 */
[----:B0-----:R0:W-:Y:S02]  /*1070*/  @!P0 STG.E.64 [R4.64], R14 ;  /* 0x0000000e04008986 */ /* 0x0011e4000c101b04 */
.L_x_5443:
[----:B------:R-:W-:Y:S05]  /*1080*/  BSYNC B0 ;  /* 0x0000000000007941 */ /* 0x000fea0003800000 */
.L_x_5437:
        /* <DEDUP_REMOVED lines=9> */
.L_x_5444:
        /* <DEDUP_REMOVED lines=14> */
.L_x_5500:


//--------------------- .text._ZN2at6native29vectorized_elementwise_kernelILi8EZZZNS0_68_GLOBAL__N__08176361_30_ActivationHardsigmoidKernel_cu_1520ed90_304418hardsigmoid_kernelERNS_18TensorIteratorBaseEENKUlvE_clEvENKUlvE_clEvEUldE_St5arrayIPcLm2EEEEviT0_T1_ --------------------------
	.section	.text._ZN2at6native29vectorized_elementwise_kernelILi8EZZZNS0_68_GLOBAL__N__08176361_30_ActivationHardsigmoidKernel_cu_1520ed90_304418hardsigmoid_kernelERNS_18TensorIteratorBaseEENKUlvE_clEvENKUlvE_clEvEUldE_St5arrayIPcLm2EEEEviT0_T1_,"ax",@progbits
	.sectioninfo	@"SHI_REGISTERS=4"
	.align	128
        .global         _ZN2at6native29vectorized_elementwise_kernelILi8EZZZNS0_68_GLOBAL__N__08176361_30_ActivationHardsigmoidKernel_cu_1520ed90_304418hardsigmoid_kernelERNS_18TensorIteratorBaseEENKUlvE_clEvENKUlvE_clEvEUldE_St5arrayIPcLm2EEEEviT0_T1_
        .type           _ZN2at6native29vectorized_elementwise_kernelILi8EZZZNS0_68_GLOBAL__N__08176361_30_ActivationHardsigmoidKernel_cu_1520ed90_304418hardsigmoid_kernelERNS_18TensorIteratorBaseEENKUlvE_clEvENKUlvE_clEvEUldE_St5arrayIPcLm2EEEEviT0_T1_,@function
        .size           _ZN2at6native29vectorized_elementwise_kernelILi8EZZZNS0_68_GLOBAL__N__08176361_30_ActivationHardsigmoidKernel_cu_1520ed90_304418hardsigmoid_kernelERNS_18TensorIteratorBaseEENKUlvE_clEvENKUlvE_clEvEUldE_St5arrayIPcLm2EEEEviT0_T1_,(.L_x_5501 - _ZN2at6native29vectorized_elementwise_kernelILi8EZZZNS0_68_GLOBAL__N__08176361_30_ActivationHardsigmoidKernel_cu_1520ed90_304418hardsigmoid_kernelERNS_18TensorIteratorBaseEENKUlvE_clEvENKUlvE_clEvEUldE_St5arrayIPcLm2EEEEviT0_T1_)
        .other          _ZN2at6native29vectorized_elementwise_kernelILi8EZZZNS0_68_GLOBAL__N__08176361_30_ActivationHardsigmoidKernel_cu_1520ed90_304418hardsigmoid_kernelERNS_18TensorIteratorBaseEENKUlvE_clEvENKUlvE_clEvEUldE_St5arrayIPcLm2EEEEviT0_T1_,@"STO_CUDA_ENTRY STV_DEFAULT"
_ZN2at6native29vectorized_elementwise_kernelILi8EZZZNS0_68_GLOBAL__N__08176361_30_ActivationHardsigmoidKernel_cu_1520ed90_304418hardsigmoid_kernelERNS_18TensorIteratorBaseEENKUlvE_clEvENKUlvE_clEvEUldE_St5arrayIPcLm2EEEEviT0_T1_:
.text._ZN2at6native29vectorized_elementwise_kernelILi8EZZZNS0_68_GLOBAL__N__08176361_30_ActivationHardsigmoidKernel_cu_1520ed90_304418hardsigmoid_kernelERNS_18TensorIteratorBaseEENKUlvE_clEvENKUlvE_clEvEUldE_St5arrayIPcLm2EEEEviT0_T1_:
[----:B------:R-:W-:Y:S02]  /*0000*/  MOV R1, c[0x0][0x28] ;  /* 0x00000a0000017a02 */ /* 0x000fe40000000f00 */
[----:B------:R-:W-:Y:S05]  /*0010*/  EXIT ;  /* 0x000000000000794d */ /* 0x000fea0003800000 */
.L_x_5445:
        /* <DEDUP_REMOVED lines=14> */
.L_x_5501:


//--------------------- .nv.global.init           --------------------------
	.section	.nv.global.init,"aw",@progbits
.nv.global.init:
	.type		$str$6,@object
	.size		$str$6,(__unnamed_1 - $str$6)
$str$6:
        /*0000*/ 	.byte	0x66, 0x61, 0x6c, 0x73, 0x65, 0x00
	.type		__unnamed_1,@object
	.size		__unnamed_1,(__unnamed_5 - __unnamed_1)
__unnamed_1:
        /*0006*/ 	.byte	0x66, 0x65, 0x74, 0x63, 0x68, 0x5f, 0x61, 0x6e, 0x64, 0x5f, 0x63, 0x61, 0x73, 0x74, 0x00
	.type		__unnamed_5,@object
	.size		__unnamed_5,(__unnamed_3 - __unnamed_5)
__unnamed_5:
        /*0015*/ 	.byte	0x66, 0x65, 0x74, 0x63, 0x68, 0x5f, 0x61, 0x6e, 0x64, 0x5f, 0x63, 0x61, 0x73, 0x74, 0x00
	.type		__unnamed_3,@object
	.size		__unnamed_3,(__unnamed_7 - __unnamed_3)
__unnamed_3:
        /*0024*/ 	.byte	0x66, 0x65, 0x74, 0x63, 0x68, 0x5f, 0x61, 0x6e, 0x64, 0x5f, 0x63, 0x61, 0x73, 0x74, 0x00
	.type		__unnamed_7,@object
	.size		__unnamed_7,(__unnamed_2 - __unnamed_7)
__unnamed_7:
        /*0033*/ 	.byte	0x66, 0x65, 0x74, 0x63, 0x68, 0x5f, 0x61, 0x6e, 0x64, 0x5f, 0x63, 0x61, 0x73, 0x74, 0x00
	.type		__unnamed_2,@object
	.size		__unnamed_2,(__unnamed_6 - __unnamed_2)
__unnamed_2:
        /*0042*/ 	.byte	0x63, 0x61, 0x73, 0x74, 0x5f, 0x61, 0x6e, 0x64, 0x5f, 0x73, 0x74, 0x6f, 0x72, 0x65, 0x00
	.type		__unnamed_6,@object
	.size		__unnamed_6,(__unnamed_4 - __unnamed_6)
__unnamed_6:
        /*0051*/ 	.byte	0x63, 0x61, 0x73, 0x74, 0x5f, 0x61, 0x6e, 0x64, 0x5f, 0x73, 0x74, 0x6f, 0x72, 0x65, 0x00
	.type		__unnamed_4,@object
	.size		__unnamed_4,(__unnamed_8 - __unnamed_4)
__unnamed_4:
        /*0060*/ 	.byte	0x63, 0x61, 0x73, 0x74, 0x5f, 0x61, 0x6e, 0x64, 0x5f, 0x73, 0x74, 0x6f, 0x72, 0x65, 0x00
	.type		__unnamed_8,@object
	.size		__unnamed_8,($str$7 - __unnamed_8)
__unnamed_8:
        /*006f*/ 	.byte	0x63, 0x61, 0x73, 0x74, 0x5f, 0x61, 0x6e, 0x64, 0x5f, 0x73, 0x74, 0x6f, 0x72, 0x65, 0x00
	.type		$str$7,@object
	.size		$str$7,(.L_37 - $str$7)
$str$7:
        /*007e*/ 	.byte	0x2f, 0x72, 0x6f, 0x6f, 0x74, 0x2f, 0x2e, 0x70, 0x79, 0x65, 0x6e, 0x76, 0x2f, 0x76, 0x65, 0x72
        /*008e*/ 	.byte	0x73, 0x69, 0x6f, 0x6e, 0x73, 0x2f, 0x33, 0x2e, 0x31, 0x33, 0x2e, 0x31, 0x32, 0x2f, 0x6c, 0x69
        /*009e*/ 	.byte	0x62, 0x2f, 0x70, 0x79, 0x74, 0x68, 0x6f, 0x6e, 0x33, 0x2e, 0x31, 0x33, 0x2f, 0x73, 0x69, 0x74
        /*00ae*/ 	.byte	0x65, 0x2d, 0x70, 0x61, 0x63, 0x6b, 0x61, 0x67, 0x65, 0x73, 0x2f, 0x74, 0x6f, 0x72, 0x63, 0x68
        /*00be*/ 	.byte	0x2f, 0x69, 0x6e, 0x63, 0x6c, 0x75, 0x64, 0x65, 0x2f, 0x63, 0x31, 0x30, 0x2f, 0x63, 0x6f, 0x72
        /*00ce*/ 	.byte	0x65, 0x2f, 0x44, 0x79, 0x6e, 0x61, 0x6d, 0x69, 0x63, 0x43, 0x61, 0x73, 0x74, 0x2e, 0x68, 0x00
.L_37:


//--------------------- .nv.global                --------------------------
	.section	.nv.global,"aw",@nobits
.nv.global:
	.type		_ZN66_INTERNAL_08176361_30_ActivationHardsigmoidKernel_cu_1520ed90_30444cuda3std3__48in_placeE,@object
	.size		_ZN66_INTERNAL_08176361_30_ActivationHardsigmoidKernel_cu_1520ed90_30444cuda3std3__48in_placeE,(_ZN66_INTERNAL_08176361_30_ActivationHardsigmoidKernel_cu_1520ed90_30444cuda3std6ranges3__45__cpo8distanceE - _ZN66_INTERNAL_08176361_30_ActivationHardsigmoidKernel_cu_1520ed90_30444cuda3std3__48in_placeE)
_ZN66_INTERNAL_08176361_30_ActivationHardsigmoidKernel_cu_1520ed90_30444cuda3std3__48in_placeE:
	.zero		1
	.type		_ZN66_INTERNAL_08176361_30_ActivationHardsigmoidKernel_cu_1520ed90_30444cuda3std6ranges3__45__cpo8distanceE,@object
	.size		_ZN66_INTERNAL_08176361_30_ActivationHardsigmoidKernel_cu_1520ed90_30444cuda3std6ranges3__45__cpo8distanceE,(_ZN66_INTERNAL_08176361_30_ActivationHardsigmoidKernel_cu_1520ed90_30444cuda3std3__45__cpo3endE - _ZN66_INTERNAL_08176361_30_ActivationHardsigmoidKernel_cu_1520ed90_30444cuda3std6ranges3__45__cpo8distanceE)
_ZN66_INTERNAL_08176361_30_ActivationHardsigmoidKernel_cu_1520ed90_30444cuda3std6ranges3__45__cpo8distanceE:
	.zero		1
	.type		_ZN66_INTERNAL_08176361_30_ActivationHardsigmoidKernel_cu_1520ed90_30444cuda3std3__45__cpo3endE,@object
	.size		_ZN66_INTERNAL_08176361_30_ActivationHardsigmoidKernel_cu_1520ed90_30444cuda3std3__45__cpo3endE,(_ZN66_INTERNAL_08176361_30_ActivationHardsigmoidKernel_cu_1520ed90_30444cuda3std6ranges3__45__cpo7advanceE - _ZN66_INTERNAL_08176361_30_ActivationHardsigmoidKernel_cu_1520ed90_30444cuda3std3__45__cpo3endE)
_ZN66_INTERNAL_08176361_30_ActivationHardsigmoidKernel_cu_1520ed90_30444cuda3std3__45__cpo3endE:
	.zero		1
	.type		_ZN66_INTERNAL_08176361_30_ActivationHardsigmoidKernel_cu_1520ed90_30444cuda3std6ranges3__45__cpo7advanceE,@object
	.size		_ZN66_INTERNAL_08176361_30_ActivationHardsigmoidKernel_cu_1520ed90_30444cuda3std6ranges3__45__cpo7advanceE,(_ZN66_INTERNAL_08176361_30_ActivationHardsigmoidKernel_cu_1520ed90_30444cuda3std3__45__cpo4rendE - _ZN66_INTERNAL_08176361_30_ActivationHardsigmoidKernel_cu_1520ed90_30444cuda3std6ranges3__45__cpo7advanceE)
_ZN66_INTERNAL_08176361_30_ActivationHardsigmoidKernel_cu_1520ed90_30444cuda3std6ranges3__45__cpo7advanceE:
	.zero		1
	.type		_ZN66_INTERNAL_08176361_30_ActivationHardsigmoidKernel_cu_1520ed90_30444cuda3std3__45__cpo4rendE,@object
	.size		_ZN66_INTERNAL_08176361_30_ActivationHardsigmoidKernel_cu_1520ed90_30444cuda3std3__45__cpo4rendE,(_ZN66_INTERNAL_08176361_30_ActivationHardsigmoidKernel_cu_1520ed90_30444cuda3std6ranges3__45__cpo4dataE - _ZN66_INTERNAL_08176361_30_ActivationHardsigmoidKernel_cu_1520ed90_30444cuda3std3__45__cpo4rendE)
_ZN66_INTERNAL_08176361_30_ActivationHardsigmoidKernel_cu_1520ed90_30444cuda3std3__45__cpo4rendE:
	.zero		1
	.type		_ZN66_INTERNAL_08176361_30_ActivationHardsigmoidKernel_cu_1520ed90_30444cuda3std6ranges3__45__cpo4dataE,@object
	.size		_ZN66_INTERNAL_08176361_30_ActivationHardsigmoidKernel_cu_1520ed90_30444cuda3std6ranges3__45__cpo4dataE,(_ZN66_INTERNAL_08176361_30_ActivationHardsigmoidKernel_cu_1520ed90_30444cuda3std6ranges3__45__cpo5beginE - _ZN66_INTERNAL_08176361_30_ActivationHardsigmoidKernel_cu_1520ed90_30444cuda3std6ranges3__45__cpo4dataE)
_ZN66_INTERNAL_08176361_30_ActivationHardsigmoidKernel_cu_1520ed90_30444cuda3std6ranges3__45__cpo4dataE:
	.zero		1
	.type		_ZN66_INTERNAL_08176361_30_ActivationHardsigmoidKernel_cu_1520ed90_30444cuda3std6ranges3__45__cpo5beginE,@object
	.size		_ZN66_INTERNAL_08176361_30_ActivationHardsigmoidKernel_cu_1520ed90_30444cuda3std6ranges3__45__cpo5beginE,(_ZN66_INTERNAL_08176361_30_ActivationHardsigmoidKernel_cu_1520ed90_30444cuda3std3__45__cpo5crendE - _ZN66_INTERNAL_08176361_30_ActivationHardsigmoidKernel_cu_1520ed90_30444cuda3std6ranges3__45__cpo5beginE)
_ZN66_INTERNAL_08176361_30_ActivationHardsigmoidKernel_cu_1520ed90_30444cuda3std6ranges3__45__cpo5beginE:
	.zero		1
	.type		_ZN66_INTERNAL_08176361_30_ActivationHardsigmoidKernel_cu_1520ed90_30444cuda3std3__45__cpo5crendE,@object
	.size		_ZN66_INTERNAL_08176361_30_ActivationHardsigmoidKernel_cu_1520ed90_30444cuda3std3__45__cpo5crendE,(_ZN66_INTERNAL_08176361_30_ActivationHardsigmoidKernel_cu_1520ed90_30444cuda3std6ranges3__45__cpo4sizeE - _ZN66_INTERNAL_08176361_30_ActivationHardsigmoidKernel_cu_1520ed90_30444cuda3std3__45__cpo5crendE)
_ZN66_INTERNAL_08176361_30_ActivationHardsigmoidKernel_cu_1520ed90_30444cuda3std3__45__cpo5crendE:
	.zero		1
	.type		_ZN66_INTERNAL_08176361_30_ActivationHardsigmoidKernel_cu_1520ed90_30444cuda3std6ranges3__45__cpo4sizeE,@object
	.size		_ZN66_INTERNAL_08176361_30_ActivationHardsigmoidKernel_cu_1520ed90_30444cuda3std6ranges3__45__cpo4sizeE,(_ZN66_INTERNAL_08176361_30_ActivationHardsigmoidKernel_cu_1520ed90_30444cuda3std3__468_GLOBAL__N__08176361_30_ActivationHardsigmoidKernel_cu_1520ed90_30446ignoreE - _ZN66_INTERNAL_08176361_30_ActivationHardsigmoidKernel_cu_1520ed90_30444cuda3std6ranges3__45__cpo4sizeE)
_ZN66_INTERNAL_08176361_30_ActivationHardsigmoidKernel_cu_1520ed90_30444cuda3std6ranges3__45__cpo4sizeE:
	.zero		1
	.type		_ZN66_INTERNAL_08176361_30_ActivationHardsigmoidKernel_cu_1520ed90_30444cuda3std3__468_GLOBAL__N__08176361_30_ActivationHardsigmoidKernel_cu_1520ed90_30446ignoreE,@object
	.size		_ZN66_INTERNAL_08176361_30_ActivationHardsigmoidKernel_cu_1520ed90_30444cuda3std3__468_GLOBAL__N__08176361_30_ActivationHardsigmoidKernel_cu_1520ed90_30446ignoreE,(_ZN66_INTERNAL_08176361_30_ActivationHardsigmoidKernel_cu_1520ed90_30444cuda3std6ranges3__45__cpo6cbeginE - _ZN66_INTERNAL_08176361_30_ActivationHardsigmoidKernel_cu_1520ed90_30444cuda3std3__468_GLOBAL__N__08176361_30_ActivationHardsigmoidKernel_cu_1520ed90_30446ignoreE)
_ZN66_INTERNAL_08176361_30_ActivationHardsigmoidKernel_cu_1520ed90_30444cuda3std3__468_GLOBAL__N__08176361_30_ActivationHardsigmoidKernel_cu_1520ed90_30446ignoreE:
	.zero		1
	.type		_ZN66_INTERNAL_08176361_30_ActivationHardsigmoidKernel_cu_1520ed90_30444cuda3std6ranges3__45__cpo6cbeginE,@object
	.size		_ZN66_INTERNAL_08176361_30_ActivationHardsigmoidKernel_cu_1520ed90_30444cuda3std6ranges3__45__cpo6cbeginE,(_ZN66_INTERNAL_08176361_30_ActivationHardsigmoidKernel_cu_1520ed90_30444cuda3std3__45__cpo4cendE - _ZN66_INTERNAL_08176361_30_ActivationHardsigmoidKernel_cu_1520ed90_30444cuda3std6ranges3__45__cpo6cbeginE)
_ZN66_INTERNAL_08176361_30_ActivationHardsigmoidKernel_cu_1520ed90_30444cuda3std6ranges3__45__cpo6cbeginE:
	.zero		1
	.type		_ZN66_INTERNAL_08176361_30_ActivationHardsigmoidKernel_cu_1520ed90_30444cuda3std3__45__cpo4cendE,@object
	.size		_ZN66_INTERNAL_08176361_30_ActivationHardsigmoidKernel_cu_1520ed90_30444cuda3std3__45__cpo4cendE,(_ZN66_INTERNAL_08176361_30_ActivationHardsigmoidKernel_cu_1520ed90_30444cuda3std6ranges3__45__cpo4nextE - _ZN66_INTERNAL_08176361_30_ActivationHardsigmoidKernel_cu_1520ed90_30444cuda3std3__45__cpo4cendE)
_ZN66_INTERNAL_08176361_30_ActivationHardsigmoidKernel_cu_1520ed90_30444cuda3std3__45__cpo4cendE:
	.zero		1
	.type		_ZN66_INTERNAL_08176361_30_ActivationHardsigmoidKernel_cu_1520ed90_30444cuda3std6ranges3__45__cpo4nextE,@object
	.size		_ZN66_INTERNAL_08176361_30_ActivationHardsigmoidKernel_cu_1520ed90_30444cuda3std6ranges3__45__cpo4nextE,(_ZN66_INTERNAL_08176361_30_ActivationHardsigmoidKernel_cu_1520ed90_30444cuda3std6ranges3__45__cpo4swapE - _ZN66_INTERNAL_08176361_30_ActivationHardsigmoidKernel_cu_1520ed90_30444cuda3std6ranges3__45__cpo4nextE)
_ZN66_INTERNAL_08176361_30_ActivationHardsigmoidKernel_cu_1520ed90_30444cuda3std6ranges3__45__cpo4nextE:
	.zero		1
	.type		_ZN66_INTERNAL_08176361_30_ActivationHardsigmoidKernel_cu_1520ed90_30444cuda3std6ranges3__45__cpo4swapE,@object
	.size		_ZN66_INTERNAL_08176361_30_ActivationHardsigmoidKernel_cu_1520ed90_30444cuda3std6ranges3__45__cpo4swapE,(_ZN66_INTERNAL_08176361_30_ActivationHardsigmoidKernel_cu_1520ed90_30444cuda3std3__420unreachable_sentinelE - _ZN66_INTERNAL_08176361_30_ActivationHardsigmoidKernel_cu_1520ed90_30444cuda3std6ranges3__45__cpo4swapE)
_ZN66_INTERNAL_08176361_30_ActivationHardsigmoidKernel_cu_1520ed90_30444cuda3std6ranges3__45__cpo4swapE:
	.zero		1
	.type		_ZN66_INTERNAL_08176361_30_ActivationHardsigmoidKernel_cu_1520ed90_30444cuda3std3__420unreachable_sentinelE,@object
	.size		_ZN66_INTERNAL_08176361_30_ActivationHardsigmoidKernel_cu_1520ed90_30444cuda3std3__420unreachable_sentinelE,(_ZN66_INTERNAL_08176361_30_ActivationHardsigmoidKernel_cu_1520ed90_30446thrust23THRUST_300001_SM_800_NS6system6detail10sequential3seqE - _ZN66_INTERNAL_08176361_30_ActivationHardsigmoidKernel_cu_1520ed90_30444cuda3std3__420unreachable_sentinelE)
_ZN66_INTERNAL_08176361_30_ActivationHardsigmoidKernel_cu_1520ed90_30444cuda3std3__420unreachable_sentinelE:
	.zero		1
	.type		_ZN66_INTERNAL_08176361_30_ActivationHardsigmoidKernel_cu_1520ed90_30446thrust23THRUST_300001_SM_800_NS6system6detail10sequential3seqE,@object
	.size		_ZN66_INTERNAL_08176361_30_ActivationHardsigmoidKernel_cu_1520ed90_30446thrust23THRUST_300001_SM_800_NS6system6detail10sequential3seqE,(_ZN66_INTERNAL_08176361_30_ActivationHardsigmoidKernel_cu_1520ed90_30444cuda3std3__45__cpo6cbeginE - _ZN66_INTERNAL_08176361_30_ActivationHardsigmoidKernel_cu_1520ed90_30446thrust23THRUST_300001_SM_800_NS6system6detail10sequential3seqE)
_ZN66_INTERNAL_08176361_30_ActivationHardsigmoidKernel_cu_1520ed90_30446thrust23THRUST_300001_SM_800_NS6system6detail10sequential3seqE:
	.zero		1
	.type		_ZN66_INTERNAL_08176361_30_ActivationHardsigmoidKernel_cu_1520ed90_30444cuda3std3__45__cpo6cbeginE,@object
	.size		_ZN66_INTERNAL_08176361_30_ActivationHardsigmoidKernel_cu_1520ed90_30444cuda3std3__45__cpo6cbeginE,(_ZN66_INTERNAL_08176361_30_ActivationHardsigmoidKernel_cu_1520ed90_30444cuda3std6ranges3__45__cpo9iter_swapE - _ZN66_INTERNAL_08176361_30_ActivationHardsigmoidKernel_cu_1520ed90_30444cuda3std3__45__cpo6cbeginE)
_ZN66_INTERNAL_08176361_30_ActivationHardsigmoidKernel_cu_1520ed90_30444cuda3std3__45__cpo6cbeginE:
	.zero		1
	.type		_ZN66_INTERNAL_08176361_30_ActivationHardsigmoidKernel_cu_1520ed90_30444cuda3std6ranges3__45__cpo9iter_swapE,@object
	.size		_ZN66_INTERNAL_08176361_30_ActivationHardsigmoidKernel_cu_1520ed90_30444cuda3std6ranges3__45__cpo9iter_swapE,(_ZN66_INTERNAL_08176361_30_ActivationHardsigmoidKernel_cu_1520ed90_30444cuda3std3__45__cpo7crbeginE - _ZN66_INTERNAL_08176361_30_ActivationHardsigmoidKernel_cu_1520ed90_30444cuda3std6ranges3__45__cpo9iter_swapE)
_ZN66_INTERNAL_08176361_30_ActivationHardsigmoidKernel_cu_1520ed90_30444cuda3std6ranges3__45__cpo9iter_swapE:
	.zero		1
	.type		_ZN66_INTERNAL_08176361_30_ActivationHardsigmoidKernel_cu_1520ed90_30444cuda3std3__45__cpo7crbeginE,@object
	.size		_ZN66_INTERNAL_08176361_30_ActivationHardsigmoidKernel_cu_1520ed90_30444cuda3std3__45__cpo7crbeginE,(_ZN66_INTERNAL_08176361_30_ActivationHardsigmoidKernel_cu_1520ed90_30444cuda3std6ranges3__45__cpo5cdataE - _ZN66_INTERNAL_08176361_30_ActivationHardsigmoidKernel_cu_1520ed90_30444cuda3std3__45__cpo7crbeginE)
_ZN66_INTERNAL_08176361_30_ActivationHardsigmoidKernel_cu_1520ed90_30444cuda3std3__45__cpo7crbeginE:
	.zero		1
	.type		_ZN66_INTERNAL_08176361_30_ActivationHardsigmoidKernel_cu_1520ed90_30444cuda3std6ranges3__45__cpo5cdataE,@object
	.size		_ZN66_INTERNAL_08176361_30_ActivationHardsigmoidKernel_cu_1520ed90_30444cuda3std6ranges3__45__cpo5cdataE,(_ZN66_INTERNAL_08176361_30_ActivationHardsigmoidKernel_cu_1520ed90_30444cuda3std6ranges3__45__cpo3endE - _ZN66_INTERNAL_08176361_30_ActivationHardsigmoidKernel_cu_1520ed90_30444cuda3std6ranges3__45__cpo5cdataE)
_ZN66_INTERNAL_08176361_30_ActivationHardsigmoidKernel_cu_1520ed90_30444cuda3std6ranges3__45__cpo5cdataE:
	.zero		1
	.type		_ZN66_INTERNAL_08176361_30_ActivationHardsigmoidKernel_cu_1520ed90_30444cuda3std6ranges3__45__cpo3endE,@object
	.size		_ZN66_INTERNAL_08176361_30_ActivationHardsigmoidKernel_cu_1520ed90_30444cuda3std6ranges3__45__cpo3endE,(_ZN66_INTERNAL_08176361_30_ActivationHardsigmoidKernel_cu_1520ed90_30444cuda3std3__419piecewise_constructE - _ZN66_INTERNAL_08176361_30_ActivationHardsigmoidKernel_cu_1520ed90_30444cuda3std6ranges3__45__cpo3endE)
_ZN66_INTERNAL_08176361_30_ActivationHardsigmoidKernel_cu_1520ed90_30444cuda3std6ranges3__45__cpo3endE:
	.zero		1
	.type		_ZN66_INTERNAL_08176361_30_ActivationHardsigmoidKernel_cu_1520ed90_30444cuda3std3__419piecewise_constructE,@object
	.size		_ZN66_INTERNAL_08176361_30_ActivationHardsigmoidKernel_cu_1520ed90_30444cuda3std3__419piecewise_constructE,(_ZN66_INTERNAL_08176361_30_ActivationHardsigmoidKernel_cu_1520ed90_30444cuda3std6ranges3__45__cpo5ssizeE - _ZN66_INTERNAL_08176361_30_ActivationHardsigmoidKernel_cu_1520ed90_30444cuda3std3__419piecewise_constructE)
_ZN66_INTERNAL_08176361_30_ActivationHardsigmoidKernel_cu_1520ed90_30444cuda3std3__419piecewise_constructE:
	.zero		1
	.type		_ZN66_INTERNAL_08176361_30_ActivationHardsigmoidKernel_cu_1520ed90_30444cuda3std6ranges3__45__cpo5ssizeE,@object
	.size		_ZN66_INTERNAL_08176361_30_ActivationHardsigmoidKernel_cu_1520ed90_30444cuda3std6ranges3__45__cpo5ssizeE,(_ZN66_INTERNAL_08176361_30_ActivationHardsigmoidKernel_cu_1520ed90_30444cuda3std3__45__cpo5beginE - _ZN66_INTERNAL_08176361_30_ActivationHardsigmoidKernel_cu_1520ed90_30444cuda3std6ranges3__45__cpo5ssizeE)
_ZN66_INTERNAL_08176361_30_ActivationHardsigmoidKernel_cu_1520ed90_30444cuda3std6ranges3__45__cpo5ssizeE:
	.zero		1
	.type		_ZN66_INTERNAL_08176361_30_ActivationHardsigmoidKernel_cu_1520ed90_30444cuda3std3__45__cpo5beginE,@object
	.size		_ZN66_INTERNAL_08176361_30_ActivationHardsigmoidKernel_cu_1520ed90_30444cuda3std3__45__cpo5beginE,(_ZN66_INTERNAL_08176361_30_ActivationHardsigmoidKernel_cu_1520ed90_30444cuda3std6ranges3__45__cpo4cendE - _ZN66_INTERNAL_08176361_30_ActivationHardsigmoidKernel_cu_1520ed90_30444cuda3std3__45__cpo5beginE)
_ZN66_INTERNAL_08176361_30_ActivationHardsigmoidKernel_cu_1520ed90_30444cuda3std3__45__cpo5beginE:
	.zero		1
	.type		_ZN66_INTERNAL_08176361_30_ActivationHardsigmoidKernel_cu_1520ed90_30444cuda3std6ranges3__45__cpo4cendE,@object
	.size		_ZN66_INTERNAL_08176361_30_ActivationHardsigmoidKernel_cu_1520ed90_30444cuda3std6ranges3__45__cpo4cendE,(_ZN66_INTERNAL_08176361_30_ActivationHardsigmoidKernel_cu_1520ed90_30444cuda3std3__45__cpo6rbeginE - _ZN66_INTERNAL_08176361_30_ActivationHardsigmoidKernel_cu_1520ed90_30444cuda3std6ranges3__45__cpo4cendE)
_ZN66_INTERNAL_08176361_30_ActivationHardsigmoidKernel_cu_1520ed90_30444cuda3std6ranges3__45__cpo4cendE:
	.zero		1
	.type		_ZN66_INTERNAL_08176361_30_ActivationHardsigmoidKernel_cu_1520ed90_30444cuda3std3__45__cpo6rbeginE,@object
	.size		_ZN66_INTERNAL_08176361_30_ActivationHardsigmoidKernel_cu_1520ed90_30444cuda3std3__45__cpo6rbeginE,(_ZN66_INTERNAL_08176361_30_ActivationHardsigmoidKernel_cu_1520ed90_30444cuda3std6ranges3__45__cpo4prevE - _ZN66_INTERNAL_08176361_30_ActivationHardsigmoidKernel_cu_1520ed90_30444cuda3std3__45__cpo6rbeginE)
_ZN66_INTERNAL_08176361_30_ActivationHardsigmoidKernel_cu_1520ed90_30444cuda3std3__45__cpo6rbeginE:
	.zero		1
	.type		_ZN66_INTERNAL_08176361_30_ActivationHardsigmoidKernel_cu_1520ed90_30444cuda3std6ranges3__45__cpo4prevE,@object
	.size		_ZN66_INTERNAL_08176361_30_ActivationHardsigmoidKernel_cu_1520ed90_30444cuda3std6ranges3__45__cpo4prevE,(_ZN66_INTERNAL_08176361_30_ActivationHardsigmoidKernel_cu_1520ed90_30444cuda3std6ranges3__45__cpo9iter_moveE - _ZN66_INTERNAL_08176361_30_ActivationHardsigmoidKernel_cu_1520ed90_30444cuda3std6ranges3__45__cpo4prevE)
_ZN66_INTERNAL_08176361_30_ActivationHardsigmoidKernel_cu_1520ed90_30444cuda3std6ranges3__45__cpo4prevE:
	.zero		1
	.type		_ZN66_INTERNAL_08176361_30_ActivationHardsigmoidKernel_cu_1520ed90_30444cuda3std6ranges3__45__cpo9iter_moveE,@object
	.size		_ZN66_INTERNAL_08176361_30_ActivationHardsigmoidKernel_cu_1520ed90_30444cuda3std6ranges3__45__cpo9iter_moveE,(.L_21 - _ZN66_INTERNAL_08176361_30_ActivationHardsigmoidKernel_cu_1520ed90_30444cuda3std6ranges3__45__cpo9iter_moveE)
_ZN66_INTERNAL_08176361_30_ActivationHardsigmoidKernel_cu_1520ed90_30444cuda3std6ranges3__45__cpo9iter_moveE:
	.zero		1
.L_21:


//--------------------- SYMBOLS --------------------------

	.type		__assertfail,@function
